def matmul_kernel(
    a_ptr,
    b_ptr,
    c_ptr,
    M,
    N,
    K,
    stride_am,
    stride_ak,
    stride_bk,
    stride_bn,
    stride_cm,
    stride_cn,
    BLOCK_M: tl.constexpr,
    BLOCK_N: tl.constexpr,
    BLOCK_K: tl.constexpr,
    GROUP_M: tl.constexpr,
):
    pid = tl.program_id(axis=0)
    num_pid_m = tl.cdiv(M, BLOCK_M)
    num_pid_n = tl.cdiv(N, BLOCK_N)
    num_pid_in_group = GROUP_M * num_pid_n
    group_id = pid // num_pid_in_group
    first_pid_m = group_id * GROUP_M
    group_size_m = min(num_pid_m - first_pid_m, GROUP_M)
    pid_m = first_pid_m + ((pid % num_pid_in_group) % group_size_m)
    pid_n = (pid % num_pid_in_group) // group_size_m

    offs_am = (pid_m * BLOCK_M + tl.arange(0, BLOCK_M)) % M
    offs_bn = (pid_n * BLOCK_N + tl.arange(0, BLOCK_N)) % N
    offs_k = tl.arange(0, BLOCK_K)
    a_ptrs = a_ptr + offs_am[:, None] * stride_am + offs_k[None, :] * stride_ak
    b_ptrs = b_ptr + offs_k[:, None] * stride_bk + offs_bn[None, :] * stride_bn

    acc = tl.zeros((BLOCK_M, BLOCK_N), dtype=tl.float32)
    for kk in range(0, tl.cdiv(K, BLOCK_K)):
        a = tl.load(a_ptrs, mask=offs_k[None, :] < K - kk * BLOCK_K, other=0.0)
        b = tl.load(b_ptrs, mask=offs_k[:, None] < K - kk * BLOCK_K, other=0.0)
        acc = tl.dot(a, b, acc)
        a_ptrs += BLOCK_K * stride_ak
        b_ptrs += BLOCK_K * stride_bk

    c = acc.to(c_ptr.dtype.element_ty)
    offs_cm = pid_m * BLOCK_M + tl.arange(0, BLOCK_M)
    offs_cn = pid_n * BLOCK_N + tl.arange(0, BLOCK_N)
    c_ptrs = c_ptr + offs_cm[:, None] * stride_cm + offs_cn[None, :] * stride_cn
    mask = (offs_cm[:, None] < M) & (offs_cn[None, :] < N)
    tl.store(c_ptrs, c, mask=mask)

# config = {"BLOCK_K": 32, "BLOCK_M": 16, "BLOCK_N": 256, "GROUP_M": 8, "arch": "sm_90", "dtype": "fp16", "num_ctas": 1, "num_stages": 2, "num_warps": 2}
# arch = sm_90


// ===== COMPILED SASS (sm_90a) =====

	.target	sm_90a

	.elftype	@"ET_EXEC"


//--------------------- .note.nv.tkinfo           --------------------------
	.section	.note.nv.tkinfo,"",@"SHT_NOTE"
	.sectionflags	@"SHF_NOTE_NV_TKINFO"
	.tkinfo
        /*0018*/ 	.word	0x00000002
        /*0030*/ 	.string	""
        /*0030*/ 	.string	"ptxas"
        /*0030*/ 	.string	"Cuda compilation tools, release 13.0, V13.0.88"
        /*0030*/ 	.string	"Build cuda_13.0.r13.0/compiler.36424714_0"
        /*0030*/ 	.string	"-v  -suppress-debug-info  -lineinfo  -arch sm_90a "



//--------------------- .note.nv.cuinfo           --------------------------
	.section	.note.nv.cuinfo,"",@"SHT_NOTE"
	.sectionflags	@"SHF_NOTE_NV_CUINFO"
        /*0018*/ 	.short	0x0002
        /*001a*/ 	.short	0x005a
        /*001c*/ 	.short	0x0082
	.zero		2


//--------------------- .nv.info                  --------------------------
	.section	.nv.info,"",@"SHT_CUDA_INFO"
	.align	4


	//----- nvinfo : EIATTR_REGCOUNT
	.align		4
        /*0000*/ 	.byte	0x04, 0x2f
        /*0002*/ 	.short	(.L_1 - .L_0)
	.align		4
.L_0:
        /*0004*/ 	.word	index@(matmul_kernel)
        /*0008*/ 	.word	0x00000020


	//----- nvinfo : EIATTR_FRAME_SIZE
	.align		4
.L_1:
        /*000c*/ 	.byte	0x04, 0x11
        /*000e*/ 	.short	(.L_3 - .L_2)
	.align		4
.L_2:
        /*0010*/ 	.word	index@(matmul_kernel)
        /*0014*/ 	.word	0x00000e38


	//----- nvinfo : EIATTR_MIN_STACK_SIZE
	.align		4
.L_3:
        /*0018*/ 	.byte	0x04, 0x12
        /*001a*/ 	.short	(.L_5 - .L_4)
	.align		4
.L_4:
        /*001c*/ 	.word	index@(matmul_kernel)
        /*0020*/ 	.word	0x00000e38
.L_5:


//--------------------- .nv.compat                --------------------------
	.section	.nv.compat,"",@"SHT_CUDA_COMPAT_INFO"
	.align	4
        /*0000*/ 	.byte	0x02, 0x09, 0x01, 0x00, 0x02, 0x02, 0x01, 0x00, 0x02, 0x05, 0x05, 0x00, 0x03, 0x07, 0x01, 0x01
        /*0010*/ 	.byte	0x02, 0x03, 0x00, 0x00, 0x02, 0x06, 0x01, 0x00, 0x04, 0x0b, 0x08, 0x00, 0x00, 0x00, 0x00, 0x00
        /*0020*/ 	.byte	0x00, 0x00, 0x00, 0x00


//--------------------- .nv.info.matmul_kernel    --------------------------
	.section	.nv.info.matmul_kernel,"",@"SHT_CUDA_INFO"
	.sectionflags	@""
	.align	4


	//----- nvinfo : EIATTR_CUDA_API_VERSION
	.align		4
        /*0000*/ 	.byte	0x04, 0x37
        /*0002*/ 	.short	(.L_7 - .L_6)
.L_6:
        /*0004*/ 	.word	0x00000082


	//----- nvinfo : EIATTR_KPARAM_INFO
	.align		4
.L_7:
        /*0008*/ 	.byte	0x04, 0x17
        /*000a*/ 	.short	(.L_9 - .L_8)
.L_8:
        /*000c*/ 	.word	0x00000000
        /*0010*/ 	.short	0x000d
        /*0012*/ 	.short	0x0048
        /*0014*/ 	.byte	0x00, 0xf4, 0x21, 0x00


	//----- nvinfo : EIATTR_KPARAM_INFO
	.align		4
.L_9:
        /*0018*/ 	.byte	0x04, 0x17
        /*001a*/ 	.short	(.L_11 - .L_10)
.L_10:
        /*001c*/ 	.word	0x00000000
        /*0020*/ 	.short	0x000c
        /*0022*/ 	.short	0x0040
        /*0024*/ 	.byte	0x00, 0xf4, 0x21, 0x00


	//----- nvinfo : EIATTR_KPARAM_INFO
	.align		4
.L_11:
        /*0028*/ 	.byte	0x04, 0x17
        /*002a*/ 	.short	(.L_13 - .L_12)
.L_12:
        /*002c*/ 	.word	0x00000000
        /*0030*/ 	.short	0x000b
        /*0032*/ 	.short	0x0038
        /*0034*/ 	.byte	0x00, 0xf0, 0x11, 0x00


	//----- nvinfo : EIATTR_KPARAM_INFO
	.align		4
.L_13:
        /*0038*/ 	.byte	0x04, 0x17
        /*003a*/ 	.short	(.L_15 - .L_14)
.L_14:
        /*003c*/ 	.word	0x00000000
        /*0040*/ 	.short	0x000a
        /*0042*/ 	.short	0x0034
        /*0044*/ 	.byte	0x00, 0xf0, 0x11, 0x00


	//----- nvinfo : EIATTR_KPARAM_INFO
	.align		4
.L_15:
        /*0048*/ 	.byte	0x04, 0x17
        /*004a*/ 	.short	(.L_17 - .L_16)
.L_16:
        /*004c*/ 	.word	0x00000000
        /*0050*/ 	.short	0x0009
        /*0052*/ 	.short	0x0030
        /*0054*/ 	.byte	0x00, 0xf0, 0x11, 0x00


	//----- nvinfo : EIATTR_KPARAM_INFO
	.align		4
.L_17:
        /*0058*/ 	.byte	0x04, 0x17
        /*005a*/ 	.short	(.L_19 - .L_18)
.L_18:
        /*005c*/ 	.word	0x00000000
        /*0060*/ 	.short	0x0008
        /*0062*/ 	.short	0x002c
        /*0064*/ 	.byte	0x00, 0xf0, 0x11, 0x00


	//----- nvinfo : EIATTR_KPARAM_INFO
	.align		4
.L_19:
        /*0068*/ 	.byte	0x04, 0x17
        /*006a*/ 	.short	(.L_21 - .L_20)
.L_20:
        /*006c*/ 	.word	0x00000000
        /*0070*/ 	.short	0x0007
        /*0072*/ 	.short	0x0028
        /*0074*/ 	.byte	0x00, 0xf0, 0x11, 0x00


	//----- nvinfo : EIATTR_KPARAM_INFO
	.align		4
.L_21:
        /*0078*/ 	.byte	0x04, 0x17
        /*007a*/ 	.short	(.L_23 - .L_22)
.L_22:
        /*007c*/ 	.word	0x00000000
        /*0080*/ 	.short	0x0006
        /*0082*/ 	.short	0x0024
        /*0084*/ 	.byte	0x00, 0xf0, 0x11, 0x00


	//----- nvinfo : EIATTR_KPARAM_INFO
	.align		4
.L_23:
        /*0088*/ 	.byte	0x04, 0x17
        /*008a*/ 	.short	(.L_25 - .L_24)
.L_24:
        /*008c*/ 	.word	0x00000000
        /*0090*/ 	.short	0x0005
        /*0092*/ 	.short	0x0020
        /*0094*/ 	.byte	0x00, 0xf0, 0x11, 0x00


	//----- nvinfo : EIATTR_KPARAM_INFO
	.align		4
.L_25:
        /*0098*/ 	.byte	0x04, 0x17
        /*009a*/ 	.short	(.L_27 - .L_26)
.L_26:
        /*009c*/ 	.word	0x00000000
        /*00a0*/ 	.short	0x0004
        /*00a2*/ 	.short	0x001c
        /*00a4*/ 	.byte	0x00, 0xf0, 0x11, 0x00


	//----- nvinfo : EIATTR_KPARAM_INFO
	.align		4
.L_27:
        /*00a8*/ 	.byte	0x04, 0x17
        /*00aa*/ 	.short	(.L_29 - .L_28)
.L_28:
        /*00ac*/ 	.word	0x00000000
        /*00b0*/ 	.short	0x0003
        /*00b2*/ 	.short	0x0018
        /*00b4*/ 	.byte	0x00, 0xf0, 0x11, 0x00


	//----- nvinfo : EIATTR_KPARAM_INFO
	.align		4
.L_29:
        /*00b8*/ 	.byte	0x04, 0x17
        /*00ba*/ 	.short	(.L_31 - .L_30)
.L_30:
        /*00bc*/ 	.word	0x00000000
        /*00c0*/ 	.short	0x0002
        /*00c2*/ 	.short	0x0010
        /*00c4*/ 	.byte	0x00, 0xf4, 0x21, 0x00


	//----- nvinfo : EIATTR_KPARAM_INFO
	.align		4
.L_31:
        /*00c8*/ 	.byte	0x04, 0x17
        /*00ca*/ 	.short	(.L_33 - .L_32)
.L_32:
        /*00cc*/ 	.word	0x00000000
        /*00d0*/ 	.short	0x0001
        /*00d2*/ 	.short	0x0008
        /*00d4*/ 	.byte	0x00, 0xf4, 0x21, 0x00


	//----- nvinfo : EIATTR_KPARAM_INFO
	.align		4
.L_33:
        /*00d8*/ 	.byte	0x04, 0x17
        /*00da*/ 	.short	(.L_35 - .L_34)
.L_34:
        /*00dc*/ 	.word	0x00000000
        /*00e0*/ 	.short	0x0000
        /*00e2*/ 	.short	0x0000
        /*00e4*/ 	.byte	0x00, 0xf4, 0x21, 0x00


	//----- nvinfo : EIATTR_SPARSE_MMA_MASK
	.align		4
.L_35:
        /*00e8*/ 	.byte	0x03, 0x50
        /*00ea*/ 	.short	0x0000


	//----- nvinfo : EIATTR_MAXREG_COUNT
	.align		4
        /*00ec*/ 	.byte	0x03, 0x1b
        /*00ee*/ 	.short	0x00ff


	//----- nvinfo : EIATTR_NUM_BARRIERS
	.align		4
        /*00f0*/ 	.byte	0x02, 0x4c
        /*00f2*/ 	.byte	0x01
	.zero		1


	//----- nvinfo : EIATTR_ANNOTATIONS
	.align		4
        /*00f4*/ 	.byte	0x04, 0x55
        /*00f6*/ 	.short	(.L_37 - .L_36)


	//   ....[0]....
.L_36:
        /*00f8*/ 	.word	0x00000001
        /*00fc*/ 	.byte	0x50, 0x05, 0x00, 0x00, 0x01, 0x00, 0x00, 0x00, 0x80, 0x05, 0x00, 0x00, 0x01, 0x00, 0x00, 0x00
        /* <DEDUP_REMOVED lines=1711> */
        /*6bfc*/ 	.byte	0x50, 0xdc, 0x01, 0x00


	//----- nvinfo : EIATTR_MERCURY_ISA_VERSION
	.align		4
.L_37:
        /*6c00*/ 	.byte	0x03, 0x5f
        /*6c02*/ 	.short	0x0101


	//----- nvinfo : EIATTR_EXIT_INSTR_OFFSETS
	.align		4
        /*6c04*/ 	.byte	0x04, 0x1c
        /*6c06*/ 	.short	(.L_39 - .L_38)


	//   ....[0]....
.L_38:
        /*6c08*/ 	.word	0x0001df90


	//   ....[1]....
        /*6c0c*/ 	.word	0x0001dfc0


	//----- nvinfo : EIATTR_REQNTID
	.align		4
.L_39:
        /*6c10*/ 	.byte	0x04, 0x10
        /*6c12*/ 	.short	(.L_41 - .L_40)
.L_40:
        /*6c14*/ 	.word	0x00000040
        /*6c18*/ 	.word	0x00000001
        /*6c1c*/ 	.word	0x00000001


	//----- nvinfo : EIATTR_CBANK_PARAM_SIZE
	.align		4
.L_41:
        /*6c20*/ 	.byte	0x03, 0x19
        /*6c22*/ 	.short	0x0050


	//----- nvinfo : EIATTR_PARAM_CBANK
	.align		4
        /*6c24*/ 	.byte	0x04, 0x0a
        /*6c26*/ 	.short	(.L_43 - .L_42)
	.align		4
.L_42:
        /*6c28*/ 	.word	index@(.nv.constant0.matmul_kernel)
        /*6c2c*/ 	.short	0x0210
        /*6c2e*/ 	.short	0x0050


	//----- nvinfo : EIATTR_SW_WAR
	.align		4
.L_43:
        /*6c30*/ 	.byte	0x04, 0x36
        /*6c32*/ 	.short	(.L_45 - .L_44)
.L_44:
        /*6c34*/ 	.word	0x00000008
.L_45:


//--------------------- .nv.callgraph             --------------------------
	.section	.nv.callgraph,"",@"SHT_CUDA_CALLGRAPH"
	.align	4
	.sectionentsize	8
	.align		4
        /*0000*/ 	.word	0x00000000
	.align		4
        /*0004*/ 	.word	0xffffffff
	.align		4
        /*0008*/ 	.word	0x00000000
	.align		4
        /*000c*/ 	.word	0xfffffffe
	.align		4
        /*0010*/ 	.word	0x00000000
	.align		4
        /*0014*/ 	.word	0xfffffffd
	.align		4
        /*0018*/ 	.word	0x00000000
	.align		4
        /*001c*/ 	.word	0xfffffffc


//--------------------- .text.matmul_kernel       --------------------------
	.section	.text.matmul_kernel,"ax",@progbits
	.align	128
        .global         matmul_kernel
        .type           matmul_kernel,@function
        .size           matmul_kernel,(.L_x_4 - matmul_kernel)
        .other          matmul_kernel,@"STO_CUDA_ENTRY STV_DEFAULT"
matmul_kernel:
.text.matmul_kernel:
[----:B------:R-:W0:Y:S08]  /*0000*/  LDC R1, c[0x0][0x28] ;  /* 0x00000a00ff017b82 */ /* 0x000e300000000800 */
[----:B------:R-:W1:Y:S01]  /*0010*/  LDC.64 R4, c[0x0][0x228] ;  /* 0x00008a00ff047b82 */ /* 0x000e620000000a00 */
[----:B------:R-:W2:Y:S01]  /*0020*/  S2R R14, SR_TID.X ;  /* 0x00000000000e7919 */ /* 0x000ea20000002100 */
[----:B0-----:R-:W-:Y:S01]  /*0030*/  VIADD R1, R1, 0xfffff1c8 ;  /* 0xfffff1c801017836 */ /* 0x001fe20000000000 */
[----:B------:R-:W-:Y:S01]  /*0040*/  ULDC.64 UR8, c[0x0][0x208] ;  /* 0x0000820000087ab9 */ /* 0x000fe20000000a00 */
[----:B------:R-:W-:Y:S01]  /*0050*/  ULDC UR7, c[0x0][0x230] ;  /* 0x00008c0000077ab9 */ /* 0x000fe20000000800 */
[----:B-1----:R-:W-:-:S05]  /*0060*/  VIADD R0, R5, 0xff ;  /* 0x000000ff05007836 */ /* 0x002fca0000000000 */
[----:B------:R-:W-:-:S04]  /*0070*/  SHF.R.S32.HI R3, RZ, 0x1f, R0 ;  /* 0x0000001fff037819 */ /* 0x000fc80000011400 */
[----:B------:R-:W-:Y:S02]  /*0080*/  LEA.HI R3, R3, R0, RZ, 0x8 ;  /* 0x0000000003037211 */ /* 0x000fe400078f40ff */
[----:B--2---:R-:W-:Y:S02]  /*0090*/  LOP3.LUT R29, R14, 0x20, RZ, 0xc0, !PT ;  /* 0x000000200e1d7812 */ /* 0x004fe400078ec0ff */
[----:B------:R-:W-:Y:S02]  /*00a0*/  SHF.R.S32.HI R0, RZ, 0x8, R3 ;  /* 0x00000008ff007819 */ /* 0x000fe40000011403 */
[----:B------:R-:W0:Y:S03]  /*00b0*/  S2R R3, SR_CTAID.X ;  /* 0x0000000000037919 */ /* 0x000e260000002500 */
[----:B------:R-:W-:-:S05]  /*00c0*/  IMAD.SHL.U32 R0, R0, 0x8, RZ ;  /* 0x0000000800007824 */ /* 0x000fca00078e00ff */
[-C--:B------:R-:W-:Y:S02]  /*00d0*/  IABS R9, R0.reuse ;  /* 0x0000000000097213 */ /* 0x080fe40000000000 */
[----:B------:R-:W-:Y:S02]  /*00e0*/  IABS R12, R0 ;  /* 0x00000000000c7213 */ /* 0x000fe40000000000 */
[----:B------:R-:W1:Y:S08]  /*00f0*/  I2F.RP R2, R9 ;  /* 0x0000000900027306 */ /* 0x000e700000209400 */
[----:B-1----:R-:W1:Y:S01]  /*0100*/  MUFU.RCP R2, R2 ;  /* 0x0000000200027308 */ /* 0x002e620000001000 */
[----:B0-----:R-:W-:Y:S01]  /*0110*/  IABS R10, R3 ;  /* 0x00000003000a7213 */ /* 0x001fe20000000000 */
[----:B-1----:R-:W-:-:S02]  /*0120*/  VIADD R6, R2, 0xffffffe ;  /* 0x0ffffffe02067836 */ /* 0x002fc40000000000 */
[----:B------:R-:W-:-:S04]  /*0130*/  IMAD.MOV R2, RZ, RZ, -R12 ;  /* 0x000000ffff027224 */ /* 0x000fc800078e0a0c */
[----:B------:R0:W1:Y:S02]  /*0140*/  F2I.FTZ.U32.TRUNC.NTZ R7, R6 ;  /* 0x0000000600077305 */ /* 0x000064000021f000 */
[----:B0-----:R-:W-:Y:S02]  /*0150*/  IMAD.MOV.U32 R6, RZ, RZ, RZ ;  /* 0x000000ffff067224 */ /* 0x001fe400078e00ff */
[----:B-1----:R-:W-:-:S04]  /*0160*/  IMAD.MOV R8, RZ, RZ, -R7 ;  /* 0x000000ffff087224 */ /* 0x002fc800078e0a07 */
[----:B------:R-:W-:Y:S02]  /*0170*/  IMAD R11, R8, R9, RZ ;  /* 0x00000009080b7224 */ /* 0x000fe400078e02ff */
[----:B------:R-:W-:Y:S02]  /*0180*/  IMAD.MOV.U32 R8, RZ, RZ, R10 ;  /* 0x000000ffff087224 */ /* 0x000fe400078e000a */
[----:B------:R-:W-:-:S06]  /*0190*/  IMAD.HI.U32 R7, R7, R11, R6 ;  /* 0x0000000b07077227 */ /* 0x000fcc00078e0006 */
[----:B------:R-:W-:-:S04]  /*01a0*/  IMAD.HI.U32 R7, R7, R8, RZ ;  /* 0x0000000807077227 */ /* 0x000fc800078e00ff */
[----:B------:R-:W-:-:S05]  /*01b0*/  IMAD R2, R7, R2, R8 ;  /* 0x0000000207027224 */ /* 0x000fca00078e0208 */
[----:B------:R-:W-:-:S13]  /*01c0*/  ISETP.GT.U32.AND P1, PT, R9, R2, PT ;  /* 0x000000020900720c */ /* 0x000fda0003f24070 */
[----:B------:R-:W-:Y:S02]  /*01d0*/  @!P1 IMAD.IADD R2, R2, 0x1, -R9 ;  /* 0x0000000102029824 */ /* 0x000fe400078e0a09 */
[----:B------:R-:W-:Y:S01]  /*01e0*/  @!P1 VIADD R7, R7, 0x1 ;  /* 0x0000000107079836 */ /* 0x000fe20000000000 */
[----:B------:R-:W-:Y:S02]  /*01f0*/  ISETP.NE.AND P1, PT, R0, RZ, PT ;  /* 0x000000ff0000720c */ /* 0x000fe40003f25270 */
[----:B------:R-:W-:Y:S02]  /*0200*/  ISETP.GE.U32.AND P0, PT, R2, R9, PT ;  /* 0x000000090200720c */ /* 0x000fe40003f06070 */
[----:B------:R-:W-:-:S04]  /*0210*/  LOP3.LUT R2, R3, R0, RZ, 0x3c, !PT ;  /* 0x0000000003027212 */ /* 0x000fc800078e3cff */
[----:B------:R-:W-:Y:S01]  /*0220*/  ISETP.GE.AND P2, PT, R2, RZ, PT ;  /* 0x000000ff0200720c */ /* 0x000fe20003f46270 */
[----:B------:R-:W-:-:S06]  /*0230*/  VIADD R2, R4, 0xf ;  /* 0x0000000f04027836 */ /* 0x000fcc0000000000 */
[----:B------:R-:W-:-:S04]  /*0240*/  @P0 VIADD R7, R7, 0x1 ;  /* 0x0000000107070836 */ /* 0x000fc80000000000 */
[----:B------:R-:W-:Y:S01]  /*0250*/  IMAD.MOV.U32 R6, RZ, RZ, R7 ;  /* 0x000000ffff067224 */ /* 0x000fe200078e0007 */
[----:B------:R-:W-:-:S03]  /*0260*/  SHF.R.S32.HI R7, RZ, 0x1f, R2 ;  /* 0x0000001fff077819 */ /* 0x000fc60000011402 */
[----:B------:R-:W-:Y:S01]  /*0270*/  @!P2 IMAD.MOV R6, RZ, RZ, -R6 ;  /* 0x000000ffff06a224 */ /* 0x000fe200078e0a06 */
[----:B------:R-:W-:Y:S02]  /*0280*/  @!P1 LOP3.LUT R6, RZ, R0, RZ, 0x33, !PT ;  /* 0x00000000ff069212 */ /* 0x000fe400078e33ff */
[----:B------:R-:W-:-:S03]  /*0290*/  LEA.HI R7, R7, R2, RZ, 0x4 ;  /* 0x0000000207077211 */ /* 0x000fc600078f20ff */
[----:B------:R-:W-:Y:S02]  /*02a0*/  IMAD.SHL.U32 R2, R6, 0x8, RZ ;  /* 0x0000000806027824 */ /* 0x000fe400078e00ff */
[----:B------:R-:W-:-:S03]  /*02b0*/  IMAD.MOV R6, RZ, RZ, -R6 ;  /* 0x000000ffff067224 */ /* 0x000fc600078e0a06 */
[----:B------:R-:W-:Y:S01]  /*02c0*/  LEA.HI.SX32 R7, R7, -R2, 0x1c ;  /* 0x8000000207077211 */ /* 0x000fe200078fe2ff */
[----:B------:R-:W-:Y:S02]  /*02d0*/  IMAD R15, R0, R6, R3 ;  /* 0x00000006000f7224 */ /* 0x000fe400078e0203 */
[----:B------:R-:W-:Y:S01]  /*02e0*/  IMAD.MOV.U32 R6, RZ, RZ, RZ ;  /* 0x000000ffff067224 */ /* 0x000fe200078e00ff */
[----:B------:R-:W-:Y:S02]  /*02f0*/  VIMNMX R8, R7, 0x8, PT ;  /* 0x0000000807087848 */ /* 0x000fe40003fe0100 */
[----:B------:R-:W-:Y:S02]  /*0300*/  IABS R13, R15 ;  /* 0x0000000f000d7213 */ /* 0x000fe40000000000 */
[----:B------:R-:W-:-:S04]  /*0310*/  IABS R11, R8 ;  /* 0x00000008000b7213 */ /* 0x000fc80000000000 */
[----:B------:R-:W0:Y:S08]  /*0320*/  I2F.RP R9, R11 ;  /* 0x0000000b00097306 */ /* 0x000e300000209400 */
[----:B0-----:R-:W0:Y:S02]  /*0330*/  MUFU.RCP R9, R9 ;  /* 0x0000000900097308 */ /* 0x001e240000001000 */
[----:B0-----:R-:W-:-:S06]  /*0340*/  VIADD R7, R9, 0xffffffe ;  /* 0x0ffffffe09077836 */ /* 0x001fcc0000000000 */
[----:B------:R-:W0:Y:S02]  /*0350*/  F2I.FTZ.U32.TRUNC.NTZ R7, R7 ;  /* 0x0000000700077305 */ /* 0x000e24000021f000 */
[----:B0-----:R-:W-:-:S04]  /*0360*/  IMAD.MOV R10, RZ, RZ, -R7 ;  /* 0x000000ffff0a7224 */ /* 0x001fc800078e0a07 */
[----:B------:R-:W-:-:S04]  /*0370*/  IMAD.MOV.U32 R0, RZ, RZ, R10 ;  /* 0x000000ffff007224 */ /* 0x000fc800078e000a */
[----:B------:R-:W-:Y:S01]  /*0380*/  IMAD R3, R0, R11, RZ ;  /* 0x0000000b00037224 */ /* 0x000fe200078e02ff */
[----:B------:R-:W-:-:S03]  /*0390*/  IABS R0, R8 ;  /* 0x0000000800007213 */ /* 0x000fc60000000000 */
[----:B------:R-:W-:Y:S02]  /*03a0*/  IMAD.HI.U32 R6, R7, R3, R6 ;  /* 0x0000000307067227 */ /* 0x000fe400078e0006 */
[----:B------:R-:W0:Y:S02]  /*03b0*/  LDC R7, c[0x0][0x230] ;  /* 0x00008c00ff077b82 */ /* 0x000e240000000800 */
[----:B------:R-:W-:Y:S02]  /*03c0*/  IMAD.MOV R0, RZ, RZ, -R0 ;  /* 0x000000ffff007224 */ /* 0x000fe400078e0a00 */
[----:B------:R-:W-:-:S04]  /*03d0*/  IMAD.HI.U32 R6, R6, R13, RZ ;  /* 0x0000000d06067227 */ /* 0x000fc800078e00ff */
[----:B------:R-:W-:-:S05]  /*03e0*/  IMAD R0, R6, R0, R13 ;  /* 0x0000000006007224 */ /* 0x000fca00078e020d */
[----:B------:R-:W-:Y:S01]  /*03f0*/  ISETP.GT.U32.AND P1, PT, R11, R0, PT ;  /* 0x000000000b00720c */ /* 0x000fe20003f24070 */
[----:B0-----:R-:W-:-:S12]  /*0400*/  VIADD R17, R7, 0x1f ;  /* 0x0000001f07117836 */ /* 0x001fd80000000000 */
[----:B------:R-:W-:Y:S02]  /*0410*/  @!P1 IMAD.IADD R0, R0, 0x1, -R11 ;  /* 0x0000000100009824 */ /* 0x000fe400078e0a0b */
[----:B------:R-:W-:Y:S01]  /*0420*/  @!P1 VIADD R6, R6, 0x1 ;  /* 0x0000000106069836 */ /* 0x000fe20000000000 */
[----:B------:R-:W-:Y:S02]  /*0430*/  ISETP.NE.AND P1, PT, R8, RZ, PT ;  /* 0x000000ff0800720c */ /* 0x000fe40003f25270 */
[----:B------:R-:W-:Y:S02]  /*0440*/  ISETP.GE.U32.AND P0, PT, R0, R11, PT ;  /* 0x0000000b0000720c */ /* 0x000fe40003f06070 */
[----:B------:R-:W-:-:S04]  /*0450*/  LOP3.LUT R0, R15, R8, RZ, 0x3c, !PT ;  /* 0x000000080f007212 */ /* 0x000fc800078e3cff */
[----:B------:R-:W-:Y:S02]  /*0460*/  ISETP.GE.AND P2, PT, R0, RZ, PT ;  /* 0x000000ff0000720c */ /* 0x000fe40003f46270 */
[----:B------:R-:W-:-:S05]  /*0470*/  LOP3.LUT R0, R14, 0xf, RZ, 0xc0, !PT ;  /* 0x0000000f0e007812 */ /* 0x000fca00078ec0ff */
[----:B------:R-:W-:Y:S01]  /*0480*/  @P0 VIADD R6, R6, 0x1 ;  /* 0x0000000106060836 */ /* 0x000fe20000000000 */
[----:B------:R-:W-:-:S05]  /*0490*/  ISETP.GT.AND P0, PT, R17, 0x1f, PT ;  /* 0x0000001f1100780c */ /* 0x000fca0003f04270 */
[----:B------:R-:W-:Y:S01]  /*04a0*/  @!P2 IMAD.MOV R6, RZ, RZ, -R6 ;  /* 0x000000ffff06a224 */ /* 0x000fe200078e0a06 */
[----:B------:R-:W-:-:S05]  /*04b0*/  @!P1 LOP3.LUT R6, RZ, R8, RZ, 0x33, !PT ;  /* 0x00000008ff069212 */ /* 0x000fca00078e33ff */
[----:B------:R-:W-:-:S04]  /*04c0*/  IMAD.MOV R3, RZ, RZ, -R6 ;  /* 0x000000ffff037224 */ /* 0x000fc800078e0a06 */
[----:B------:R-:W-:Y:S01]  /*04d0*/  IMAD R3, R8, R3, R15 ;  /* 0x0000000308037224 */ /* 0x000fe200078e020f */
[----:B------:R-:W-:-:S03]  /*04e0*/  SHF.R.U32.HI R8, RZ, 0x4, R14 ;  /* 0x00000004ff087819 */ /* 0x000fc6000001160e */
[----:B------:R-:W-:Y:S01]  /*04f0*/  IMAD.IADD R3, R2, 0x1, R3 ;  /* 0x0000000102037824 */ /* 0x000fe200078e0203 */
[----:B------:R-:W-:-:S03]  /*0500*/  SGXT.U32 R16, R8, 0x2 ;  /* 0x000000020810781a */ /* 0x000fc60000000000 */
[----:B------:R-:W-:Y:S01]  /*0510*/  IMAD R28, R3, 0x10, R0 ;  /* 0x00000010031c7824 */ /* 0x000fe200078e0200 */
[----:B------:R-:W-:Y:S01]  /*0520*/  LOP3.LUT R2, R16, 0x8, RZ, 0xfc, !PT ;  /* 0x0000000810027812 */ /* 0x000fe200078efcff */
[----:B------:R-:W-:Y:S01]  /*0530*/  IMAD.SHL.U32 R2, R6, 0x100, RZ ;  /* 0x0000010006027824 */ /* 0x000fe200078e00ff */
[C---:B------:R-:W-:Y:S02]  /*0540*/  LOP3.LUT R0, R16.reuse, 0x4, RZ, 0xfc, !PT ;  /* 0x0000000410007812 */ /* 0x040fe400078efcff */
[----:B------:R0:W-:Y:S01]  /*0550*/  STL [R1+0x6d0], R28 ;  /* 0x0006d01c01007387 */ /* 0x0001e20000100800 */
[C---:B------:R-:W-:Y:S02]  /*0560*/  LOP3.LUT R3, R16.reuse, 0xc, RZ, 0xfc, !PT ;  /* 0x0000000c10037812 */ /* 0x040fe400078efcff */
[----:B------:R-:W-:Y:S01]  /*0570*/  LOP3.LUT R0, R16, 0x10, RZ, 0xfc, !PT ;  /* 0x0000001010007812 */ /* 0x000fe200078efcff */
[----:B------:R0:W-:Y:S01]  /*0580*/  STL [R1+0x6a0], R2 ;  /* 0x0006a00201007387 */ /* 0x0001e20000100800 */
[----:B------:R-:W-:Y:S05]  /*0590*/  @P0 BRA `(.L_x_0) ;  /* 0x0000000000680947 */ /* 0x000fea0003800000 */
[----:B0-----:R-:W-:Y:S01]  /*05a0*/  IMAD.SHL.U32 R2, R29, 0x10, RZ ;  /* 0x000000101d027824 */ /* 0x001fe200078e00ff */
[----:B------:R-:W-:Y:S01]  /*05b0*/  CS2R R24, SRZ ;  /* 0x0000000000187805 */ /* 0x000fe2000001ff00 */
[----:B------:R-:W-:Y:S01]  /*05c0*/  IMAD.SHL.U32 R0, R14, 0x20, RZ ;  /* 0x000000200e007824 */ /* 0x000fe200078e00ff */
[----:B------:R-:W-:Y:S02]  /*05d0*/  CS2R R26, SRZ ;  /* 0x00000000001a7805 */ /* 0x000fe4000001ff00 */
[----:B------:R-:W-:Y:S01]  /*05e0*/  CS2R R20, SRZ ;  /* 0x0000000000147805 */ /* 0x000fe2000001ff00 */
[----:B------:R0:W-:Y:S01]  /*05f0*/  STL [R1+0x6cc], R2 ;  /* 0x0006cc0201007387 */ /* 0x0001e20000100800 */
[----:B------:R-:W-:Y:S02]  /*0600*/  CS2R R22, SRZ ;  /* 0x0000000000167805 */ /* 0x000fe4000001ff00 */
[----:B------:R-:W-:Y:S02]  /*0610*/  LOP3.LUT R0, R0, 0x60, RZ, 0xc0, !PT ;  /* 0x0000006000007812 */ /* 0x000fe400078ec0ff */
[----:B------:R-:W-:Y:S01]  /*0620*/  CS2R R16, SRZ ;  /* 0x0000000000107805 */ /* 0x000fe2000001ff00 */
[----:B------:R0:W-:Y:S01]  /*0630*/  STL [R1], RZ ;  /* 0x000000ff01007387 */ /* 0x0001e20000100800 */
[----:B------:R-:W-:-:S02]  /*0640*/  CS2R R18, SRZ ;  /* 0x0000000000127805 */ /* 0x000fc4000001ff00 */
[----:B------:R-:W-:Y:S02]  /*0650*/  CS2R R12, SRZ ;  /* 0x00000000000c7805 */ /* 0x000fe4000001ff00 */
[----:B------:R-:W-:Y:S01]  /*0660*/  CS2R R14, SRZ ;  /* 0x00000000000e7805 */ /* 0x000fe2000001ff00 */
[----:B------:R0:W-:Y:S01]  /*0670*/  STL [R1+0x4], RZ ;  /* 0x000004ff01007387 */ /* 0x0001e20000100800 */
[----:B------:R-:W-:Y:S02]  /*0680*/  CS2R R8, SRZ ;  /* 0x0000000000087805 */ /* 0x000fe4000001ff00 */
[----:B------:R-:W-:Y:S02]  /*0690*/  CS2R R10, SRZ ;  /* 0x00000000000a7805 */ /* 0x000fe4000001ff00 */
[----:B------:R-:W-:Y:S01]  /*06a0*/  CS2R R4, SRZ ;  /* 0x0000000000047805 */ /* 0x000fe2000001ff00 */
[----:B------:R0:W-:Y:S01]  /*06b0*/  STL [R1+0x8], RZ ;  /* 0x000008ff01007387 */ /* 0x0001e20000100800 */
[----:B------:R-:W-:-:S03]  /*06c0*/  CS2R R6, SRZ ;  /* 0x0000000000067805 */ /* 0x000fc6000001ff00 */
[----:B------:R0:W-:Y:S04]  /*06d0*/  STL [R1+0xc], RZ ;  /* 0x00000cff01007387 */ /* 0x0001e80000100800 */
[----:B------:R0:W-:Y:S04]  /*06e0*/  STL [R1+0x10], RZ ;  /* 0x000010ff01007387 */ /* 0x0001e80000100800 */
[----:B------:R0:W-:Y:S04]  /*06f0*/  STL [R1+0x14], RZ ;  /* 0x000014ff01007387 */ /* 0x0001e80000100800 */
[----:B------:R0:W-:Y:S04]  /*0700*/  STL [R1+0x18], RZ ;  /* 0x000018ff01007387 */ /* 0x0001e80000100800 */
[----:B------:R0:W-:Y:S04]  /*0710*/  STL [R1+0x1c], RZ ;  /* 0x00001cff01007387 */ /* 0x0001e80000100800 */
[----:B------:R0:W-:Y:S01]  /*0720*/  STL [R1+0x6c8], R0 ;  /* 0x0006c80001007387 */ /* 0x0001e20000100800 */
[----:B------:R-:W-:Y:S05]  /*0730*/  BRA `(.L_x_1) ;  /* 0x000001b000bc7947 */ /* 0x000fea0003800000 */
.L_x_0:
[----:B------:R-:W-:Y:S01]  /*0740*/  IABS R0, R4 ;  /* 0x0000000400007213 */ /* 0x000fe20000000000 */
[----:B------:R-:W-:Y:S01]  /*0750*/  IMAD.MOV.U32 R15, RZ, RZ, R2 ;  /* 0x000000ffff0f7224 */ /* 0x000fe200078e0002 */
[----:B0-----:R-:W-:Y:S01]  /*0760*/  IABS R2, R5 ;  /* 0x0000000500027213 */ /* 0x001fe20000000000 */
[----:B------:R0:W-:Y:S01]  /*0770*/  STL [R1+0x83c], R5 ;  /* 0x00083c0501007387 */ /* 0x0001e20000100800 */
[----:B------:R-:W1:Y:S01]  /*0780*/  I2F.RP R10, R0 ;  /* 0x00000000000a7306 */ /* 0x000e620000209400 */
[----:B------:R-:W-:Y:S01]  /*0790*/  ISETP.GE.AND P3, PT, R28, RZ, PT ;  /* 0x000000ff1c00720c */ /* 0x000fe20003f66270 */
[----:B------:R-:W-:Y:S01]  /*07a0*/  ULDC UR4, c[0x0][0x240] ;  /* 0x0000900000047ab9 */ /* 0x000fe20000000800 */
[----:B------:R-:W-:Y:S01]  /*07b0*/  ULDC UR5, c[0x0][0x234] ;  /* 0x00008d0000057ab9 */ /* 0x000fe20000000800 */
[----:B------:R-:W-:-:S04]  /*07c0*/  ULDC.64 UR10, c[0x0][0x210] ;  /* 0x00008400000a7ab9 */ /* 0x000fc80000000a00 */
[----:B------:R-:W2:Y:S08]  /*07d0*/  I2F.RP R3, R2 ;  /* 0x0000000200037306 */ /* 0x000eb00000209400 */
[----:B-1----:R-:W1:Y:S08]  /*07e0*/  MUFU.RCP R10, R10 ;  /* 0x0000000a000a7308 */ /* 0x002e700000001000 */
[----:B--2---:R-:W2:Y:S01]  /*07f0*/  MUFU.RCP R3, R3 ;  /* 0x0000000300037308 */ /* 0x004ea20000001000 */
[----:B-1----:R-:W-:-:S07]  /*0800*/  VIADD R8, R10, 0xffffffe ;  /* 0x0ffffffe0a087836 */ /* 0x002fce0000000000 */
[----:B------:R1:W3:Y:S01]  /*0810*/  F2I.FTZ.U32.TRUNC.NTZ R9, R8 ;  /* 0x0000000800097305 */ /* 0x0002e2000021f000 */
[----:B--2---:R-:W-:Y:S01]  /*0820*/  VIADD R6, R3, 0xffffffe ;  /* 0x0ffffffe03067836 */ /* 0x004fe20000000000 */
[----:B------:R-:W-:-:S06]  /*0830*/  IABS R3, R28 ;  /* 0x0000001c00037213 */ /* 0x000fcc0000000000 */
[----:B------:R-:W2:Y:S01]  /*0840*/  F2I.FTZ.U32.TRUNC.NTZ R7, R6 ;  /* 0x0000000600077305 */ /* 0x000ea2000021f000 */
[----:B-1----:R-:W-:Y:S02]  /*0850*/  IMAD.MOV.U32 R8, RZ, RZ, RZ ;  /* 0x000000ffff087224 */ /* 0x002fe400078e00ff */
[----:B---3--:R-:W-:-:S04]  /*0860*/  IMAD.MOV R11, RZ, RZ, -R9 ;  /* 0x000000ffff0b7224 */ /* 0x008fc800078e0a09 */
[----:B------:R-:W-:-:S04]  /*0870*/  IMAD R11, R11, R0, RZ ;  /* 0x000000000b0b7224 */ /* 0x000fc800078e02ff */
[----:B------:R-:W-:Y:S01]  /*0880*/  IMAD.HI.U32 R9, R9, R11, R8 ;  /* 0x0000000b09097227 */ /* 0x000fe200078e0008 */
[----:B------:R-:W-:-:S03]  /*0890*/  LEA.HI R8, R29, R15, RZ, 0x1b ;  /* 0x0000000f1d087211 */ /* 0x000fc600078fd8ff */
[----:B--2---:R-:W-:Y:S01]  /*08a0*/  IMAD.MOV R11, RZ, RZ, -R7 ;  /* 0x000000ffff0b7224 */ /* 0x004fe200078e0a07 */
[----:B------:R-:W-:Y:S01]  /*08b0*/  IABS R13, R8 ;  /* 0x00000008000d7213 */ /* 0x000fe20000000000 */
[----:B------:R-:W-:-:S04]  /*08c0*/  IMAD.HI.U32 R9, R9, R3, RZ ;  /* 0x0000000309097227 */ /* 0x000fc800078e00ff */
[----:B------:R-:W-:Y:S02]  /*08d0*/  IMAD.MOV R6, RZ, RZ, -R9 ;  /* 0x000000ffff067224 */ /* 0x000fe400078e0a09 */
[----:B------:R-:W-:Y:S02]  /*08e0*/  IMAD R9, R11, R2, RZ ;  /* 0x000000020b097224 */ /* 0x000fe400078e02ff */
[----:B------:R-:W-:Y:S02]  /*08f0*/  IMAD R3, R0, R6, R3 ;  /* 0x0000000600037224 */ /* 0x000fe400078e0203 */
[----:B------:R-:W-:Y:S02]  /*0900*/  IMAD.MOV.U32 R6, RZ, RZ, RZ ;  /* 0x000000ffff067224 */ /* 0x000fe400078e00ff */
[----:B------:R-:W-:Y:S01]  /*0910*/  VIADD R10, R8, 0xfe ;  /* 0x000000fe080a7836 */ /* 0x000fe20000000000 */
[----:B------:R-:W-:Y:S01]  /*0920*/  ISETP.GT.U32.AND P0, PT, R0, R3, PT ;  /* 0x000000030000720c */ /* 0x000fe20003f04070 */
[----:B------:R-:W-:-:S03]  /*0930*/  IMAD.HI.U32 R9, R7, R9, R6 ;  /* 0x0000000907097227 */ /* 0x000fc600078e0006 */
[----:B------:R-:W-:Y:S01]  /*0940*/  IABS R11, R10 ;  /* 0x0000000a000b7213 */ /* 0x000fe20000000000 */
[----:B------:R-:W-:Y:S01]  /*0950*/  VIADD R15, R8, 0xfc ;  /* 0x000000fc080f7836 */ /* 0x000fe20000000000 */
[----:B------:R-:W-:Y:S01]  /*0960*/  ISETP.GE.AND P5, PT, R10, RZ, PT ;  /* 0x000000ff0a00720c */ /* 0x000fe20003fa6270 */
[----:B------:R-:W-:-:S03]  /*0970*/  IMAD.HI.U32 R6, R9, R13, RZ ;  /* 0x0000000d09067227 */ /* 0x000fc600078e00ff */
[----:B------:R-:W-:Y:S01]  /*0980*/  IABS R12, R15 ;  /* 0x0000000f000c7213 */ /* 0x000fe20000000000 */
[----:B------:R-:W-:Y:S01]  /*0990*/  IMAD.MOV R6, RZ, RZ, -R6 ;  /* 0x000000ffff067224 */ /* 0x000fe200078e0a06 */
[----:B------:R-:W-:Y:S01]  /*09a0*/  ISETP.GE.AND P4, PT, R15, RZ, PT ;  /* 0x000000ff0f00720c */ /* 0x000fe20003f86270 */
[----:B------:R-:W-:Y:S02]  /*09b0*/  @!P0 IMAD.IADD R3, R3, 0x1, -R0 ;  /* 0x0000000103038824 */ /* 0x000fe400078e0a00 */
[----:B------:R-:W-:Y:S02]  /*09c0*/  IMAD R13, R2, R6, R13 ;  /* 0x00000006020d7224 */ /* 0x000fe400078e020d */
[----:B------:R-:W-:Y:S01]  /*09d0*/  VIADD R6, R8, 0xfa ;  /* 0x000000fa08067836 */ /* 0x000fe20000000000 */
[----:B------:R-:W-:Y:S01]  /*09e0*/  ISETP.GT.U32.AND P1, PT, R0, R3, PT ;  /* 0x000000030000720c */ /* 0x000fe20003f24070 */
[----:B------:R-:W-:Y:S01]  /*09f0*/  IMAD.HI.U32 R7, R9, R11, RZ ;  /* 0x0000000b09077227 */ /* 0x000fe200078e00ff */
[----:B------:R-:W-:-:S02]  /*0a00*/  ISETP.GT.U32.AND P0, PT, R2, R13, PT ;  /* 0x0000000d0200720c */ /* 0x000fc40003f04070 */
[----:B------:R-:W-:Y:S01]  /*0a10*/  IABS R14, R6 ;  /* 0x00000006000e7213 */ /* 0x000fe20000000000 */
[----:B------:R-:W-:Y:S02]  /*0a20*/  IMAD.MOV R10, RZ, RZ, -R7 ;  /* 0x000000ffff0a7224 */ /* 0x000fe400078e0a07 */
[----:B------:R-:W-:Y:S02]  /*0a30*/  IMAD.MOV.U32 R7, RZ, RZ, R12 ;  /* 0x000000ffff077224 */ /* 0x000fe400078e000c */
[C---:B------:R-:W-:Y:S02]  /*0a40*/  IMAD R11, R2.reuse, R10, R11 ;  /* 0x0000000a020b7224 */ /* 0x040fe400078e020b */
[----:B------:R-:W-:Y:S02]  /*0a50*/  IMAD.MOV.U32 R12, RZ, RZ, R14 ;  /* 0x000000ffff0c7224 */ /* 0x000fe400078e000e */
[----:B------:R-:W-:Y:S01]  /*0a60*/  @!P1 IMAD.IADD R3, R3, 0x1, -R0 ;  /* 0x0000000103039824 */ /* 0x000fe200078e0a00 */
[----:B------:R-:W-:Y:S01]  /*0a70*/  ISETP.GT.U32.AND P2, PT, R2, R11, PT ;  /* 0x0000000b0200720c */ /* 0x000fe20003f44070 */
[----:B------:R-:W-:Y:S01]  /*0a80*/  IMAD.HI.U32 R15, R9, R12, RZ ;  /* 0x0000000c090f7227 */ /* 0x000fe200078e00ff */
[----:B------:R-:W-:-:S03]  /*0a90*/  ISETP.NE.AND P1, PT, R4, RZ, PT ;  /* 0x000000ff0400720c */ /* 0x000fc60003f25270 */
[----:B------:R-:W-:-:S04]  /*0aa0*/  IMAD.HI.U32 R14, R9, R7, RZ ;  /* 0x00000007090e7227 */ /* 0x000fc800078e00ff */
[----:B------:R-:W-:Y:S02]  /*0ab0*/  IMAD.MOV R15, RZ, RZ, -R15 ;  /* 0x000000ffff0f7224 */ /* 0x000fe400078e0a0f */
[----:B------:R-:W-:Y:S02]  /*0ac0*/  IMAD.MOV.U32 R0, RZ, RZ, R3 ;  /* 0x000000ffff007224 */ /* 0x000fe400078e0003 */
[----:B------:R-:W-:Y:S02]  /*0ad0*/  VIADD R10, R8, 0xf8 ;  /* 0x000000f8080a7836 */ /* 0x000fe40000000000 */
[----:B------:R-:W-:Y:S02]  /*0ae0*/  IMAD.MOV R14, RZ, RZ, -R14 ;  /* 0x000000ffff0e7224 */ /* 0x000fe400078e0a0e */
[----:B------:R-:W-:Y:S02]  /*0af0*/  @!P0 IMAD.IADD R13, R13, 0x1, -R2 ;  /* 0x000000010d0d8824 */ /* 0x000fe400078e0a02 */
[----:B------:R-:W-:-:S02]  /*0b00*/  IMAD R3, R2, R15, R12 ;  /* 0x0000000f02037224 */ /* 0x000fc400078e020c */
[C---:B------:R-:W-:Y:S01]  /*0b10*/  IMAD R7, R2.reuse, R14, R7 ;  /* 0x0000000e02077224 */ /* 0x040fe200078e0207 */
[C---:B------:R-:W-:Y:S01]  /*0b20*/  ISETP.GT.U32.AND P0, PT, R2.reuse, R13, PT ;  /* 0x0000000d0200720c */ /* 0x040fe20003f04070 */
[----:B------:R-:W-:Y:S01]  /*0b30*/  @!P2 IMAD.IADD R11, R11, 0x1, -R2 ;  /* 0x000000010b0ba824 */ /* 0x000fe200078e0a02 */
[----:B------:R-:W-:Y:S01]  /*0b40*/  IABS R14, R10 ;  /* 0x0000000a000e7213 */ /* 0x000fe20000000000 */
[----:B------:R-:W-:Y:S01]  /*0b50*/  @!P3 IMAD.MOV R0, RZ, RZ, -R0 ;  /* 0x000000ffff00b224 */ /* 0x000fe200078e0a00 */
[----:B------:R-:W-:Y:S01]  /*0b60*/  ISETP.GT.U32.AND P6, PT, R2, R3, PT ;  /* 0x000000030200720c */ /* 0x000fe20003fc4070 */
[C---:B------:R-:W-:Y:S01]  /*0b70*/  VIADD R16, R8.reuse, 0xf4 ;  /* 0x000000f408107836 */ /* 0x040fe20000000000 */
[C---:B------:R-:W-:Y:S01]  /*0b80*/  ISETP.GE.AND P3, PT, R8.reuse, RZ, PT ;  /* 0x000000ff0800720c */ /* 0x040fe20003f66270 */
[C---:B------:R-:W-:Y:S01]  /*0b90*/  VIADD R21, R8.reuse, 0xea ;  /* 0x000000ea08157836 */ /* 0x040fe20000000000 */
[----:B------:R-:W-:Y:S01]  /*0ba0*/  MOV R15, R14 ;  /* 0x0000000e000f7202 */ /* 0x000fe20000000f00 */
[----:B------:R-:W-:Y:S01]  /*0bb0*/  VIADD R14, R8, 0xf6 ;  /* 0x000000f6080e7836 */ /* 0x000fe20000000000 */
[----:B------:R-:W-:Y:S01]  /*0bc0*/  ISETP.GT.U32.AND P2, PT, R2, R11, PT ;  /* 0x0000000b0200720c */ /* 0x000fe20003f44070 */
[----:B------:R-:W-:Y:S01]  /*0bd0*/  VIADD R22, R8, 0xe8 ;  /* 0x000000e808167836 */ /* 0x000fe20000000000 */
[----:B------:R-:W-:Y:S01]  /*0be0*/  @!P1 LOP3.LUT R0, RZ, R4, RZ, 0x33, !PT ;  /* 0x00000004ff009212 */ /* 0x000fe200078e33ff */
[----:B------:R-:W-:Y:S01]  /*0bf0*/  IMAD.HI.U32 R4, R9, R15, RZ ;  /* 0x0000000f09047227 */ /* 0x000fe200078e00ff */
[----:B------:R-:W-:-:S02]  /*0c00*/  IABS R18, R14 ;  /* 0x0000000e00127213 */ /* 0x000fc40000000000 */
[----:B------:R-:W-:Y:S01]  /*0c10*/  ISETP.GT.U32.AND P1, PT, R2, R7, PT ;  /* 0x000000070200720c */ /* 0x000fe20003f24070 */
[--C-:B------:R-:W-:Y:S01]  /*0c20*/  @!P0 IMAD.IADD R13, R13, 0x1, -R2.reuse ;  /* 0x000000010d0d8824 */ /* 0x100fe200078e0a02 */
[----:B------:R-:W-:Y:S01]  /*0c30*/  ISETP.GE.AND P0, PT, R6, RZ, PT ;  /* 0x000000ff0600720c */ /* 0x000fe20003f06270 */
[----:B------:R-:W-:Y:S01]  /*0c40*/  @!P6 IMAD.IADD R3, R3, 0x1, -R2 ;  /* 0x000000010303e824 */ /* 0x000fe200078e0a02 */
[----:B------:R-:W-:Y:S01]  /*0c50*/  IABS R12, R16 ;  /* 0x00000010000c7213 */ /* 0x000fe20000000000 */
[----:B------:R-:W-:Y:S01]  /*0c60*/  IMAD.MOV R17, RZ, RZ, -R4 ;  /* 0x000000ffff117224 */ /* 0x000fe200078e0a04 */
[----:B------:R-:W-:Y:S01]  /*0c70*/  ISETP.GE.AND P6, PT, R10, RZ, PT ;  /* 0x000000ff0a00720c */ /* 0x000fe20003fc6270 */
[----:B------:R-:W-:Y:S01]  /*0c80*/  IMAD.MOV.U32 R4, RZ, RZ, R18 ;  /* 0x000000ffff047224 */ /* 0x000fe200078e0012 */
[----:B------:R-:W-:Y:S01]  /*0c90*/  STL [R1+0x7b4], R0 ;  /* 0x0007b40001007387 */ /* 0x000fe20000100800 */
[----:B------:R-:W-:Y:S01]  /*0ca0*/  @!P3 IMAD.MOV R13, RZ, RZ, -R13 ;  /* 0x000000ffff0db224 */ /* 0x000fe200078e0a0d */
[----:B------:R-:W-:Y:S01]  /*0cb0*/  ISETP.GT.U32.AND P3, PT, R2, R3, PT ;  /* 0x000000030200720c */ /* 0x000fe20003f64070 */
[----:B------:R-:W-:-:S02]  /*0cc0*/  @!P2 IMAD.IADD R11, R11, 0x1, -R2 ;  /* 0x000000010b0ba824 */ /* 0x000fc400078e0a02 */
[----:B------:R-:W-:Y:S01]  /*0cd0*/  IMAD.HI.U32 R6, R9, R4, RZ ;  /* 0x0000000409067227 */ /* 0x000fe200078e00ff */
[----:B------:R-:W-:Y:S03]  /*0ce0*/  STL [R1+0x840], R13 ;  /* 0x0008400d01007387 */ /* 0x000fe60000100800 */
[C---:B------:R-:W-:Y:S02]  /*0cf0*/  IMAD R15, R2.reuse, R17, R15 ;  /* 0x00000011020f7224 */ /* 0x040fe400078e020f */
[----:B0-----:R-:W-:Y:S02]  /*0d00*/  IMAD.MOV.U32 R5, RZ, RZ, R11 ;  /* 0x000000ffff057224 */ /* 0x001fe400078e000b */
[----:B------:R-:W-:Y:S01]  /*0d10*/  IMAD.MOV R11, RZ, RZ, -R6 ;  /* 0x000000ffff0b7224 */ /* 0x000fe200078e0a06 */
[----:B------:R-:W-:Y:S01]  /*0d20*/  ISETP.GT.U32.AND P2, PT, R2, R15, PT ;  /* 0x0000000f0200720c */ /* 0x000fe20003f44070 */
[----:B------:R-:W-:-:S02]  /*0d30*/  @!P1 IMAD.IADD R7, R7, 0x1, -R2 ;  /* 0x0000000107079824 */ /* 0x000fc400078e0a02 */
[C---:B------:R-:W-:Y:S02]  /*0d40*/  IMAD R11, R2.reuse, R11, R4 ;  /* 0x0000000b020b7224 */ /* 0x040fe400078e0204 */
[--C-:B------:R-:W-:Y:S01]  /*0d50*/  @!P3 IMAD.IADD R3, R3, 0x1, -R2.reuse ;  /* 0x000000010303b824 */ /* 0x100fe200078e0a02 */
[----:B------:R-:W-:Y:S01]  /*0d60*/  ISETP.GT.U32.AND P1, PT, R2, R7, PT ;  /* 0x000000070200720c */ /* 0x000fe20003f24070 */
[----:B------:R-:W-:Y:S01]  /*0d70*/  VIADD R4, R8, 0xf2 ;  /* 0x000000f208047836 */ /* 0x000fe20000000000 */
[----:B------:R-:W-:Y:S01]  /*0d80*/  ISETP.GT.U32.AND P3, PT, R2, R11, PT ;  /* 0x0000000b0200720c */ /* 0x000fe20003f64070 */
[----:B------:R-:W-:Y:S01]  /*0d90*/  @!P5 IMAD.MOV R5, RZ, RZ, -R5 ;  /* 0x000000ffff05d224 */ /* 0x000fe200078e0a05 */
[----:B------:R-:W-:Y:S01]  /*0da0*/  ISETP.GE.AND P5, PT, R14, RZ, PT ;  /* 0x000000ff0e00720c */ /* 0x000fe20003fa6270 */
[----:B------:R-:W-:Y:S01]  /*0db0*/  IMAD.HI.U32 R17, R9, R12, RZ ;  /* 0x0000000c09117227 */ /* 0x000fe200078e00ff */
[----:B------:R-:W-:Y:S02]  /*0dc0*/  IABS R10, R4 ;  /* 0x00000004000a7213 */ /* 0x000fe40000000000 */
[----:B------:R0:W-:Y:S01]  /*0dd0*/  STL [R1+0x24], R5 ;  /* 0x0000240501007387 */ /* 0x0001e20000100800 */
[----:B------:R-:W-:-:S02]  /*0de0*/  @!P2 IMAD.IADD R15, R15, 0x1, -R2 ;  /* 0x000000010f0fa824 */ /* 0x000fc400078e0a02 */
[----:B------:R-:W-:Y:S02]  /*0df0*/  IMAD.MOV R17, RZ, RZ, -R17 ;  /* 0x000000ffff117224 */ /* 0x000fe400078e0a11 */
[--C-:B------:R-:W-:Y:S01]  /*0e00*/  @!P1 IMAD.IADD R7, R7, 0x1, -R2.reuse ;  /* 0x0000000107079824 */ /* 0x100fe200078e0a02 */
[----:B------:R-:W-:Y:S01]  /*0e10*/  ISETP.GT.U32.AND P2, PT, R2, R15, PT ;  /* 0x0000000f0200720c */ /* 0x000fe20003f44070 */
[----:B------:R-:W-:Y:S01]  /*0e20*/  @!P3 IMAD.IADD R11, R11, 0x1, -R2 ;  /* 0x000000010b0bb824 */ /* 0x000fe200078e0a02 */
[----:B------:R-:W-:Y:S01]  /*0e30*/  ISETP.GE.AND P1, PT, R16, RZ, PT ;  /* 0x000000ff1000720c */ /* 0x000fe20003f26270 */
[----:B------:R-:W-:Y:S02]  /*0e40*/  VIADD R6, R8, 0xf0 ;  /* 0x000000f008067836 */ /* 0x000fe40000000000 */
[----:B0-----:R-:W-:Y:S01]  /*0e50*/  IMAD.MOV.U32 R5, RZ, RZ, R7 ;  /* 0x000000ffff057224 */ /* 0x001fe200078e0007 */
[----:B------:R-:W-:Y:S01]  /*0e60*/  ISETP.GT.U32.AND P3, PT, R2, R11, PT ;  /* 0x0000000b0200720c */ /* 0x000fe20003f64070 */
[----:B------:R-:W-:Y:S01]  /*0e70*/  IMAD.HI.U32 R7, R9, R10, RZ ;  /* 0x0000000a09077227 */ /* 0x000fe200078e00ff */
[----:B------:R-:W-:-:S03]  /*0e80*/  IABS R23, R6 ;  /* 0x0000000600177213 */ /* 0x000fc60000000000 */
[C---:B------:R-:W-:Y:S01]  /*0e90*/  IMAD R12, R2.reuse, R17, R12 ;  /* 0x00000011020c7224 */ /* 0x040fe200078e020c */
[----:B------:R-:W-:Y:S01]  /*0ea0*/  IABS R17, R22 ;  /* 0x0000001600117213 */ /* 0x000fe20000000000 */
[----:B------:R-:W-:Y:S02]  /*0eb0*/  IMAD.MOV R7, RZ, RZ, -R7 ;  /* 0x000000ffff077224 */ /* 0x000fe400078e0a07 */
[----:B------:R-:W-:Y:S01]  /*0ec0*/  @!P2 IMAD.IADD R15, R15, 0x1, -R2 ;  /* 0x000000010f0fa824 */ /* 0x000fe200078e0a02 */
[C---:B------:R-:W-:Y:S01]  /*0ed0*/  ISETP.GT.U32.AND P2, PT, R2.reuse, R12, PT ;  /* 0x0000000c0200720c */ /* 0x040fe20003f44070 */
[----:B------:R-:W-:Y:S02]  /*0ee0*/  IMAD R10, R2, R7, R10 ;  /* 0x00000007020a7224 */ /* 0x000fe400078e020a */
[----:B------:R-:W-:Y:S02]  /*0ef0*/  IMAD.MOV.U32 R0, RZ, RZ, R3 ;  /* 0x000000ffff007224 */ /* 0x000fe400078e0003 */
[----:B------:R-:W-:-:S04]  /*0f00*/  IMAD.HI.U32 R3, R9, R23, RZ ;  /* 0x0000001709037227 */ /* 0x000fc800078e00ff */
[----:B------:R-:W-:Y:S01]  /*0f10*/  @!P4 IMAD.MOV R5, RZ, RZ, -R5 ;  /* 0x000000ffff05c224 */ /* 0x000fe200078e0a05 */
[----:B------:R-:W-:Y:S01]  /*0f20*/  ISETP.GE.AND P4, PT, R4, RZ, PT ;  /* 0x000000ff0400720c */ /* 0x000fe20003f86270 */
[--C-:B------:R-:W-:Y:S01]  /*0f30*/  @!P3 IMAD.IADD R11, R11, 0x1, -R2.reuse ;  /* 0x000000010b0bb824 */ /* 0x100fe200078e0a02 */
[----:B------:R-:W-:Y:S01]  /*0f40*/  ISETP.GT.U32.AND P3, PT, R2, R10, PT ;  /* 0x0000000a0200720c */ /* 0x000fe20003f64070 */
[----:B------:R-:W-:Y:S01]  /*0f50*/  IMAD.MOV R3, RZ, RZ, -R3 ;  /* 0x000000ffff037224 */ /* 0x000fe200078e0a03 */
[----:B------:R0:W-:Y:S01]  /*0f60*/  STL [R1+0x10], R5 ;  /* 0x0000100501007387 */ /* 0x0001e20000100800 */
[----:B------:R-:W-:Y:S02]  /*0f70*/  @!P2 IMAD.IADD R12, R12, 0x1, -R2 ;  /* 0x000000010c0ca824 */ /* 0x000fe400078e0a02 */
[----:B------:R-:W-:Y:S02]  /*0f80*/  IMAD R23, R2, R3, R23 ;  /* 0x0000000302177224 */ /* 0x000fe400078e0217 */
[----:B------:R-:W-:Y:S01]  /*0f90*/  VIADD R4, R8, 0xee ;  /* 0x000000ee08047836 */ /* 0x000fe20000000000 */
[----:B------:R-:W-:Y:S01]  /*0fa0*/  ISETP.GT.U32.AND P2, PT, R2, R12, PT ;  /* 0x0000000c0200720c */ /* 0x000fe20003f44070 */
[----:B------:R-:W-:Y:S01]  /*0fb0*/  @!P0 IMAD.MOV R0, RZ, RZ, -R0 ;  /* 0x000000ffff008224 */ /* 0x000fe200078e0a00 */
[----:B------:R-:W-:Y:S01]  /*0fc0*/  ISETP.GE.AND P0, PT, R6, RZ, PT ;  /* 0x000000ff0600720c */ /* 0x000fe20003f06270 */
[----:B------:R-:W-:Y:S01]  /*0fd0*/  VIADD R6, R8, 0xec ;  /* 0x000000ec08067836 */ /* 0x000fe20000000000 */
[----:B------:R-:W-:Y:S01]  /*0fe0*/  IABS R14, R4 ;  /* 0x00000004000e7213 */ /* 0x000fe20000000000 */
[----:B0-----:R-:W-:Y:S01]  /*0ff0*/  IMAD.MOV.U32 R5, RZ, RZ, R15 ;  /* 0x000000ffff057224 */ /* 0x001fe200078e000f */
[----:B------:R0:W-:Y:S01]  /*1000*/  STL [R1+0x1d0], R0 ;  /* 0x0001d00001007387 */ /* 0x0001e20000100800 */
[----:B------:R-:W-:Y:S01]  /*1010*/  @!P3 IMAD.IADD R10, R10, 0x1, -R2 ;  /* 0x000000010a0ab824 */ /* 0x000fe200078e0a02 */
[----:B------:R-:W-:Y:S01]  /*1020*/  IABS R18, R6 ;  /* 0x0000000600127213 */ /* 0x000fe20000000000 */
[----:B------:R-:W-:Y:S01]  /*1030*/  @!P6 IMAD.MOV R5, RZ, RZ, -R5 ;  /* 0x000000ffff05e224 */ /* 0x000fe200078e0a05 */
[C---:B------:R-:W-:Y:S01]  /*1040*/  ISETP.GT.U32.AND P6, PT, R2.reuse, R23, PT ;  /* 0x000000170200720c */ /* 0x040fe20003fc4070 */
[----:B------:R-:W-:Y:S01]  /*1050*/  IMAD.HI.U32 R7, R9, R14, RZ ;  /* 0x0000000e09077227 */ /* 0x000fe200078e00ff */
[----:B------:R-:W-:-:S02]  /*1060*/  ISETP.GT.U32.AND P3, PT, R2, R10, PT ;  /* 0x0000000a0200720c */ /* 0x000fc40003f64070 */
[----:B------:R-:W-:Y:S01]  /*1070*/  STL [R1+0x1d4], R5 ;  /* 0x0001d40501007387 */ /* 0x000fe20000100800 */
[----:B------:R-:W-:Y:S02]  /*1080*/  IMAD.MOV R7, RZ, RZ, -R7 ;  /* 0x000000ffff077224 */ /* 0x000fe400078e0a07 */
[----:B------:R-:W-:Y:S01]  /*1090*/  @!P2 IMAD.IADD R12, R12, 0x1, -R2 ;  /* 0x000000010c0ca824 */ /* 0x000fe200078e0a02 */
[----:B------:R-:W-:Y:S01]  /*10a0*/  ISETP.GE.AND P2, PT, R6, RZ, PT ;  /* 0x000000ff0600720c */ /* 0x000fe20003f46270 */
[----:B------:R-:W-:Y:S01]  /*10b0*/  IMAD R14, R2, R7, R14 ;  /* 0x00000007020e7224 */ /* 0x000fe200078e020e */
[----:B------:R-:W-:Y:S01]  /*10c0*/  IABS R6, R21 ;  /* 0x0000001500067213 */ /* 0x000fe20000000000 */
[----:B------:R-:W-:-:S04]  /*10d0*/  IMAD.HI.U32 R3, R9, R18, RZ ;  /* 0x0000001209037227 */ /* 0x000fc800078e00ff */
[--C-:B------:R-:W-:Y:S02]  /*10e0*/  @!P6 IMAD.IADD R23, R23, 0x1, -R2.reuse ;  /* 0x000000011717e824 */ /* 0x100fe400078e0a02 */
[----:B------:R-:W-:Y:S01]  /*10f0*/  @!P3 IMAD.IADD R10, R10, 0x1, -R2 ;  /* 0x000000010a0ab824 */ /* 0x000fe200078e0a02 */
[C---:B------:R-:W-:Y:S01]  /*1100*/  ISETP.GT.U32.AND P3, PT, R2.reuse, R14, PT ;  /* 0x0000000e0200720c */ /* 0x040fe20003f64070 */
[----:B0-----:R-:W-:Y:S01]  /*1110*/  IMAD.MOV.U32 R0, RZ, RZ, R11 ;  /* 0x000000ffff007224 */ /* 0x001fe200078e000b */
[----:B------:R-:W-:Y:S01]  /*1120*/  ISETP.GT.U32.AND P6, PT, R2, R23, PT ;  /* 0x000000170200720c */ /* 0x000fe20003fc4070 */
[----:B------:R-:W-:Y:S02]  /*1130*/  IMAD.MOV R3, RZ, RZ, -R3 ;  /* 0x000000ffff037224 */ /* 0x000fe400078e0a03 */
[----:B------:R-:W-:-:S04]  /*1140*/  IMAD.HI.U32 R11, R9, R6, RZ ;  /* 0x00000006090b7227 */ /* 0x000fc800078e00ff */
[----:B------:R-:W-:Y:S02]  /*1150*/  IMAD R18, R2, R3, R18 ;  /* 0x0000000302127224 */ /* 0x000fe400078e0212 */
[----:B------:R-:W-:Y:S02]  /*1160*/  IMAD.MOV R11, RZ, RZ, -R11 ;  /* 0x000000ffff0b7224 */ /* 0x000fe400078e0a0b */
[----:B------:R-:W-:Y:S01]  /*1170*/  @!P5 IMAD.MOV R0, RZ, RZ, -R0 ;  /* 0x000000ffff00d224 */ /* 0x000fe200078e0a00 */
[----:B------:R-:W-:Y:S01]  /*1180*/  ISETP.GE.AND P5, PT, R4, RZ, PT ;  /* 0x000000ff0400720c */ /* 0x000fe20003fa6270 */
[----:B------:R-:W-:Y:S01]  /*1190*/  @!P6 IMAD.IADD R23, R23, 0x1, -R2 ;  /* 0x000000011717e824 */ /* 0x000fe200078e0a02 */
[C---:B------:R-:W-:Y:S01]  /*11a0*/  ISETP.GT.U32.AND P6, PT, R2.reuse, R18, PT ;  /* 0x000000120200720c */ /* 0x040fe20003fc4070 */
[----:B------:R-:W-:Y:S01]  /*11b0*/  IMAD R6, R2, R11, R6 ;  /* 0x0000000b02067224 */ /* 0x000fe200078e0206 */
[----:B------:R0:W-:Y:S01]  /*11c0*/  STL [R1+0x1d8], R0 ;  /* 0x0001d80001007387 */ /* 0x0001e20000100800 */
[----:B------:R-:W-:-:S04]  /*11d0*/  IMAD.HI.U32 R25, R9, R17, RZ ;  /* 0x0000001109197227 */ /* 0x000fc800078e00ff */
[----:B------:R-:W-:Y:S01]  /*11e0*/  @!P3 IMAD.IADD R14, R14, 0x1, -R2 ;  /* 0x000000010e0eb824 */ /* 0x000fe200078e0a02 */
[----:B------:R-:W-:Y:S01]  /*11f0*/  ISETP.GT.U32.AND P3, PT, R2, R6, PT ;  /* 0x000000060200720c */ /* 0x000fe20003f64070 */
[----:B------:R-:W-:Y:S02]  /*1200*/  IMAD.MOV R25, RZ, RZ, -R25 ;  /* 0x000000ffff197224 */ /* 0x000fe400078e0a19 */
[----:B------:R-:W-:Y:S02]  /*1210*/  VIADD R4, R8, 0xe6 ;  /* 0x000000e608047836 */ /* 0x000fe40000000000 */
[----:B0-----:R-:W-:Y:S01]  /*1220*/  IMAD.MOV.U32 R0, RZ, RZ, R12 ;  /* 0x000000ffff007224 */ /* 0x001fe200078e000c */
[----:B------:R-:W-:Y:S01]  /*1230*/  @!P6 IADD3 R18, R18, -R2, RZ ;  /* 0x800000021212e210 */ /* 0x000fe20007ffe0ff */
[----:B------:R-:W-:Y:S01]  /*1240*/  VIADD R20, R8, 0xe4 ;  /* 0x000000e408147836 */ /* 0x000fe20000000000 */
[----:B------:R-:W-:Y:S01]  /*1250*/  IABS R19, R4 ;  /* 0x0000000400137213 */ /* 0x000fe20000000000 */
[----:B------:R-:W-:Y:S01]  /*1260*/  @!P1 IMAD.MOV R0, RZ, RZ, -R0 ;  /* 0x000000ffff009224 */ /* 0x000fe200078e0a00 */
[C---:B------:R-:W-:Y:S01]  /*1270*/  ISETP.GT.U32.AND P1, PT, R2.reuse, R18, PT ;  /* 0x000000120200720c */ /* 0x040fe20003f24070 */
[C---:B------:R-:W-:Y:S01]  /*1280*/  IMAD R17, R2.reuse, R25, R17 ;  /* 0x0000001902117224 */ /* 0x040fe200078e0211 */
[----:B------:R-:W-:Y:S01]  /*1290*/  IABS R7, R20 ;  /* 0x0000001400077213 */ /* 0x000fe20000000000 */
[----:B------:R-:W-:Y:S01]  /*12a0*/  IMAD.HI.U32 R24, R9, R19, RZ ;  /* 0x0000001309187227 */ /* 0x000fe200078e00ff */
[----:B------:R0:W-:Y:S02]  /*12b0*/  STL [R1+0xc], R0 ;  /* 0x00000c0001007387 */ /* 0x0001e40000100800 */
[----:B------:R-:W-:Y:S01]  /*12c0*/  ISETP.GT.U32.AND P6, PT, R2, R17, PT ;  /* 0x000000110200720c */ /* 0x000fe20003fc4070 */
[----:B------:R-:W-:Y:S01]  /*12d0*/  @!P3 IMAD.IADD R6, R6, 0x1, -R2 ;  /* 0x000000010606b824 */ /* 0x000fe200078e0a02 */
[----:B------:R-:W-:Y:S01]  /*12e0*/  ISETP.GT.U32.AND P3, PT, R2, R14, PT ;  /* 0x0000000e0200720c */ /* 0x000fe20003f64070 */
[----:B------:R-:W-:-:S02]  /*12f0*/  VIADD R15, R8, 0xe2 ;  /* 0x000000e2080f7836 */ /* 0x000fc40000000000 */
[----:B------:R-:W-:-:S03]  /*1300*/  IMAD.HI.U32 R11, R9, R7, RZ ;  /* 0x00000007090b7227 */ /* 0x000fc600078e00ff */
[----:B------:R-:W-:Y:S01]  /*1310*/  IABS R3, R15 ;  /* 0x0000000f00037213 */ /* 0x000fe20000000000 */
[----:B0-----:R-:W-:Y:S02]  /*1320*/  IMAD.MOV.U32 R0, RZ, RZ, R10 ;  /* 0x000000ffff007224 */ /* 0x001fe400078e000a */
[----:B------:R-:W-:Y:S02]  /*1330*/  IMAD.MOV R24, RZ, RZ, -R24 ;  /* 0x000000ffff187224 */ /* 0x000fe400078e0a18 */
[----:B------:R-:W-:Y:S02]  /*1340*/  @!P4 IMAD.MOV R0, RZ, RZ, -R0 ;  /* 0x000000ffff00c224 */ /* 0x000fe400078e0a00 */
[----:B------:R-:W-:Y:S02]  /*1350*/  IMAD.MOV R25, RZ, RZ, -R11 ;  /* 0x000000ffff197224 */ /* 0x000fe400078e0a0b */
[C---:B------:R-:W-:Y:S01]  /*1360*/  IMAD R11, R2.reuse, R24, R19 ;  /* 0x00000018020b7224 */ /* 0x040fe200078e0213 */
[----:B------:R0:W-:Y:S01]  /*1370*/  STL [R1+0x80], R0 ;  /* 0x0000800001007387 */ /* 0x0001e20000100800 */
[----:B------:R-:W-:-:S02]  /*1380*/  IMAD R7, R2, R25, R7 ;  /* 0x0000001902077224 */ /* 0x000fc400078e0207 */
[----:B------:R-:W-:Y:S01]  /*1390*/  @!P6 IMAD.IADD R17, R17, 0x1, -R2 ;  /* 0x000000011111e824 */ /* 0x000fe200078e0a02 */
[----:B------:R-:W-:Y:S01]  /*13a0*/  ISETP.GT.U32.AND P6, PT, R2, R6, PT ;  /* 0x000000060200720c */ /* 0x000fe20003fc4070 */
[----:B------:R-:W-:-:S03]  /*13b0*/  IMAD.HI.U32 R16, R9, R3, RZ ;  /* 0x0000000309107227 */ /* 0x000fc600078e00ff */
[----:B------:R-:W-:Y:S01]  /*13c0*/  ISETP.GT.U32.AND P4, PT, R2, R17, PT ;  /* 0x000000110200720c */ /* 0x000fe20003f84070 */
[----:B------:R-:W-:Y:S01]  /*13d0*/  @!P3 IMAD.IADD R14, R14, 0x1, -R2 ;  /* 0x000000010e0eb824 */ /* 0x000fe200078e0a02 */
[C---:B------:R-:W-:Y:S01]  /*13e0*/  ISETP.GT.U32.AND P3, PT, R2.reuse, R7, PT ;  /* 0x000000070200720c */ /* 0x040fe20003f64070 */
[----:B0-----:R-:W-:Y:S02]  /*13f0*/  IMAD.MOV.U32 R0, RZ, RZ, R23 ;  /* 0x000000ffff007224 */ /* 0x001fe400078e0017 */
[----:B------:R-:W-:Y:S02]  /*1400*/  IMAD.MOV R19, RZ, RZ, -R16 ;  /* 0x000000ffff137224 */ /* 0x000fe400078e0a10 */
[----:B------:R-:W-:Y:S01]  /*1410*/  @!P0 IMAD.MOV R0, RZ, RZ, -R0 ;  /* 0x000000ffff008224 */ /* 0x000fe200078e0a00 */
[C---:B------:R-:W-:Y:S01]  /*1420*/  ISETP.GT.U32.AND P0, PT, R2.reuse, R11, PT ;  /* 0x0000000b0200720c */ /* 0x040fe20003f04070 */
[----:B------:R-:W-:Y:S02]  /*1430*/  IMAD R3, R2, R19, R3 ;  /* 0x0000001302037224 */ /* 0x000fe400078e0203 */
[C---:B------:R-:W-:Y:S01]  /*1440*/  VIADD R12, R8.reuse, 0xde ;  /* 0x000000de080c7836 */ /* 0x040fe20000000000 */
[----:B------:R0:W-:Y:S01]  /*1450*/  STL [R1+0x1cc], R0 ;  /* 0x0001cc0001007387 */ /* 0x0001e20000100800 */
[----:B------:R-:W-:-:S02]  /*1460*/  VIADD R16, R8, 0xe0 ;  /* 0x000000e008107836 */ /* 0x000fc40000000000 */
[--C-:B------:R-:W-:Y:S01]  /*1470*/  @!P1 IMAD.IADD R18, R18, 0x1, -R2.reuse ;  /* 0x0000000112129824 */ /* 0x100fe200078e0a02 */
[----:B------:R-:W-:Y:S01]  /*1480*/  IABS R10, R12 ;  /* 0x0000000c000a7213 */ /* 0x000fe20000000000 */
[----:B------:R-:W-:Y:S01]  /*1490*/  @!P6 IMAD.IADD R6, R6, 0x1, -R2 ;  /* 0x000000010606e824 */ /* 0x000fe200078e0a02 */
[----:B------:R-:W-:Y:S01]  /*14a0*/  ISETP.GT.U32.AND P6, PT, R2, R3, PT ;  /* 0x000000030200720c */ /* 0x000fe20003fc4070 */
[----:B------:R-:W-:Y:S01]  /*14b0*/  IMAD.MOV.U32 R5, RZ, RZ, R14 ;  /* 0x000000ffff057224 */ /* 0x000fe200078e000e */
[----:B------:R-:W-:Y:S01]  /*14c0*/  IABS R19, R16 ;  /* 0x0000001000137213 */ /* 0x000fe20000000000 */
[--C-:B------:R-:W-:Y:S01]  /*14d0*/  @!P0 IMAD.IADD R11, R11, 0x1, -R2.reuse ;  /* 0x000000010b0b8824 */ /* 0x100fe200078e0a02 */
[----:B------:R-:W-:Y:S01]  /*14e0*/  ISETP.GE.AND P1, PT, R21, RZ, PT ;  /* 0x000000ff1500720c */ /* 0x000fe20003f26270 */
[----:B------:R-:W-:Y:S01]  /*14f0*/  @!P3 IMAD.IADD R7, R7, 0x1, -R2 ;  /* 0x000000010707b824 */ /* 0x000fe200078e0a02 */
[----:B------:R-:W-:Y:S01]  /*1500*/  ISETP.GE.AND P0, PT, R4, RZ, PT ;  /* 0x000000ff0400720c */ /* 0x000fe20003f06270 */
[----:B0-----:R-:W-:Y:S01]  /*1510*/  IMAD.MOV.U32 R0, RZ, RZ, R18 ;  /* 0x000000ffff007224 */ /* 0x001fe200078e0012 */
[----:B------:R-:W-:Y:S01]  /*1520*/  ISETP.GE.AND P3, PT, R20, RZ, PT ;  /* 0x000000ff1400720c */ /* 0x000fe20003f66270 */
[----:B------:R-:W-:Y:S01]  /*1530*/  @!P5 IMAD.MOV R5, RZ, RZ, -R5 ;  /* 0x000000ffff05d224 */ /* 0x000fe200078e0a05 */
[----:B------:R-:W-:Y:S01]  /*1540*/  ISETP.GT.U32.AND P5, PT, R2, R11, PT ;  /* 0x0000000b0200720c */ /* 0x000fe20003fa4070 */
[----:B------:R-:W-:Y:S01]  /*1550*/  @!P4 IMAD.IADD R17, R17, 0x1, -R2 ;  /* 0x000000011111c824 */ /* 0x000fe200078e0a02 */
[----:B------:R-:W-:Y:S01]  /*1560*/  ISETP.GE.AND P4, PT, R22, RZ, PT ;  /* 0x000000ff1600720c */ /* 0x000fe20003f86270 */
[C---:B------:R-:W-:Y:S01]  /*1570*/  IMAD.HI.U32 R21, R9.reuse, R10, RZ ;  /* 0x0000000a09157227 */ /* 0x040fe200078e00ff */
[----:B------:R0:W-:Y:S03]  /*1580*/  STL [R1+0x84], R5 ;  /* 0x0000840501007387 */ /* 0x0001e60000100800 */
[----:B------:R-:W-:Y:S01]  /*1590*/  @!P2 IMAD.MOV R0, RZ, RZ, -R0 ;  /* 0x000000ffff00a224 */ /* 0x000fe200078e0a00 */
[----:B------:R-:W-:Y:S01]  /*15a0*/  ISETP.GT.U32.AND P2, PT, R2, R7, PT ;  /* 0x000000070200720c */ /* 0x000fe20003f44070 */
[----:B------:R-:W-:-:S03]  /*15b0*/  IMAD.HI.U32 R23, R9, R19, RZ ;  /* 0x0000001309177227 */ /* 0x000fc600078e00ff */
[----:B------:R1:W-:Y:S01]  /*15c0*/  STL [R1+0x9c], R0 ;  /* 0x00009c0001007387 */ /* 0x0003e20000100800 */
[----:B------:R-:W-:Y:S02]  /*15d0*/  IMAD.MOV R21, RZ, RZ, -R21 ;  /* 0x000000ffff157224 */ /* 0x000fe400078e0a15 */
[----:B------:R-:W-:Y:S02]  /*15e0*/  IMAD.MOV R23, RZ, RZ, -R23 ;  /* 0x000000ffff177224 */ /* 0x000fe400078e0a17 */
[----:B------:R-:W-:Y:S02]  /*15f0*/  @!P6 IMAD.IADD R3, R3, 0x1, -R2 ;  /* 0x000000010303e824 */ /* 0x000fe400078e0a02 */
[C---:B------:R-:W-:Y:S02]  /*1600*/  IMAD R10, R2.reuse, R21, R10 ;  /* 0x00000015020a7224 */ /* 0x040fe400078e020a */
[----:B0-----:R-:W-:Y:S01]  /*1610*/  IMAD.MOV.U32 R5, RZ, RZ, R6 ;  /* 0x000000ffff057224 */ /* 0x001fe200078e0006 */
[----:B------:R-:W-:Y:S01]  /*1620*/  ISETP.GT.U32.AND P6, PT, R2, R3, PT ;  /* 0x000000030200720c */ /* 0x000fe20003fc4070 */
[----:B-1----:R-:W-:-:S02]  /*1630*/  IMAD.MOV.U32 R0, RZ, RZ, R17 ;  /* 0x000000ffff007224 */ /* 0x002fc400078e0011 */
[----:B------:R-:W-:Y:S02]  /*1640*/  IMAD R4, R2, R23, R19 ;  /* 0x0000001702047224 */ /* 0x000fe400078e0213 */
[----:B------:R-:W-:Y:S02]  /*1650*/  VIADD R14, R8, 0xdc ;  /* 0x000000dc080e7836 */ /* 0x000fe40000000000 */
[----:B------:R-:W-:Y:S01]  /*1660*/  @!P1 IMAD.MOV R5, RZ, RZ, -R5 ;  /* 0x000000ffff059224 */ /* 0x000fe200078e0a05 */
[C---:B------:R-:W-:Y:S01]  /*1670*/  ISETP.GT.U32.AND P1, PT, R2.reuse, R4, PT ;  /* 0x000000040200720c */ /* 0x040fe20003f24070 */
[----:B------:R-:W-:Y:S01]  /*1680*/  @!P5 IMAD.IADD R11, R11, 0x1, -R2 ;  /* 0x000000010b0bd824 */ /* 0x000fe200078e0a02 */
[----:B------:R-:W-:Y:S01]  /*1690*/  ISETP.GT.U32.AND P5, PT, R2, R10, PT ;  /* 0x0000000a0200720c */ /* 0x000fe20003fa4070 */
[----:B------:R-:W-:Y:S01]  /*16a0*/  @!P4 IMAD.MOV R0, RZ, RZ, -R0 ;  /* 0x000000ffff00c224 */ /* 0x000fe200078e0a00 */
[----:B------:R-:W-:Y:S01]  /*16b0*/  IABS R18, R14 ;  /* 0x0000000e00127213 */ /* 0x000fe20000000000 */
[----:B------:R-:W-:Y:S01]  /*16c0*/  @!P2 IMAD.IADD R7, R7, 0x1, -R2 ;  /* 0x000000010707a824 */ /* 0x000fe200078e0a02 */
[----:B------:R0:W-:Y:S01]  /*16d0*/  STL [R1+0xa4], R5 ;  /* 0x0000a40501007387 */ /* 0x0001e20000100800 */
[----:B------:R-:W-:Y:S01]  /*16e0*/  ISETP.GE.AND P4, PT, R15, RZ, PT ;  /* 0x000000ff0f00720c */ /* 0x000fe20003f86270 */
[----:B------:R-:W-:Y:S01]  /*16f0*/  VIADD R6, R8, 0xda ;  /* 0x000000da08067836 */ /* 0x000fe20000000000 */
[----:B------:R-:W-:Y:S01]  /*1700*/  ISETP.GE.AND P2, PT, R16, RZ, PT ;  /* 0x000000ff1000720c */ /* 0x000fe20003f46270 */
[----:B------:R1:W-:Y:S01]  /*1710*/  STL [R1+0xa8], R0 ;  /* 0x0000a80001007387 */ /* 0x0003e20000100800 */
[----:B------:R-:W-:-:S02]  /*1720*/  IMAD.HI.U32 R16, R9, R18, RZ ;  /* 0x0000001209107227 */ /* 0x000fc400078e00ff */
[----:B------:R-:W-:Y:S02]  /*1730*/  IABS R15, R6 ;  /* 0x00000006000f7213 */ /* 0x000fe40000000000 */
[----:B------:R-:W-:Y:S01]  /*1740*/  @!P6 IMAD.IADD R3, R3, 0x1, -R2 ;  /* 0x000000010303e824 */ /* 0x000fe200078e0a02 */
[----:B------:R-:W-:Y:S01]  /*1750*/  ISETP.GE.AND P6, PT, R12, RZ, PT ;  /* 0x000000ff0c00720c */ /* 0x000fe20003fc6270 */
[----:B0-----:R-:W-:Y:S02]  /*1760*/  IMAD.MOV.U32 R5, RZ, RZ, R11 ;  /* 0x000000ffff057224 */ /* 0x001fe400078e000b */
[----:B------:R-:W-:Y:S02]  /*1770*/  IMAD.MOV R16, RZ, RZ, -R16 ;  /* 0x000000ffff107224 */ /* 0x000fe400078e0a10 */
[----:B-1----:R-:W-:Y:S02]  /*1780*/  IMAD.MOV.U32 R0, RZ, RZ, R7 ;  /* 0x000000ffff007224 */ /* 0x002fe400078e0007 */
[----:B------:R-:W-:-:S02]  /*1790*/  @!P0 IMAD.MOV R5, RZ, RZ, -R5 ;  /* 0x000000ffff058224 */ /* 0x000fc400078e0a05 */
[----:B------:R-:W-:Y:S01]  /*17a0*/  @!P3 IMAD.MOV R0, RZ, RZ, -R0 ;  /* 0x000000ffff00b224 */ /* 0x000fe200078e0a00 */
[----:B------:R-:W-:Y:S01]  /*17b0*/  ISETP.GE.AND P3, PT, R6, RZ, PT ;  /* 0x000000ff0600720c */ /* 0x000fe20003f66270 */
[--C-:B------:R-:W-:Y:S01]  /*17c0*/  @!P5 IMAD.IADD R10, R10, 0x1, -R2.reuse ;  /* 0x000000010a0ad824 */ /* 0x100fe200078e0a02 */
[----:B------:R-:W-:Y:S01]  /*17d0*/  STL [R1+0x1b0], R5 ;  /* 0x0001b00501007387 */ /* 0x000fe20000100800 */
[----:B------:R-:W-:Y:S01]  /*17e0*/  @!P1 IMAD.IADD R4, R4, 0x1, -R2 ;  /* 0x0000000104049824 */ /* 0x000fe200078e0a02 */
[----:B------:R-:W-:Y:S01]  /*17f0*/  ISETP.GE.AND P1, PT, R14, RZ, PT ;  /* 0x000000ff0e00720c */ /* 0x000fe20003f26270 */
[C---:B------:R-:W-:Y:S01]  /*1800*/  IMAD R18, R2.reuse, R16, R18 ;  /* 0x0000001002127224 */ /* 0x040fe200078e0212 */
[----:B------:R0:W-:Y:S01]  /*1810*/  STL [R1+0x1b4], R0 ;  /* 0x0001b40001007387 */ /* 0x0001e20000100800 */
[C---:B------:R-:W-:Y:S01]  /*1820*/  ISETP.GT.U32.AND P5, PT, R2.reuse, R10, PT ;  /* 0x0000000a0200720c */ /* 0x040fe20003fa4070 */
[----:B------:R-:W-:Y:S01]  /*1830*/  IMAD.HI.U32 R12, R9, R15, RZ ;  /* 0x0000000f090c7227 */ /* 0x000fe200078e00ff */
[----:B------:R-:W-:-:S03]  /*1840*/  ISETP.GT.U32.AND P0, PT, R2, R4, PT ;  /* 0x000000040200720c */ /* 0x000fc60003f04070 */
[----:B------:R-:W-:Y:S02]  /*1850*/  IMAD.MOV R12, RZ, RZ, -R12 ;  /* 0x000000ffff0c7224 */ /* 0x000fe400078e0a0c */
[----:B------:R-:W-:Y:S02]  /*1860*/  VIADD R17, R8, 0xd8 ;  /* 0x000000d808117836 */ /* 0x000fe40000000000 */
[----:B0-----:R-:W-:Y:S02]  /*1870*/  IMAD.MOV.U32 R0, RZ, RZ, R3 ;  /* 0x000000ffff007224 */ /* 0x001fe400078e0003 */
[C---:B------:R-:W-:Y:S02]  /*1880*/  IMAD R15, R2.reuse, R12, R15 ;  /* 0x0000000c020f7224 */ /* 0x040fe400078e020f */
[----:B------:R-:W-:Y:S01]  /*1890*/  @!P4 IMAD.MOV R0, RZ, RZ, -R0 ;  /* 0x000000ffff00c224 */ /* 0x000fe200078e0a00 */
[----:B------:R-:W-:Y:S01]  /*18a0*/  ISETP.GT.U32.AND P4, PT, R2, R18, PT ;  /* 0x000000120200720c */ /* 0x000fe20003f84070 */
[--C-:B------:R-:W-:Y:S01]  /*18b0*/  @!P5 IMAD.IADD R10, R10, 0x1, -R2.reuse ;  /* 0x000000010a0ad824 */ /* 0x100fe200078e0a02 */
[----:B------:R-:W-:Y:S01]  /*18c0*/  ISETP.GT.U32.AND P5, PT, R2, R15, PT ;  /* 0x0000000f0200720c */ /* 0x000fe20003fa4070 */
[----:B------:R-:W-:Y:S01]  /*18d0*/  @!P0 IMAD.IADD R4, R4, 0x1, -R2 ;  /* 0x0000000104048824 */ /* 0x000fe200078e0a02 */
[----:B------:R-:W-:Y:S01]  /*18e0*/  ISETP.GE.AND P0, PT, R17, RZ, PT ;  /* 0x000000ff1100720c */ /* 0x000fe20003f06270 */
[----:B------:R0:W-:Y:S01]  /*18f0*/  STL [R1+0x1bc], R0 ;  /* 0x0001bc0001007387 */ /* 0x0001e20000100800 */
[----:B------:R-:W-:Y:S01]  /*1900*/  IABS R17, R17 ;  /* 0x0000001100117213 */ /* 0x000fe20000000000 */
[----:B------:R-:W-:-:S02]  /*1910*/  VIADD R3, R8, 0xd6 ;  /* 0x000000d608037836 */ /* 0x000fc40000000000 */
[----:B------:R-:W-:Y:S02]  /*1920*/  VIADD R6, R8, 0xd4 ;  /* 0x000000d408067836 */ /* 0x000fe40000000000 */
[----:B------:R-:W-:Y:S01]  /*1930*/  IMAD.HI.U32 R7, R9, R17, RZ ;  /* 0x0000001109077227 */ /* 0x000fe200078e00ff */
[----:B------:R-:W-:Y:S02]  /*1940*/  IABS R12, R3 ;  /* 0x00000003000c7213 */ /* 0x000fe40000000000 */
[----:B------:R-:W-:Y:S01]  /*1950*/  IABS R14, R6 ;  /* 0x00000006000e7213 */ /* 0x000fe20000000000 */
[----:B------:R-:W-:Y:S02]  /*1960*/  @!P4 IMAD.IADD R18, R18, 0x1, -R2 ;  /* 0x000000011212c824 */ /* 0x000fe400078e0a02 */
[----:B0-----:R-:W-:Y:S02]  /*1970*/  IMAD.MOV.U32 R0, RZ, RZ, R4 ;  /* 0x000000ffff007224 */ /* 0x001fe400078e0004 */
[----:B------:R-:W-:Y:S01]  /*1980*/  IMAD.MOV R7, RZ, RZ, -R7 ;  /* 0x000000ffff077224 */ /* 0x000fe200078e0a07 */
[----:B------:R-:W-:Y:S01]  /*1990*/  ISETP.GT.U32.AND P4, PT, R2, R18, PT ;  /* 0x000000120200720c */ /* 0x000fe20003f84070 */
[----:B------:R-:W-:Y:S01]  /*19a0*/  @!P2 IMAD.MOV R0, RZ, RZ, -R0 ;  /* 0x000000ffff00a224 */ /* 0x000fe200078e0a00 */
[----:B------:R-:W-:Y:S01]  /*19b0*/  ISETP.GE.AND P2, PT, R3, RZ, PT ;  /* 0x000000ff0300720c */ /* 0x000fe20003f46270 */
[----:B------:R-:W-:-:S02]  /*19c0*/  @!P5 IMAD.IADD R15, R15, 0x1, -R2 ;  /* 0x000000010f0fd824 */ /* 0x000fc400078e0a02 */
[C---:B------:R-:W-:Y:S01]  /*19d0*/  IMAD R17, R2.reuse, R7, R17 ;  /* 0x0000000702117224 */ /* 0x040fe200078e0211 */
[----:B------:R0:W-:Y:S01]  /*19e0*/  STL [R1+0x1c8], R0 ;  /* 0x0001c80001007387 */ /* 0x0001e20000100800 */
[----:B------:R-:W-:Y:S01]  /*19f0*/  IMAD.HI.U32 R4, R9, R12, RZ ;  /* 0x0000000c09047227 */ /* 0x000fe200078e00ff */
[----:B------:R-:W-:-:S03]  /*1a00*/  ISETP.GT.U32.AND P5, PT, R2, R15, PT ;  /* 0x0000000f0200720c */ /* 0x000fc60003fa4070 */
[----:B------:R-:W-:Y:S01]  /*1a10*/  IMAD.HI.U32 R3, R9, R14, RZ ;  /* 0x0000000e09037227 */ /* 0x000fe200078e00ff */
[----:B------:R-:W-:-:S03]  /*1a20*/  IADD3 R4, -R4, RZ, RZ ;  /* 0x000000ff04047210 */ /* 0x000fc60007ffe1ff */
[----:B------:R-:W-:Y:S01]  /*1a30*/  @!P4 IMAD.IADD R18, R18, 0x1, -R2 ;  /* 0x000000011212c824 */ /* 0x000fe200078e0a02 */
[C---:B------:R-:W-:Y:S01]  /*1a40*/  ISETP.GT.U32.AND P4, PT, R2.reuse, R17, PT ;  /* 0x000000110200720c */ /* 0x040fe20003f84070 */
[----:B0-----:R-:W-:Y:S02]  /*1a50*/  IMAD.MOV.U32 R0, RZ, RZ, R10 ;  /* 0x000000ffff007224 */ /* 0x001fe400078e000a */
[----:B------:R-:W-:Y:S02]  /*1a60*/  IMAD R12, R2, R4, R12 ;  /* 0x00000004020c7224 */ /* 0x000fe400078e020c */
[----:B------:R-:W-:Y:S01]  /*1a70*/  @!P6 IMAD.MOV R0, RZ, RZ, -R0 ;  /* 0x000000ffff00e224 */ /* 0x000fe200078e0a00 */
[----:B------:R-:W-:Y:S01]  /*1a80*/  ISETP.GE.AND P6, PT, R6, RZ, PT ;  /* 0x000000ff0600720c */ /* 0x000fe20003fc6270 */
[----:B------:R-:W-:Y:S02]  /*1a90*/  IMAD.MOV R6, RZ, RZ, -R3 ;  /* 0x000000ffff067224 */ /* 0x000fe400078e0a03 */
[----:B------:R-:W-:Y:S01]  /*1aa0*/  VIADD R10, R8, 0xd0 ;  /* 0x000000d0080a7836 */ /* 0x000fe20000000000 */
[----:B------:R0:W-:Y:S01]  /*1ab0*/  STL [R1+0x1c4], R0 ;  /* 0x0001c40001007387 */ /* 0x0001e20000100800 */
[----:B------:R-:W-:-:S02]  /*1ac0*/  IMAD R14, R2, R6, R14 ;  /* 0x00000006020e7224 */ /* 0x000fc400078e020e */
[----:B------:R-:W-:Y:S01]  /*1ad0*/  VIADD R3, R8, 0xd2 ;  /* 0x000000d208037836 */ /* 0x000fe20000000000 */
[----:B------:R-:W-:Y:S01]  /*1ae0*/  IABS R19, R10 ;  /* 0x0000000a00137213 */ /* 0x000fe20000000000 */
[--C-:B------:R-:W-:Y:S01]  /*1af0*/  @!P5 IMAD.IADD R15, R15, 0x1, -R2.reuse ;  /* 0x000000010f0fd824 */ /* 0x100fe200078e0a02 */
[----:B------:R-:W-:Y:S01]  /*1b00*/  ISETP.GT.U32.AND P5, PT, R2, R12, PT ;  /* 0x0000000c0200720c */ /* 0x000fe20003fa4070 */
[----:B------:R-:W-:Y:S01]  /*1b10*/  @!P4 IMAD.IADD R17, R17, 0x1, -R2 ;  /* 0x000000011111c824 */ /* 0x000fe200078e0a02 */
[----:B------:R-:W-:Y:S01]  /*1b20*/  IABS R7, R3 ;  /* 0x0000000300077213 */ /* 0x000fe20000000000 */
[----:B------:R-:W-:Y:S02]  /*1b30*/  VIADD R11, R8, 0xce ;  /* 0x000000ce080b7836 */ /* 0x000fe40000000000 */
[----:B0-----:R-:W-:Y:S01]  /*1b40*/  IMAD.MOV.U32 R0, RZ, RZ, R18 ;  /* 0x000000ffff007224 */ /* 0x001fe200078e0012 */
[C---:B------:R-:W-:Y:S01]  /*1b50*/  ISETP.GT.U32.AND P4, PT, R2.reuse, R17, PT ;  /* 0x000000110200720c */ /* 0x040fe20003f84070 */
[----:B------:R-:W-:Y:S01]  /*1b60*/  IMAD.MOV.U32 R18, RZ, RZ, R19 ;  /* 0x000000ffff127224 */ /* 0x000fe200078e0013 */
[----:B------:R-:W-:Y:S01]  /*1b70*/  IABS R16, R11 ;  /* 0x0000000b00107213 */ /* 0x000fe20000000000 */
[----:B------:R-:W-:Y:S01]  /*1b80*/  @!P1 IMAD.MOV R0, RZ, RZ, -R0 ;  /* 0x000000ffff009224 */ /* 0x000fe200078e0a00 */
[----:B------:R-:W-:Y:S01]  /*1b90*/  ISETP.GT.U32.AND P1, PT, R2, R14, PT ;  /* 0x0000000e0200720c */ /* 0x000fe20003f24070 */
[----:B------:R-:W-:-:S03]  /*1ba0*/  IMAD.HI.U32 R19, R9, R7, RZ ;  /* 0x0000000709137227 */ /* 0x000fc600078e00ff */
[----:B------:R0:W-:Y:S01]  /*1bb0*/  STL [R1+0x1c0], R0 ;  /* 0x0001c00001007387 */ /* 0x0001e20000100800 */
[----:B------:R-:W-:Y:S02]  /*1bc0*/  IMAD.MOV R19, RZ, RZ, -R19 ;  /* 0x000000ffff137224 */ /* 0x000fe400078e0a13 */
[--C-:B------:R-:W-:Y:S02]  /*1bd0*/  @!P5 IMAD.IADD R12, R12, 0x1, -R2.reuse ;  /* 0x000000010c0cd824 */ /* 0x100fe400078e0a02 */
[----:B------:R-:W-:Y:S02]  /*1be0*/  VIADD R4, R8, 0xcc ;  /* 0x000000cc08047836 */ /* 0x000fe40000000000 */
[--C-:B------:R-:W-:Y:S01]  /*1bf0*/  @!P4 IMAD.IADD R17, R17, 0x1, -R2.reuse ;  /* 0x000000011111c824 */ /* 0x100fe200078e0a02 */
[----:B------:R-:W-:Y:S01]  /*1c00*/  ISETP.GT.U32.AND P5, PT, R2, R12, PT ;  /* 0x0000000c0200720c */ /* 0x000fe20003fa4070 */
[----:B------:R-:W-:Y:S01]  /*1c10*/  @!P1 IMAD.IADD R14, R14, 0x1, -R2 ;  /* 0x000000010e0e9824 */ /* 0x000fe200078e0a02 */
[----:B------:R-:W-:Y:S01]  /*1c20*/  IABS R6, R4 ;  /* 0x0000000400067213 */ /* 0x000fe20000000000 */
[----:B0-----:R-:W-:-:S02]  /*1c30*/  IMAD.MOV.U32 R0, RZ, RZ, R15 ;  /* 0x000000ffff007224 */ /* 0x001fc400078e000f */
[----:B------:R-:W-:Y:S01]  /*1c40*/  IMAD.MOV.U32 R15, RZ, RZ, R16 ;  /* 0x000000ffff0f7224 */ /* 0x000fe200078e0010 */
[C---:B------:R-:W-:Y:S01]  /*1c50*/  ISETP.GT.U32.AND P1, PT, R2.reuse, R14, PT ;  /* 0x0000000e0200720c */ /* 0x040fe20003f24070 */
[----:B------:R-:W-:Y:S01]  /*1c60*/  @!P3 IMAD.MOV R0, RZ, RZ, -R0 ;  /* 0x000000ffff00b224 */ /* 0x000fe200078e0a00 */
[----:B------:R-:W-:Y:S01]  /*1c70*/  ISETP.GE.AND P3, PT, R3, RZ, PT ;  /* 0x000000ff0300720c */ /* 0x000fe20003f66270 */
[C---:B------:R-:W-:Y:S02]  /*1c80*/  IMAD R3, R2.reuse, R19, R7 ;  /* 0x0000001302037224 */ /* 0x040fe400078e0207 */
[C---:B------:R-:W-:Y:S01]  /*1c90*/  IMAD.HI.U32 R7, R9.reuse, R15, RZ ;  /* 0x0000000f09077227 */ /* 0x040fe200078e00ff */
[----:B------:R0:W-:Y:S02]  /*1ca0*/  STL [R1+0x1b8], R0 ;  /* 0x0001b80001007387 */ /* 0x0001e40000100800 */
[----:B------:R-:W-:Y:S01]  /*1cb0*/  ISETP.GT.U32.AND P4, PT, R2, R3, PT ;  /* 0x000000030200720c */ /* 0x000fe20003f84070 */
[----:B------:R-:W-:-:S04]  /*1cc0*/  IMAD.HI.U32 R19, R9, R18, RZ ;  /* 0x0000001209137227 */ /* 0x000fc800078e00ff */
[----:B------:R-:W-:-:S04]  /*1cd0*/  IMAD.HI.U32 R16, R9, R6, RZ ;  /* 0x0000000609107227 */ /* 0x000fc800078e00ff */
[----:B0-----:R-:W-:Y:S02]  /*1ce0*/  IMAD.MOV.U32 R0, RZ, RZ, R17 ;  /* 0x000000ffff007224 */ /* 0x001fe400078e0011 */
[----:B------:R-:W-:Y:S02]  /*1cf0*/  IMAD.MOV R7, RZ, RZ, -R7 ;  /* 0x000000ffff077224 */ /* 0x000fe400078e0a07 */
[----:B------:R-:W-:Y:S02]  /*1d00*/  @!P0 IMAD.MOV R0, RZ, RZ, -R0 ;  /* 0x000000ffff008224 */ /* 0x000fe400078e0a00 */
[----:B------:R-:W-:Y:S02]  /*1d10*/  IMAD.MOV R19, RZ, RZ, -R19 ;  /* 0x000000ffff137224 */ /* 0x000fe400078e0a13 */
[----:B------:R-:W-:Y:S01]  /*1d20*/  IMAD.MOV R16, RZ, RZ, -R16 ;  /* 0x000000ffff107224 */ /* 0x000fe200078e0a10 */
[----:B------:R0:W-:Y:S01]  /*1d30*/  STL [R1+0xb0], R0 ;  /* 0x0000b00001007387 */ /* 0x0001e20000100800 */
[----:B------:R-:W-:-:S02]  /*1d40*/  IMAD R15, R2, R7, R15 ;  /* 0x00000007020f7224 */ /* 0x000fc400078e020f */
[--C-:B------:R-:W-:Y:S02]  /*1d50*/  @!P1 IMAD.IADD R14, R14, 0x1, -R2.reuse ;  /* 0x000000010e0e9824 */ /* 0x100fe400078e0a02 */
[----:B------:R-:W-:Y:S01]  /*1d60*/  @!P5 IMAD.IADD R12, R12, 0x1, -R2 ;  /* 0x000000010c0cd824 */ /* 0x000fe200078e0a02 */
[----:B------:R-:W-:Y:S01]  /*1d70*/  ISETP.GE.AND P5, PT, R10, RZ, PT ;  /* 0x000000ff0a00720c */ /* 0x000fe20003fa6270 */
[----:B------:R-:W-:Y:S01]  /*1d80*/  VIADD R7, R8, 0xca ;  /* 0x000000ca08077836 */ /* 0x000fe20000000000 */
[C---:B------:R-:W-:Y:S01]  /*1d90*/  ISETP.GT.U32.AND P1, PT, R2.reuse, R15, PT ;  /* 0x0000000f0200720c */ /* 0x040fe20003f24070 */
[C---:B------:R-:W-:Y:S02]  /*1da0*/  IMAD R10, R2.reuse, R19, R18 ;  /* 0x00000013020a7224 */ /* 0x040fe400078e0212 */
[----:B------:R-:W-:Y:S02]  /*1db0*/  @!P4 IMAD.IADD R3, R3, 0x1, -R2 ;  /* 0x000000010303c824 */ /* 0x000fe400078e0a02 */
[C---:B------:R-:W-:Y:S01]  /*1dc0*/  IMAD R6, R2.reuse, R16, R6 ;  /* 0x0000001002067224 */ /* 0x040fe200078e0206 */
[----:B------:R-:W-:Y:S01]  /*1dd0*/  IABS R16, R7 ;  /* 0x0000000700107213 */ /* 0x000fe20000000000 */
[----:B0-----:R-:W-:Y:S01]  /*1de0*/  IMAD.MOV.U32 R0, RZ, RZ, R14 ;  /* 0x000000ffff007224 */ /* 0x001fe200078e000e */
[C---:B------:R-:W-:Y:S01]  /*1df0*/  ISETP.GT.U32.AND P0, PT, R2.reuse, R10, PT ;  /* 0x0000000a0200720c */ /* 0x040fe20003f04070 */
[----:B------:R-:W-:Y:S01]  /*1e00*/  IMAD.MOV.U32 R5, RZ, RZ, R12 ;  /* 0x000000ffff057224 */ /* 0x000fe200078e000c */
[C---:B------:R-:W-:Y:S01]  /*1e10*/  ISETP.GT.U32.AND P4, PT, R2.reuse, R3, PT ;  /* 0x000000030200720c */ /* 0x040fe20003f84070 */
[----:B------:R-:W-:Y:S01]  /*1e20*/  @!P6 IMAD.MOV R0, RZ, RZ, -R0 ;  /* 0x000000ffff00e224 */ /* 0x000fe200078e0a00 */
[----:B------:R-:W-:Y:S01]  /*1e30*/  ISETP.GT.U32.AND P6, PT, R2, R6, PT ;  /* 0x000000060200720c */ /* 0x000fe20003fc4070 */
[----:B------:R-:W-:-:S02]  /*1e40*/  IMAD.MOV.U32 R12, RZ, RZ, R16 ;  /* 0x000000ffff0c7224 */ /* 0x000fc400078e0010 */
[----:B------:R-:W-:Y:S01]  /*1e50*/  @!P2 IMAD.MOV R5, RZ, RZ, -R5 ;  /* 0x000000ffff05a224 */ /* 0x000fe200078e0a05 */
[----:B------:R-:W-:Y:S01]  /*1e60*/  ISETP.GE.AND P2, PT, R11, RZ, PT ;  /* 0x000000ff0b00720c */ /* 0x000fe20003f46270 */
[----:B------:R-:W-:Y:S02]  /*1e70*/  VIADD R14, R8, 0xc8 ;  /* 0x000000c8080e7836 */ /* 0x000fe40000000000 */
[----:B------:R-:W-:Y:S01]  /*1e80*/  IMAD.HI.U32 R11, R9, R12, RZ ;  /* 0x0000000c090b7227 */ /* 0x000fe200078e00ff */
[----:B------:R-:W-:Y:S02]  /*1e90*/  STL [R1+0xb4], R5 ;  /* 0x0000b40501007387 */ /* 0x000fe40000100800 */
[----:B------:R-:W-:Y:S01]  /*1ea0*/  IABS R16, R14 ;  /* 0x0000000e00107213 */ /* 0x000fe20000000000 */
[----:B------:R-:W-:Y:S01]  /*1eb0*/  @!P1 IMAD.IADD R15, R15, 0x1, -R2 ;  /* 0x000000010f0f9824 */ /* 0x000fe200078e0a02 */
[----:B------:R0:W-:Y:S01]  /*1ec0*/  STL [R1+0x1a4], R0 ;  /* 0x0001a40001007387 */ /* 0x0001e20000100800 */
[----:B------:R-:W-:-:S02]  /*1ed0*/  IMAD.MOV R11, RZ, RZ, -R11 ;  /* 0x000000ffff0b7224 */ /* 0x000fc400078e0a0b */
[--C-:B------:R-:W-:Y:S01]  /*1ee0*/  @!P0 IMAD.IADD R10, R10, 0x1, -R2.reuse ;  /* 0x000000010a0a8824 */ /* 0x100fe200078e0a02 */
[----:B------:R-:W-:Y:S01]  /*1ef0*/  ISETP.GE.AND P0, PT, R7, RZ, PT ;  /* 0x000000ff0700720c */ /* 0x000fe20003f06270 */
[--C-:B------:R-:W-:Y:S01]  /*1f00*/  @!P4 IMAD.IADD R3, R3, 0x1, -R2.reuse ;  /* 0x000000010303c824 */ /* 0x100fe200078e0a02 */
[----:B------:R-:W-:Y:S01]  /*1f10*/  ISETP.GE.AND P4, PT, R4, RZ, PT ;  /* 0x000000ff0400720c */ /* 0x000fe20003f86270 */
[----:B------:R-:W-:Y:S01]  /*1f20*/  @!P6 IMAD.IADD R6, R6, 0x1, -R2 ;  /* 0x000000010606e824 */ /* 0x000fe200078e0a02 */
[C---:B------:R-:W-:Y:S01]  /*1f30*/  ISETP.GT.U32.AND P6, PT, R2.reuse, R15, PT ;  /* 0x0000000f0200720c */ /* 0x040fe20003fc4070 */
[C---:B------:R-:W-:Y:S01]  /*1f40*/  IMAD R12, R2.reuse, R11, R12 ;  /* 0x0000000b020c7224 */ /* 0x040fe200078e020c */
[----:B------:R-:W-:Y:S01]  /*1f50*/  ISETP.GT.U32.AND P1, PT, R2, R10, PT ;  /* 0x0000000a0200720c */ /* 0x000fe20003f24070 */
[----:B------:R-:W-:-:S04]  /*1f60*/  IMAD.HI.U32 R11, R9, R16, RZ ;  /* 0x00000010090b7227 */ /* 0x000fc800078e00ff */
[----:B0-----:R-:W-:Y:S02]  /*1f70*/  IMAD.MOV.U32 R0, RZ, RZ, R3 ;  /* 0x000000ffff007224 */ /* 0x001fe400078e0003 */
[----:B------:R-:W-:Y:S02]  /*1f80*/  IMAD.MOV R11, RZ, RZ, -R11 ;  /* 0x000000ffff0b7224 */ /* 0x000fe400078e0a0b */
[----:B------:R-:W-:Y:S01]  /*1f90*/  @!P3 IMAD.MOV R0, RZ, RZ, -R0 ;  /* 0x000000ffff00b224 */ /* 0x000fe200078e0a00 */
[C---:B------:R-:W-:Y:S01]  /*1fa0*/  ISETP.GT.U32.AND P3, PT, R2.reuse, R6, PT ;  /* 0x000000060200720c */ /* 0x040fe20003f64070 */
[----:B------:R-:W-:Y:S02]  /*1fb0*/  IMAD R16, R2, R11, R16 ;  /* 0x0000000b02107224 */ /* 0x000fe400078e0210 */
[----:B------:R-:W-:Y:S01]  /*1fc0*/  VIADD R7, R8, 0xc2 ;  /* 0x000000c208077836 */ /* 0x000fe20000000000 */
[----:B------:R0:W-:Y:S01]  /*1fd0*/  STL [R1+0x1a8], R0 ;  /* 0x0001a80001007387 */ /* 0x0001e20000100800 */
[--C-:B------:R-:W-:Y:S01]  /*1fe0*/  @!P6 IMAD.IADD R15, R15, 0x1, -R2.reuse ;  /* 0x000000010f0fe824 */ /* 0x100fe200078e0a02 */
[----:B------:R-:W-:Y:S01]  /*1ff0*/  ISETP.GT.U32.AND P6, PT, R2, R16, PT ;  /* 0x000000100200720c */ /* 0x000fe20003fc4070 */
[----:B------:R-:W-:Y:S01]  /*2000*/  VIADD R4, R8, 0xc6 ;  /* 0x000000c608047836 */ /* 0x000fe20000000000 */
[----:B------:R-:W-:Y:S01]  /*2010*/  IABS R18, R7 ;  /* 0x0000000700127213 */ /* 0x000fe20000000000 */
[--C-:B------:R-:W-:Y:S01]  /*2020*/  @!P1 IMAD.IADD R10, R10, 0x1, -R2.reuse ;  /* 0x000000010a0a9824 */ /* 0x100fe200078e0a02 */
[----:B------:R-:W-:Y:S01]  /*2030*/  ISETP.GT.U32.AND P1, PT, R2, R12, PT ;  /* 0x0000000c0200720c */ /* 0x000fe20003f24070 */
[----:B------:R-:W-:Y:S01]  /*2040*/  VIADD R3, R8, 0xc4 ;  /* 0x000000c408037836 */ /* 0x000fe20000000000 */
[----:B------:R-:W-:Y:S01]  /*2050*/  IABS R17, R4 ;  /* 0x0000000400117213 */ /* 0x000fe20000000000 */
[----:B------:R-:W-:Y:S01]  /*2060*/  @!P3 IMAD.IADD R6, R6, 0x1, -R2 ;  /* 0x000000010606b824 */ /* 0x000fe200078e0a02 */
[----:B------:R-:W-:Y:S01]  /*2070*/  ISETP.GE.AND P3, PT, R14, RZ, PT ;  /* 0x000000ff0e00720c */ /* 0x000fe20003f66270 */
[----:B------:R-:W-:Y:S01]  /*2080*/  IMAD.MOV.U32 R14, RZ, RZ, R18 ;  /* 0x000000ffff0e7224 */ /* 0x000fe200078e0012 */
[----:B------:R-:W-:Y:S01]  /*2090*/  IABS R11, R3 ;  /* 0x00000003000b7213 */ /* 0x000fe20000000000 */
[----:B------:R-:W-:-:S02]  /*20a0*/  IMAD.HI.U32 R18, R9, R17, RZ ;  /* 0x0000001109127227 */ /* 0x000fc400078e00ff */
[----:B------:R-:W-:Y:S02]  /*20b0*/  @!P6 IADD3 R16, R16, -R2, RZ ;  /* 0x800000021010e210 */ /* 0x000fe40007ffe0ff */
[----:B0-----:R-:W-:Y:S02]  /*20c0*/  IMAD.MOV.U32 R0, RZ, RZ, R10 ;  /* 0x000000ffff007224 */ /* 0x001fe400078e000a */
[----:B------:R-:W-:Y:S01]  /*20d0*/  IMAD.HI.U32 R19, R9, R11, RZ ;  /* 0x0000000b09137227 */ /* 0x000fe200078e00ff */
[----:B------:R-:W-:-:S03]  /*20e0*/  ISETP.GT.U32.AND P6, PT, R2, R16, PT ;  /* 0x000000100200720c */ /* 0x000fc60003fc4070 */
[----:B------:R-:W-:Y:S02]  /*20f0*/  IMAD.MOV R18, RZ, RZ, -R18 ;  /* 0x000000ffff127224 */ /* 0x000fe400078e0a12 */
[----:B------:R-:W-:Y:S01]  /*2100*/  @!P1 IMAD.IADD R12, R12, 0x1, -R2 ;  /* 0x000000010c0c9824 */ /* 0x000fe200078e0a02 */
[----:B------:R-:W-:Y:S01]  /*2110*/  ISETP.GE.AND P1, PT, R4, RZ, PT ;  /* 0x000000ff0400720c */ /* 0x000fe20003f26270 */
[----:B------:R-:W-:Y:S02]  /*2120*/  @!P5 IMAD.MOV R0, RZ, RZ, -R0 ;  /* 0x000000ffff00d224 */ /* 0x000fe400078e0a00 */
[----:B------:R-:W-:Y:S01]  /*2130*/  IMAD.HI.U32 R4, R9, R14, RZ ;  /* 0x0000000e09047227 */ /* 0x000fe200078e00ff */
[----:B------:R-:W-:Y:S02]  /*2140*/  ISETP.GT.U32.AND P5, PT, R2, R12, PT ;  /* 0x0000000c0200720c */ /* 0x000fe40003fa4070 */
[----:B------:R0:W-:Y:S01]  /*2150*/  STL [R1+0xc4], R0 ;  /* 0x0000c40001007387 */ /* 0x0001e20000100800 */
[----:B------:R-:W-:-:S02]  /*2160*/  IMAD.MOV R10, RZ, RZ, -R19 ;  /* 0x000000ffff0a7224 */ /* 0x000fc400078e0a13 */
[C---:B------:R-:W-:Y:S02]  /*2170*/  IMAD R17, R2.reuse, R18, R17 ;  /* 0x0000001202117224 */ /* 0x040fe400078e0211 */
[----:B------:R-:W-:Y:S02]  /*2180*/  IMAD.MOV.U32 R5, RZ, RZ, R15 ;  /* 0x000000ffff057224 */ /* 0x000fe400078e000f */
[----:B------:R-:W-:Y:S02]  /*2190*/  IMAD.MOV R4, RZ, RZ, -R4 ;  /* 0x000000ffff047224 */ /* 0x000fe400078e0a04 */
[C---:B------:R-:W-:Y:S02]  /*21a0*/  IMAD R11, R2.reuse, R10, R11 ;  /* 0x0000000a020b7224 */ /* 0x040fe400078e020b */
[----:B0-----:R-:W-:Y:S02]  /*21b0*/  IMAD.MOV.U32 R0, RZ, RZ, R6 ;  /* 0x000000ffff007224 */ /* 0x001fe400078e0006 */
[----:B------:R-:W-:Y:S01]  /*21c0*/  @!P2 IMAD.MOV R5, RZ, RZ, -R5 ;  /* 0x000000ffff05a224 */ /* 0x000fe200078e0a05 */
[C---:B------:R-:W-:Y:S01]  /*21d0*/  ISETP.GT.U32.AND P2, PT, R2.reuse, R17, PT ;  /* 0x000000110200720c */ /* 0x040fe20003f44070 */
[----:B------:R-:W-:-:S02]  /*21e0*/  IMAD R14, R2, R4, R14 ;  /* 0x00000004020e7224 */ /* 0x000fc400078e020e */
[----:B------:R-:W-:Y:S01]  /*21f0*/  @!P4 IMAD.MOV R0, RZ, RZ, -R0 ;  /* 0x000000ffff00c224 */ /* 0x000fe200078e0a00 */
[----:B------:R-:W-:Y:S01]  /*2200*/  ISETP.GT.U32.AND P4, PT, R2, R11, PT ;  /* 0x0000000b0200720c */ /* 0x000fe20003f84070 */
[--C-:B------:R-:W-:Y:S01]  /*2210*/  @!P6 IMAD.IADD R16, R16, 0x1, -R2.reuse ;  /* 0x000000011010e824 */ /* 0x100fe200078e0a02 */
[----:B------:R-:W-:Y:S01]  /*2220*/  ISETP.GT.U32.AND P6, PT, R2, R14, PT ;  /* 0x0000000e0200720c */ /* 0x000fe20003fc4070 */
[----:B------:R-:W-:Y:S01]  /*2230*/  VIADD R18, R8, 0xc0 ;  /* 0x000000c008127836 */ /* 0x000fe20000000000 */
[----:B------:R-:W-:Y:S01]  /*2240*/  STL [R1+0xc8], R5 ;  /* 0x0000c80501007387 */ /* 0x000fe20000100800 */
[--C-:B------:R-:W-:Y:S01]  /*2250*/  @!P5 IMAD.IADD R12, R12, 0x1, -R2.reuse ;  /* 0x000000010c0cd824 */ /* 0x100fe200078e0a02 */
[----:B------:R-:W-:Y:S01]  /*2260*/  ISETP.GE.AND P5, PT, R3, RZ, PT ;  /* 0x000000ff0300720c */ /* 0x000fe20003fa6270 */
[C---:B------:R-:W-:Y:S01]  /*2270*/  VIADD R3, R8.reuse, 0xbe ;  /* 0x000000be08037836 */ /* 0x040fe20000000000 */
[----:B------:R-:W-:Y:S01]  /*2280*/  IABS R4, R18 ;  /* 0x0000001200047213 */ /* 0x000fe20000000000 */
[--C-:B------:R-:W-:Y:S01]  /*2290*/  @!P2 IMAD.IADD R17, R17, 0x1, -R2.reuse ;  /* 0x000000011111a824 */ /* 0x100fe200078e0a02 */
[----:B------:R0:W-:Y:S01]  /*22a0*/  STL [R1+0xcc], R0 ;  /* 0x0000cc0001007387 */ /* 0x0001e20000100800 */
[----:B------:R-:W-:Y:S01]  /*22b0*/  ISETP.GE.AND P2, PT, R7, RZ, PT ;  /* 0x000000ff0700720c */ /* 0x000fe20003f46270 */
[----:B------:R-:W-:Y:S01]  /*22c0*/  VIADD R7, R8, 0xbc ;  /* 0x000000bc08077836 */ /* 0x000fe20000000000 */
[----:B------:R-:W-:Y:S01]  /*22d0*/  IABS R6, R3 ;  /* 0x0000000300067213 */ /* 0x000fe20000000000 */
[----:B------:R-:W-:Y:S01]  /*22e0*/  @!P4 IMAD.IADD R11, R11, 0x1, -R2 ;  /* 0x000000010b0bc824 */ /* 0x000fe200078e0a02 */
[----:B------:R-:W-:Y:S01]  /*22f0*/  ISETP.GT.U32.AND P4, PT, R2, R17, PT ;  /* 0x000000110200720c */ /* 0x000fe20003f84070 */
[----:B------:R-:W-:Y:S01]  /*2300*/  IMAD.HI.U32 R10, R9, R4, RZ ;  /* 0x00000004090a7227 */ /* 0x000fe200078e00ff */
[----:B------:R-:W-:-:S03]  /*2310*/  IABS R20, R7 ;  /* 0x0000000700147213 */ /* 0x000fc60000000000 */
[----:B------:R-:W-:Y:S01]  /*2320*/  @!P6 IMAD.IADD R14, R14, 0x1, -R2 ;  /* 0x000000010e0ee824 */ /* 0x000fe200078e0a02 */
[----:B------:R-:W-:Y:S01]  /*2330*/  ISETP.GT.U32.AND P6, PT, R2, R11, PT ;  /* 0x0000000b0200720c */ /* 0x000fe20003fc4070 */
[----:B0-----:R-:W-:Y:S02]  /*2340*/  IMAD.MOV.U32 R0, RZ, RZ, R12 ;  /* 0x000000ffff007224 */ /* 0x001fe400078e000c */
[----:B------:R-:W-:Y:S02]  /*2350*/  IMAD.MOV R10, RZ, RZ, -R10 ;  /* 0x000000ffff0a7224 */ /* 0x000fe400078e0a0a */
[----:B------:R-:W-:-:S04]  /*2360*/  IMAD.HI.U32 R12, R9, R6, RZ ;  /* 0x00000006090c7227 */ /* 0x000fc800078e00ff */
[C---:B------:R-:W-:Y:S02]  /*2370*/  IMAD R4, R2.reuse, R10, R4 ;  /* 0x0000000a02047224 */ /* 0x040fe400078e0204 */
[----:B------:R-:W-:Y:S02]  /*2380*/  IMAD.MOV R12, RZ, RZ, -R12 ;  /* 0x000000ffff0c7224 */ /* 0x000fe400078e0a0c */
[----:B------:R-:W-:Y:S01]  /*2390*/  @!P4 IMAD.IADD R17, R17, 0x1, -R2 ;  /* 0x000000011111c824 */ /* 0x000fe200078e0a02 */
[C---:B------:R-:W-:Y:S01]  /*23a0*/  ISETP.GT.U32.AND P4, PT, R2.reuse, R4, PT ;  /* 0x000000040200720c */ /* 0x040fe20003f84070 */
[C---:B------:R-:W-:Y:S02]  /*23b0*/  IMAD R6, R2.reuse, R12, R6 ;  /* 0x0000000c02067224 */ /* 0x040fe400078e0206 */
[----:B------:R-:W-:Y:S02]  /*23c0*/  @!P6 IMAD.IADD R11, R11, 0x1, -R2 ;  /* 0x000000010b0be824 */ /* 0x000fe400078e0a02 */
[----:B------:R-:W-:Y:S01]  /*23d0*/  @!P0 IMAD.MOV R0, RZ, RZ, -R0 ;  /* 0x000000ffff008224 */ /* 0x000fe200078e0a00 */
[----:B------:R-:W-:Y:S01]  /*23e0*/  ISETP.GT.U32.AND P6, PT, R2, R6, PT ;  /* 0x000000060200720c */ /* 0x000fe20003fc4070 */
[----:B------:R-:W-:Y:S01]  /*23f0*/  VIADD R10, R8, 0xba ;  /* 0x000000ba080a7836 */ /* 0x000fe20000000000 */
[----:B------:R-:W-:Y:S01]  /*2400*/  ISETP.GT.U32.AND P0, PT, R2, R14, PT ;  /* 0x0000000e0200720c */ /* 0x000fe20003f04070 */
[----:B------:R-:W-:Y:S01]  /*2410*/  IMAD.HI.U32 R21, R9, R20, RZ ;  /* 0x0000001409157227 */ /* 0x000fe200078e00ff */
[----:B------:R0:W-:Y:S02]  /*2420*/  STL [R1+0xd4], R0 ;  /* 0x0000d40001007387 */ /* 0x0001e40000100800 */
[----:B------:R-:W-:Y:S01]  /*2430*/  IABS R12, R10 ;  /* 0x0000000a000c7213 */ /* 0x000fe20000000000 */
[----:B------:R-:W-:Y:S01]  /*2440*/  @!P4 IMAD.IADD R4, R4, 0x1, -R2 ;  /* 0x000000010404c824 */ /* 0x000fe200078e0a02 */
[----:B------:R-:W-:Y:S01]  /*2450*/  ISETP.GE.AND P4, PT, R3, RZ, PT ;  /* 0x000000ff0300720c */ /* 0x000fe20003f86270 */
[----:B------:R-:W-:-:S02]  /*2460*/  IMAD.MOV.U32 R5, RZ, RZ, R16 ;  /* 0x000000ffff057224 */ /* 0x000fc400078e0010 */
[----:B------:R-:W-:Y:S02]  /*2470*/  IMAD.MOV R21, RZ, RZ, -R21 ;  /* 0x000000ffff157224 */ /* 0x000fe400078e0a15 */
[----:B------:R-:W-:Y:S01]  /*2480*/  @!P6 IMAD.IADD R6, R6, 0x1, -R2 ;  /* 0x000000010606e824 */ /* 0x000fe200078e0a02 */
[----:B------:R-:W-:Y:S01]  /*2490*/  ISETP.GT.U32.AND P6, PT, R2, R4, PT ;  /* 0x000000040200720c */ /* 0x000fe20003fc4070 */
[----:B0-----:R-:W-:Y:S02]  /*24a0*/  IMAD.MOV.U32 R0, RZ, RZ, R17 ;  /* 0x000000ffff007224 */ /* 0x001fe400078e0011 */
[----:B------:R-:W-:-:S04]  /*24b0*/  IMAD.HI.U32 R19, R9, R12, RZ ;  /* 0x0000000c09137227 */ /* 0x000fc800078e00ff */
[----:B------:R-:W-:Y:S02]  /*24c0*/  @!P3 IMAD.MOV R5, RZ, RZ, -R5 ;  /* 0x000000ffff05b224 */ /* 0x000fe400078e0a05 */
[----:B------:R-:W-:Y:S01]  /*24d0*/  @!P1 IMAD.MOV R0, RZ, RZ, -R0 ;  /* 0x000000ffff009224 */ /* 0x000fe200078e0a00 */
[----:B------:R-:W-:Y:S01]  /*24e0*/  ISETP.GT.U32.AND P1, PT, R2, R6, PT ;  /* 0x000000060200720c */ /* 0x000fe20003f24070 */
[----:B------:R-:W-:Y:S01]  /*24f0*/  @!P0 IMAD.IADD R14, R14, 0x1, -R2 ;  /* 0x000000010e0e8824 */ /* 0x000fe200078e0a02 */
[----:B------:R0:W-:Y:S01]  /*2500*/  STL [R1+0xd8], R5 ;  /* 0x0000d80501007387 */ /* 0x0001e20000100800 */
[----:B------:R-:W-:Y:S01]  /*2510*/  IMAD R3, R2, R21, R20 ;  /* 0x0000001502037224 */ /* 0x000fe200078e0214 */
[----:B------:R-:W-:Y:S01]  /*2520*/  ISETP.GE.AND P0, PT, R18, RZ, PT ;  /* 0x000000ff1200720c */ /* 0x000fe20003f06270 */
[----:B------:R-:W-:Y:S01]  /*2530*/  IMAD.MOV R19, RZ, RZ, -R19 ;  /* 0x000000ffff137224 */ /* 0x000fe200078e0a13 */
[----:B------:R1:W-:Y:S01]  /*2540*/  STL [R1+0xe0], R0 ;  /* 0x0000e00001007387 */ /* 0x0003e20000100800 */
[----:B------:R-:W-:Y:S01]  /*2550*/  VIADD R15, R8, 0xb8 ;  /* 0x000000b8080f7836 */ /* 0x000fe20000000000 */
[C---:B------:R-:W-:Y:S01]  /*2560*/  ISETP.GT.U32.AND P3, PT, R2.reuse, R3, PT ;  /* 0x000000030200720c */ /* 0x040fe20003f64070 */
[----:B------:R-:W-:-:S02]  /*2570*/  IMAD R12, R2, R19, R12 ;  /* 0x00000013020c7224 */ /* 0x000fc400078e020c */
[--C-:B------:R-:W-:Y:S01]  /*2580*/  @!P6 IMAD.IADD R4, R4, 0x1, -R2.reuse ;  /* 0x000000010404e824 */ /* 0x100fe200078e0a02 */
[----:B------:R-:W-:Y:S01]  /*2590*/  IABS R18, R15 ;  /* 0x0000000f00127213 */ /* 0x000fe20000000000 */
[----:B0-----:R-:W-:Y:S01]  /*25a0*/  IMAD.MOV.U32 R5, RZ, RZ, R11 ;  /* 0x000000ffff057224 */ /* 0x001fe200078e000b */
[----:B------:R-:W-:Y:S01]  /*25b0*/  ISETP.GT.U32.AND P6, PT, R2, R12, PT ;  /* 0x0000000c0200720c */ /* 0x000fe20003fc4070 */
[----:B------:R-:W-:Y:S01]  /*25c0*/  @!P1 IMAD.IADD R6, R6, 0x1, -R2 ;  /* 0x0000000106069824 */ /* 0x000fe200078e0a02 */
[----:B------:R-:W-:Y:S01]  /*25d0*/  ISETP.GE.AND P1, PT, R15, RZ, PT ;  /* 0x000000ff0f00720c */ /* 0x000fe20003f26270 */
[----:B-1----:R-:W-:Y:S02]  /*25e0*/  IMAD.MOV.U32 R0, RZ, RZ, R14 ;  /* 0x000000ffff007224 */ /* 0x002fe400078e000e */
[----:B------:R-:W-:Y:S01]  /*25f0*/  @!P5 IMAD.MOV R5, RZ, RZ, -R5 ;  /* 0x000000ffff05d224 */ /* 0x000fe200078e0a05 */
[----:B------:R-:W-:Y:S01]  /*2600*/  ISETP.GE.AND P5, PT, R7, RZ, PT ;  /* 0x000000ff0700720c */ /* 0x000fe20003fa6270 */
[----:B------:R-:W-:Y:S01]  /*2610*/  @!P2 IMAD.MOV R0, RZ, RZ, -R0 ;  /* 0x000000ffff00a224 */ /* 0x000fe200078e0a00 */
[----:B------:R-:W-:Y:S01]  /*2620*/  ISETP.GE.AND P2, PT, R10, RZ, PT ;  /* 0x000000ff0a00720c */ /* 0x000fe20003f46270 */
[----:B------:R-:W-:Y:S01]  /*2630*/  IMAD.HI.U32 R7, R9, R18, RZ ;  /* 0x0000001209077227 */ /* 0x000fe200078e00ff */
[----:B------:R-:W-:Y:S03]  /*2640*/  STL [R1+0xe8], R5 ;  /* 0x0000e80501007387 */ /* 0x000fe60000100800 */
[----:B------:R-:W-:Y:S01]  /*2650*/  VIADD R10, R8, 0xb6 ;  /* 0x000000b6080a7836 */ /* 0x000fe20000000000 */
[----:B------:R0:W-:Y:S01]  /*2660*/  STL [R1+0xec], R0 ;  /* 0x0000ec0001007387 */ /* 0x0001e20000100800 */
[----:B------:R-:W-:-:S02]  /*2670*/  @!P3 IMAD.IADD R3, R3, 0x1, -R2 ;  /* 0x000000010303b824 */ /* 0x000fc400078e0a02 */
[----:B------:R-:W-:Y:S01]  /*2680*/  IMAD.MOV R7, RZ, RZ, -R7 ;  /* 0x000000ffff077224 */ /* 0x000fe200078e0a07 */
[----:B------:R-:W-:Y:S01]  /*2690*/  IABS R15, R10 ;  /* 0x0000000a000f7213 */ /* 0x000fe20000000000 */
[----:B------:R-:W-:Y:S01]  /*26a0*/  @!P6 IMAD.IADD R12, R12, 0x1, -R2 ;  /* 0x000000010c0ce824 */ /* 0x000fe200078e0a02 */
[C---:B------:R-:W-:Y:S01]  /*26b0*/  ISETP.GT.U32.AND P6, PT, R2.reuse, R3, PT ;  /* 0x000000030200720c */ /* 0x040fe20003fc4070 */
[----:B------:R-:W-:Y:S01]  /*26c0*/  IMAD R20, R2, R7, R18 ;  /* 0x0000000702147224 */ /* 0x000fe200078e0212 */
[----:B------:R-:W-:Y:S01]  /*26d0*/  ISETP.GE.AND P3, PT, R10, RZ, PT ;  /* 0x000000ff0a00720c */ /* 0x000fe20003f66270 */
[----:B------:R-:W-:Y:S02]  /*26e0*/  VIADD R10, R8, 0xb4 ;  /* 0x000000b4080a7836 */ /* 0x000fe40000000000 */
[----:B0-----:R-:W-:Y:S02]  /*26f0*/  IMAD.MOV.U32 R0, RZ, RZ, R4 ;  /* 0x000000ffff007224 */ /* 0x001fe400078e0004 */
[----:B------:R-:W-:Y:S01]  /*2700*/  IMAD.HI.U32 R4, R9, R15, RZ ;  /* 0x0000000f09047227 */ /* 0x000fe200078e00ff */
[----:B------:R-:W-:-:S03]  /*2710*/  IABS R16, R10 ;  /* 0x0000000a00107213 */ /* 0x000fc60000000000 */
[----:B------:R-:W-:Y:S01]  /*2720*/  @!P0 IMAD.MOV R0, RZ, RZ, -R0 ;  /* 0x000000ffff008224 */ /* 0x000fe200078e0a00 */
[----:B------:R-:W-:Y:S01]  /*2730*/  ISETP.GT.U32.AND P0, PT, R2, R12, PT ;  /* 0x0000000c0200720c */ /* 0x000fe20003f04070 */
[----:B------:R-:W-:Y:S02]  /*2740*/  IMAD.MOV R4, RZ, RZ, -R4 ;  /* 0x000000ffff047224 */ /* 0x000fe400078e0a04 */
[----:B------:R-:W-:Y:S01]  /*2750*/  VIADD R7, R8, 0xb2 ;  /* 0x000000b208077836 */ /* 0x000fe20000000000 */
[----:B------:R0:W-:Y:S01]  /*2760*/  STL [R1+0xf0], R0 ;  /* 0x0000f00001007387 */ /* 0x0001e20000100800 */
[C---:B------:R-:W-:Y:S02]  /*2770*/  IMAD R15, R2.reuse, R4, R15 ;  /* 0x00000004020f7224 */ /* 0x040fe400078e020f */
[----:B------:R-:W-:Y:S01]  /*2780*/  @!P6 IMAD.IADD R3, R3, 0x1, -R2 ;  /* 0x000000010303e824 */ /* 0x000fe200078e0a02 */
[----:B------:R-:W-:Y:S01]  /*2790*/  IABS R18, R7 ;  /* 0x0000000700127213 */ /* 0x000fe20000000000 */
[----:B------:R-:W-:Y:S01]  /*27a0*/  IMAD.HI.U32 R4, R9, R16, RZ ;  /* 0x0000001009047227 */ /* 0x000fe200078e00ff */
[----:B------:R-:W-:-:S03]  /*27b0*/  ISETP.GT.U32.AND P6, PT, R2, R15, PT ;  /* 0x0000000f0200720c */ /* 0x000fc60003fc4070 */
[----:B------:R-:W-:Y:S01]  /*27c0*/  @!P0 IMAD.IADD R12, R12, 0x1, -R2 ;  /* 0x000000010c0c8824 */ /* 0x000fe200078e0a02 */
[----:B------:R-:W-:Y:S01]  /*27d0*/  ISETP.GE.AND P0, PT, R10, RZ, PT ;  /* 0x000000ff0a00720c */ /* 0x000fe20003f06270 */
[----:B0-----:R-:W-:Y:S02]  /*27e0*/  IMAD.MOV.U32 R0, RZ, RZ, R6 ;  /* 0x000000ffff007224 */ /* 0x001fe400078e0006 */
[----:B------:R-:W-:Y:S02]  /*27f0*/  VIADD R11, R8, 0xb0 ;  /* 0x000000b0080b7836 */ /* 0x000fe40000000000 */
[----:B------:R-:W-:Y:S01]  /*2800*/  @!P4 IMAD.MOV R0, RZ, RZ, -R0 ;  /* 0x000000ffff00c224 */ /* 0x000fe200078e0a00 */
[----:B------:R-:W-:Y:S01]  /*2810*/  ISETP.GT.U32.AND P4, PT, R2, R20, PT ;  /* 0x000000140200720c */ /* 0x000fe20003f84070 */
[----:B------:R-:W-:Y:S01]  /*2820*/  IMAD.HI.U32 R6, R9, R18, RZ ;  /* 0x0000001209067227 */ /* 0x000fe200078e00ff */
[----:B------:R-:W-:Y:S02]  /*2830*/  IABS R17, R11 ;  /* 0x0000000b00117213 */ /* 0x000fe40000000000 */
[----:B------:R0:W-:Y:S01]  /*2840*/  STL [R1+0x100], R0 ;  /* 0x0001000001007387 */ /* 0x0001e20000100800 */
[----:B------:R-:W-:-:S02]  /*2850*/  IMAD.MOV R10, RZ, RZ, -R4 ;  /* 0x000000ffff0a7224 */ /* 0x000fc400078e0a04 */
[----:B------:R-:W-:Y:S02]  /*2860*/  IMAD.MOV R6, RZ, RZ, -R6 ;  /* 0x000000ffff067224 */ /* 0x000fe400078e0a06 */
[----:B------:R-:W-:Y:S02]  /*2870*/  IMAD R16, R2, R10, R16 ;  /* 0x0000000a02107224 */ /* 0x000fe400078e0210 */
[----:B------:R-:W-:Y:S02]  /*2880*/  @!P6 IMAD.IADD R15, R15, 0x1, -R2 ;  /* 0x000000010f0fe824 */ /* 0x000fe400078e0a02 */
[----:B------:R-:W-:Y:S01]  /*2890*/  @!P4 IADD3 R20, R20, -R2, RZ ;  /* 0x800000021414c210 */ /* 0x000fe20007ffe0ff */
[----:B0-----:R-:W-:Y:S01]  /*28a0*/  IMAD.MOV.U32 R0, RZ, RZ, R3 ;  /* 0x000000ffff007224 */ /* 0x001fe200078e0003 */
[----:B------:R-:W-:Y:S01]  /*28b0*/  ISETP.GE.AND P4, PT, R7, RZ, PT ;  /* 0x000000ff0700720c */ /* 0x000fe20003f86270 */
[C---:B------:R-:W-:Y:S01]  /*28c0*/  IMAD R18, R2.reuse, R6, R18 ;  /* 0x0000000602127224 */ /* 0x040fe200078e0212 */
[C---:B------:R-:W-:Y:S01]  /*28d0*/  ISETP.GT.U32.AND P6, PT, R2.reuse, R15, PT ;  /* 0x0000000f0200720c */ /* 0x040fe20003fc4070 */
[----:B------:R-:W-:Y:S01]  /*28e0*/  @!P5 IMAD.MOV R0, RZ, RZ, -R0 ;  /* 0x000000ffff00d224 */ /* 0x000fe200078e0a00 */
[----:B------:R-:W-:Y:S01]  /*28f0*/  ISETP.GT.U32.AND P5, PT, R2, R20, PT ;  /* 0x000000140200720c */ /* 0x000fe20003fa4070 */
[----:B------:R-:W-:-:S03]  /*2900*/  IMAD.HI.U32 R4, R9, R17, RZ ;  /* 0x0000001109047227 */ /* 0x000fc600078e00ff */
[----:B------:R0:W-:Y:S01]  /*2910*/  STL [R1+0x108], R0 ;  /* 0x0001080001007387 */ /* 0x0001e20000100800 */
[----:B------:R-:W-:Y:S02]  /*2920*/  IMAD.MOV R4, RZ, RZ, -R4 ;  /* 0x000000ffff047224 */ /* 0x000fe400078e0a04 */
[----:B------:R-:W-:Y:S02]  /*2930*/  VIADD R3, R8, 0xaa ;  /* 0x000000aa08037836 */ /* 0x000fe40000000000 */
[----:B------:R-:W-:Y:S02]  /*2940*/  IMAD R17, R2, R4, R17 ;  /* 0x0000000402117224 */ /* 0x000fe400078e0211 */
[----:B------:R-:W-:Y:S02]  /*2950*/  VIADD R4, R8, 0xae ;  /* 0x000000ae08047836 */ /* 0x000fe40000000000 */
[----:B------:R-:W-:Y:S01]  /*2960*/  @!P5 IMAD.IADD R20, R20, 0x1, -R2 ;  /* 0x000000011414d824 */ /* 0x000fe200078e0a02 */
[----:B------:R-:W-:Y:S01]  /*2970*/  ISETP.GT.U32.AND P5, PT, R2, R18, PT ;  /* 0x000000120200720c */ /* 0x000fe20003fa4070 */
[----:B0-----:R-:W-:Y:S01]  /*2980*/  IMAD.MOV.U32 R0, RZ, RZ, R12 ;  /* 0x000000ffff007224 */ /* 0x001fe200078e000c */
[----:B------:R-:W-:Y:S01]  /*2990*/  IABS R19, R4 ;  /* 0x0000000400137213 */ /* 0x000fe20000000000 */
[----:B------:R-:W-:Y:S01]  /*29a0*/  VIADD R7, R8, 0xac ;  /* 0x000000ac08077836 */ /* 0x000fe20000000000 */
[----:B------:R-:W-:Y:S01]  /*29b0*/  IABS R12, R3 ;  /* 0x00000003000c7213 */ /* 0x000fe20000000000 */
[----:B------:R-:W-:Y:S01]  /*29c0*/  @!P2 IMAD.MOV R0, RZ, RZ, -R0 ;  /* 0x000000ffff00a224 */ /* 0x000fe200078e0a00 */
[C---:B------:R-:W-:Y:S01]  /*29d0*/  ISETP.GT.U32.AND P2, PT, R2.reuse, R16, PT ;  /* 0x000000100200720c */ /* 0x040fe20003f44070 */
[--C-:B------:R-:W-:Y:S01]  /*29e0*/  @!P6 IMAD.IADD R15, R15, 0x1, -R2.reuse ;  /* 0x000000010f0fe824 */ /* 0x100fe200078e0a02 */
[----:B------:R-:W-:Y:S01]  /*29f0*/  ISETP.GT.U32.AND P6, PT, R2, R17, PT ;  /* 0x000000110200720c */ /* 0x000fe20003fc4070 */
[----:B------:R-:W-:Y:S01]  /*2a00*/  IMAD.HI.U32 R21, R9, R19, RZ ;  /* 0x0000001309157227 */ /* 0x000fe200078e00ff */
[----:B------:R-:W-:Y:S01]  /*2a10*/  IABS R10, R7 ;  /* 0x00000007000a7213 */ /* 0x000fe20000000000 */
[----:B------:R0:W-:Y:S02]  /*2a20*/  STL [R1+0x10c], R0 ;  /* 0x00010c0001007387 */ /* 0x0001e40000100800 */
[----:B------:R-:W-:-:S02]  /*2a30*/  @!P5 IMAD.IADD R18, R18, 0x1, -R2 ;  /* 0x000000011212d824 */ /* 0x000fc400078e0a02 */
[----:B------:R-:W-:Y:S02]  /*2a40*/  IMAD.MOV R21, RZ, RZ, -R21 ;  /* 0x000000ffff157224 */ /* 0x000fe400078e0a15 */
[----:B------:R-:W-:Y:S02]  /*2a50*/  IMAD.MOV.U32 R5, RZ, RZ, R20 ;  /* 0x000000ffff057224 */ /* 0x000fe400078e0014 */
[----:B------:R-:W-:Y:S01]  /*2a60*/  @!P2 IMAD.IADD R16, R16, 0x1, -R2 ;  /* 0x000000011010a824 */ /* 0x000fe200078e0a02 */
[----:B------:R-:W-:Y:S01]  /*2a70*/  ISETP.GE.AND P2, PT, R11, RZ, PT ;  /* 0x000000ff0b00720c */ /* 0x000fe20003f46270 */
[----:B------:R-:W-:Y:S02]  /*2a80*/  IMAD.MOV.U32 R11, RZ, RZ, R12 ;  /* 0x000000ffff0b7224 */ /* 0x000fe400078e000c */
[----:B------:R-:W-:Y:S01]  /*2a90*/  IMAD.HI.U32 R12, R9, R10, RZ ;  /* 0x0000000a090c7227 */ /* 0x000fe200078e00ff */
[----:B------:R-:W-:-:S03]  /*2aa0*/  ISETP.GT.U32.AND P5, PT, R2, R16, PT ;  /* 0x000000100200720c */ /* 0x000fc60003fa4070 */
[----:B------:R-:W-:Y:S02]  /*2ab0*/  IMAD.MOV R20, RZ, RZ, -R12 ;  /* 0x000000ffff147224 */ /* 0x000fe400078e0a0c */
[C---:B------:R-:W-:Y:S02]  /*2ac0*/  IMAD R12, R2.reuse, R21, R19 ;  /* 0x00000015020c7224 */ /* 0x040fe400078e0213 */
[--C-:B------:R-:W-:Y:S01]  /*2ad0*/  @!P6 IMAD.IADD R17, R17, 0x1, -R2.reuse ;  /* 0x000000011111e824 */ /* 0x100fe200078e0a02 */
[----:B------:R-:W-:Y:S01]  /*2ae0*/  ISETP.GT.U32.AND P6, PT, R2, R18, PT ;  /* 0x000000120200720c */ /* 0x000fe20003fc4070 */
[----:B------:R-:W-:Y:S02]  /*2af0*/  VIADD R14, R8, 0xa8 ;  /* 0x000000a8080e7836 */ /* 0x000fe40000000000 */
[----:B0-----:R-:W-:Y:S02]  /*2b00*/  IMAD.MOV.U32 R0, RZ, RZ, R15 ;  /* 0x000000ffff007224 */ /* 0x001fe400078e000f */
[----:B------:R-:W-:Y:S01]  /*2b10*/  @!P5 IMAD.IADD R16, R16, 0x1, -R2 ;  /* 0x000000011010d824 */ /* 0x000fe200078e0a02 */
[C---:B------:R-:W-:Y:S01]  /*2b20*/  ISETP.GT.U32.AND P5, PT, R2.reuse, R12, PT ;  /* 0x0000000c0200720c */ /* 0x040fe20003fa4070 */
[----:B------:R-:W-:Y:S01]  /*2b30*/  @!P1 IMAD.MOV R5, RZ, RZ, -R5 ;  /* 0x000000ffff059224 */ /* 0x000fe200078e0a05 */
[----:B------:R-:W-:Y:S01]  /*2b40*/  IABS R6, R14 ;  /* 0x0000000e00067213 */ /* 0x000fe20000000000 */
[----:B------:R-:W-:Y:S01]  /*2b50*/  @!P3 IMAD.MOV R0, RZ, RZ, -R0 ;  /* 0x000000ffff00b224 */ /* 0x000fe200078e0a00 */
[C---:B------:R-:W-:Y:S01]  /*2b60*/  ISETP.GT.U32.AND P1, PT, R2.reuse, R17, PT ;  /* 0x000000110200720c */ /* 0x040fe20003f24070 */
[----:B------:R-:W-:Y:S01]  /*2b70*/  IMAD R10, R2, R20, R10 ;  /* 0x00000014020a7224 */ /* 0x000fe200078e020a */
[----:B------:R0:W-:Y:S01]  /*2b80*/  STL [R1+0x110], R5 ;  /* 0x0001100501007387 */ /* 0x0001e20000100800 */
[----:B------:R-:W-:Y:S01]  /*2b90*/  IMAD.HI.U32 R19, R9, R6, RZ ;  /* 0x0000000609137227 */ /* 0x000fe200078e00ff */
[----:B------:R-:W-:-:S02]  /*2ba0*/  ISETP.GE.AND P3, PT, R4, RZ, PT ;  /* 0x000000ff0400720c */ /* 0x000fc40003f66270 */
[----:B------:R1:W-:Y:S01]  /*2bb0*/  STL [R1+0x118], R0 ;  /* 0x0001180001007387 */ /* 0x0003e20000100800 */
[--C-:B------:R-:W-:Y:S01]  /*2bc0*/  @!P6 IMAD.IADD R18, R18, 0x1, -R2.reuse ;  /* 0x000000011212e824 */ /* 0x100fe200078e0a02 */
[----:B------:R-:W-:Y:S01]  /*2bd0*/  ISETP.GT.U32.AND P6, PT, R2, R10, PT ;  /* 0x0000000a0200720c */ /* 0x000fe20003fc4070 */
[----:B------:R-:W-:Y:S02]  /*2be0*/  IMAD.MOV R19, RZ, RZ, -R19 ;  /* 0x000000ffff137224 */ /* 0x000fe400078e0a13 */
[----:B------:R-:W-:Y:S02]  /*2bf0*/  @!P5 IMAD.IADD R12, R12, 0x1, -R2 ;  /* 0x000000010c0cd824 */ /* 0x000fe400078e0a02 */
[----:B------:R-:W-:Y:S02]  /*2c00*/  IMAD R6, R2, R19, R6 ;  /* 0x0000001302067224 */ /* 0x000fe400078e0206 */
[----:B0-----:R-:W-:Y:S02]  /*2c10*/  IMAD.MOV.U32 R5, RZ, RZ, R18 ;  /* 0x000000ffff057224 */ /* 0x001fe400078e0012 */
[----:B-1----:R-:W-:-:S02]  /*2c20*/  IMAD.MOV.U32 R0, RZ, RZ, R16 ;  /* 0x000000ffff007224 */ /* 0x002fc400078e0010 */
[----:B------:R-:W-:-:S04]  /*2c30*/  IMAD.HI.U32 R20, R9, R11, RZ ;  /* 0x0000000b09147227 */ /* 0x000fc800078e00ff */
[----:B------:R-:W-:Y:S01]  /*2c40*/  @!P0 IMAD.MOV R0, RZ, RZ, -R0 ;  /* 0x000000ffff008224 */ /* 0x000fe200078e0a00 */
[----:B------:R-:W-:Y:S01]  /*2c50*/  ISETP.GT.U32.AND P0, PT, R2, R12, PT ;  /* 0x0000000c0200720c */ /* 0x000fe20003f04070 */
[----:B------:R-:W-:Y:S02]  /*2c60*/  VIADD R4, R8, 0xa6 ;  /* 0x000000a608047836 */ /* 0x000fe40000000000 */
[----:B------:R-:W-:Y:S01]  /*2c70*/  @!P1 IMAD.IADD R17, R17, 0x1, -R2 ;  /* 0x0000000111119824 */ /* 0x000fe200078e0a02 */
[----:B------:R0:W-:Y:S01]  /*2c80*/  STL [R1+0x13c], R0 ;  /* 0x00013c0001007387 */ /* 0x0001e20000100800 */
[----:B------:R-:W-:Y:S01]  /*2c90*/  @!P4 IMAD.MOV R5, RZ, RZ, -R5 ;  /* 0x000000ffff05c224 */ /* 0x000fe200078e0a05 */
[----:B------:R-:W-:Y:S01]  /*2ca0*/  ISETP.GT.U32.AND P4, PT, R2, R6, PT ;  /* 0x000000060200720c */ /* 0x000fe20003f84070 */
[----:B------:R-:W-:Y:S01]  /*2cb0*/  IMAD.MOV R20, RZ, RZ, -R20 ;  /* 0x000000ffff147224 */ /* 0x000fe200078e0a14 */
[----:B------:R-:W-:Y:S01]  /*2cc0*/  IABS R15, R4 ;  /* 0x00000004000f7213 */ /* 0x000fe20000000000 */
[----:B------:R-:W-:Y:S01]  /*2cd0*/  @!P6 IMAD.IADD R10, R10, 0x1, -R2 ;  /* 0x000000010a0ae824 */ /* 0x000fe200078e0a02 */
[----:B------:R-:W-:Y:S01]  /*2ce0*/  ISETP.GE.AND P1, PT, R7, RZ, PT ;  /* 0x000000ff0700720c */ /* 0x000fe20003f26270 */
[----:B------:R-:W-:Y:S01]  /*2cf0*/  IMAD R7, R2, R20, R11 ;  /* 0x0000001402077224 */ /* 0x000fe200078e020b */
[----:B------:R-:W-:Y:S01]  /*2d00*/  STL [R1+0x140], R5 ;  /* 0x0001400501007387 */ /* 0x000fe20000100800 */
[----:B------:R-:W-:Y:S01]  /*2d10*/  VIADD R11, R8, 0xa4 ;  /* 0x000000a4080b7836 */ /* 0x000fe20000000000 */
[C---:B------:R-:W-:Y:S01]  /*2d20*/  ISETP.GT.U32.AND P6, PT, R2.reuse, R10, PT ;  /* 0x0000000a0200720c */ /* 0x040fe20003fc4070 */
[----:B0-----:R-:W-:Y:S01]  /*2d30*/  IMAD.MOV.U32 R0, RZ, RZ, R17 ;  /* 0x000000ffff007224 */ /* 0x001fe200078e0011 */
[----:B------:R-:W-:Y:S01]  /*2d40*/  ISETP.GT.U32.AND P5, PT, R2, R7, PT ;  /* 0x000000070200720c */ /* 0x000fe20003fa4070 */
[----:B------:R-:W-:Y:S01]  /*2d50*/  IMAD.HI.U32 R19, R9, R15, RZ ;  /* 0x0000000f09137227 */ /* 0x000fe200078e00ff */
[----:B------:R-:W-:-:S03]  /*2d60*/  IABS R16, R11 ;  /* 0x0000000b00107213 */ /* 0x000fc60000000000 */
[----:B------:R-:W-:Y:S01]  /*2d70*/  @!P2 IMAD.MOV R0, RZ, RZ, -R0 ;  /* 0x000000ffff00a224 */ /* 0x000fe200078e0a00 */
[----:B------:R-:W-:Y:S01]  /*2d80*/  ISETP.GE.AND P2, PT, R3, RZ, PT ;  /* 0x000000ff0300720c */ /* 0x000fe20003f46270 */
[--C-:B------:R-:W-:Y:S01]  /*2d90*/  @!P0 IMAD.IADD R12, R12, 0x1, -R2.reuse ;  /* 0x000000010c0c8824 */ /* 0x100fe200078e0a02 */
[----:B------:R-:W-:Y:S01]  /*2da0*/  ISETP.GE.AND P0, PT, R14, RZ, PT ;  /* 0x000000ff0e00720c */ /* 0x000fe20003f06270 */
[----:B------:R-:W-:Y:S01]  /*2db0*/  IMAD.MOV R18, RZ, RZ, -R19 ;  /* 0x000000ffff127224 */ /* 0x000fe200078e0a13 */
[----:B------:R0:W-:Y:S01]  /*2dc0*/  STL [R1+0x144], R0 ;  /* 0x0001440001007387 */ /* 0x0001e20000100800 */
[----:B------:R-:W-:Y:S01]  /*2dd0*/  @!P4 IMAD.IADD R6, R6, 0x1, -R2 ;  /* 0x000000010606c824 */ /* 0x000fe200078e0a02 */
[----:B------:R-:W-:Y:S01]  /*2de0*/  ISETP.GE.AND P4, PT, R4, RZ, PT ;  /* 0x000000ff0400720c */ /* 0x000fe20003f86270 */
[----:B------:R-:W-:Y:S02]  /*2df0*/  IMAD R3, R2, R18, R15 ;  /* 0x0000001202037224 */ /* 0x000fe400078e020f */
[----:B------:R-:W-:-:S04]  /*2e00*/  IMAD.HI.U32 R14, R9, R16, RZ ;  /* 0x00000010090e7227 */ /* 0x000fc800078e00ff */
[----:B------:R-:W-:Y:S01]  /*2e10*/  @!P6 IMAD.IADD R10, R10, 0x1, -R2 ;  /* 0x000000010a0ae824 */ /* 0x000fe200078e0a02 */
[C---:B------:R-:W-:Y:S01]  /*2e20*/  ISETP.GT.U32.AND P6, PT, R2.reuse, R3, PT ;  /* 0x000000030200720c */ /* 0x040fe20003fc4070 */
[----:B0-----:R-:W-:Y:S02]  /*2e30*/  IMAD.MOV.U32 R0, RZ, RZ, R12 ;  /* 0x000000ffff007224 */ /* 0x001fe400078e000c */
[----:B------:R-:W-:Y:S02]  /*2e40*/  IMAD.MOV R14, RZ, RZ, -R14 ;  /* 0x000000ffff0e7224 */ /* 0x000fe400078e0a0e */
[----:B------:R-:W-:Y:S01]  /*2e50*/  @!P3 IMAD.MOV R0, RZ, RZ, -R0 ;  /* 0x000000ffff00b224 */ /* 0x000fe200078e0a00 */
[C---:B------:R-:W-:Y:S01]  /*2e60*/  ISETP.GT.U32.AND P3, PT, R2.reuse, R6, PT ;  /* 0x000000060200720c */ /* 0x040fe20003f64070 */
[----:B------:R-:W-:Y:S02]  /*2e70*/  @!P5 IMAD.IADD R7, R7, 0x1, -R2 ;  /* 0x000000010707d824 */ /* 0x000fe400078e0a02 */
[----:B------:R-:W-:Y:S01]  /*2e80*/  IMAD R4, R2, R14, R16 ;  /* 0x0000000e02047224 */ /* 0x000fe200078e0210 */
[----:B------:R0:W-:Y:S01]  /*2e90*/  STL [R1+0x148], R0 ;  /* 0x0001480001007387 */ /* 0x0001e20000100800 */
[----:B------:R-:W-:Y:S01]  /*2ea0*/  VIADD R15, R8, 0xa2 ;  /* 0x000000a2080f7836 */ /* 0x000fe20000000000 */
[----:B------:R-:W-:Y:S01]  /*2eb0*/  ISETP.GT.U32.AND P5, PT, R2, R7, PT ;  /* 0x000000070200720c */ /* 0x000fe20003fa4070 */
[----:B------:R-:W-:-:S02]  /*2ec0*/  @!P6 IMAD.IADD R3, R3, 0x1, -R2 ;  /* 0x000000010303e824 */ /* 0x000fc400078e0a02 */
[C---:B------:R-:W-:Y:S01]  /*2ed0*/  VIADD R14, R8.reuse, 0xa0 ;  /* 0x000000a0080e7836 */ /* 0x040fe20000000000 */
[----:B------:R-:W-:Y:S01]  /*2ee0*/  IABS R20, R15 ;  /* 0x0000000f00147213 */ /* 0x000fe20000000000 */
[----:B------:R-:W-:Y:S01]  /*2ef0*/  VIADD R12, R8, 0x9e ;  /* 0x0000009e080c7836 */ /* 0x000fe20000000000 */
[----:B------:R-:W-:Y:S01]  /*2f00*/  ISETP.GT.U32.AND P6, PT, R2, R3, PT ;  /* 0x000000030200720c */ /* 0x000fe20003fc4070 */
[----:B------:R-:W-:Y:S01]  /*2f10*/  VIADD R21, R8, 0x9a ;  /* 0x0000009a08157836 */ /* 0x000fe20000000000 */
[----:B------:R-:W-:Y:S01]  /*2f20*/  @!P3 IADD3 R6, R6, -R2, RZ ;  /* 0x800000020606b210 */ /* 0x000fe20007ffe0ff */
[----:B0-----:R-:W-:Y:S01]  /*2f30*/  IMAD.MOV.U32 R0, RZ, RZ, R10 ;  /* 0x000000ffff007224 */ /* 0x001fe200078e000a */
[----:B------:R-:W-:Y:S01]  /*2f40*/  ISETP.GT.U32.AND P3, PT, R2, R4, PT ;  /* 0x000000040200720c */ /* 0x000fe20003f64070 */
[----:B------:R-:W-:-:S04]  /*2f50*/  IMAD.HI.U32 R10, R9, R20, RZ ;  /* 0x00000014090a7227 */ /* 0x000fc800078e00ff */
[----:B------:R-:W-:Y:S01]  /*2f60*/  @!P1 IMAD.MOV R0, RZ, RZ, -R0 ;  /* 0x000000ffff009224 */ /* 0x000fe200078e0a00 */
[----:B------:R-:W-:Y:S01]  /*2f70*/  ISETP.GE.AND P1, PT, R15, RZ, PT ;  /* 0x000000ff0f00720c */ /* 0x000fe20003f26270 */
[--C-:B------:R-:W-:Y:S01]  /*2f80*/  @!P5 IMAD.IADD R7, R7, 0x1, -R2.reuse ;  /* 0x000000010707d824 */ /* 0x100fe200078e0a02 */
[----:B------:R-:W-:Y:S01]  /*2f90*/  ISETP.GE.AND P5, PT, R11, RZ, PT ;  /* 0x000000ff0b00720c */ /* 0x000fe20003fa6270 */
[--C-:B------:R-:W-:Y:S01]  /*2fa0*/  @!P6 IMAD.IADD R3, R3, 0x1, -R2.reuse ;  /* 0x000000010303e824 */ /* 0x100fe200078e0a02 */
[----:B------:R0:W-:Y:S01]  /*2fb0*/  STL [R1+0x150], R0 ;  /* 0x0001500001007387 */ /* 0x0001e20000100800 */
[----:B------:R-:W-:Y:S02]  /*2fc0*/  IMAD.MOV.U32 R5, RZ, RZ, R7 ;  /* 0x000000ffff057224 */ /* 0x000fe400078e0007 */
[----:B------:R-:W-:Y:S02]  /*2fd0*/  @!P3 IMAD.IADD R4, R4, 0x1, -R2 ;  /* 0x000000010404b824 */ /* 0x000fe400078e0a02 */
[----:B------:R-:W-:Y:S01]  /*2fe0*/  @!P2 IMAD.MOV R5, RZ, RZ, -R5 ;  /* 0x000000ffff05a224 */ /* 0x000fe200078e0a05 */
[----:B------:R-:W-:Y:S01]  /*2ff0*/  ISETP.GE.AND P2, PT, R14, RZ, PT ;  /* 0x000000ff0e00720c */ /* 0x000fe20003f46270 */
[----:B------:R-:W-:Y:S01]  /*3000*/  IMAD.MOV R10, RZ, RZ, -R10 ;  /* 0x000000ffff0a7224 */ /* 0x000fe200078e0a0a */
[----:B------:R-:W-:Y:S01]  /*3010*/  ISETP.GT.U32.AND P3, PT, R2, R4, PT ;  /* 0x000000040200720c */ /* 0x000fe20003f64070 */
[----:B------:R-:W-:Y:S01]  /*3020*/  VIADD R11, R8, 0x9c ;  /* 0x0000009c080b7836 */ /* 0x000fe20000000000 */
[----:B------:R-:W-:Y:S01]  /*3030*/  IABS R14, R14 ;  /* 0x0000000e000e7213 */ /* 0x000fe20000000000 */
[----:B0-----:R-:W-:Y:S01]  /*3040*/  IMAD.MOV.U32 R0, RZ, RZ, R6 ;  /* 0x000000ffff007224 */ /* 0x001fe200078e0006 */
[----:B------:R-:W-:Y:S01]  /*3050*/  STL [R1+0x154], R5 ;  /* 0x0001540501007387 */ /* 0x000fe20000100800 */
[----:B------:R-:W-:Y:S01]  /*3060*/  IMAD R20, R2, R10, R20 ;  /* 0x0000000a02147224 */ /* 0x000fe200078e0214 */
[----:B------:R-:W-:Y:S01]  /*3070*/  ISETP.GE.AND P6, PT, R11, RZ, PT ;  /* 0x000000ff0b00720c */ /* 0x000fe20003fc6270 */
[----:B------:R-:W-:Y:S01]  /*3080*/  @!P0 IMAD.MOV R0, RZ, RZ, -R0 ;  /* 0x000000ffff008224 */ /* 0x000fe200078e0a00 */
[----:B------:R-:W-:Y:S01]  /*3090*/  ISETP.GE.AND P0, PT, R12, RZ, PT ;  /* 0x000000ff0c00720c */ /* 0x000fe20003f06270 */
[----:B------:R-:W-:Y:S01]  /*30a0*/  IMAD.HI.U32 R7, R9, R14, RZ ;  /* 0x0000000e09077227 */ /* 0x000fe200078e00ff */
[----:B------:R-:W-:-:S02]  /*30b0*/  IABS R12, R12 ;  /* 0x0000000c000c7213 */ /* 0x000fc40000000000 */
[----:B------:R0:W-:Y:S01]  /*30c0*/  STL [R1+0x158], R0 ;  /* 0x0001580001007387 */ /* 0x0001e20000100800 */
[----:B------:R-:W-:Y:S01]  /*30d0*/  IMAD.MOV R7, RZ, RZ, -R7 ;  /* 0x000000ffff077224 */ /* 0x000fe200078e0a07 */
[----:B------:R-:W-:Y:S01]  /*30e0*/  IABS R11, R11 ;  /* 0x0000000b000b7213 */ /* 0x000fe20000000000 */
[----:B------:R-:W-:-:S04]  /*30f0*/  IMAD.HI.U32 R6, R9, R12, RZ ;  /* 0x0000000c09067227 */ /* 0x000fc800078e00ff */
[----:B------:R-:W-:Y:S02]  /*3100*/  IMAD.MOV R6, RZ, RZ, -R6 ;  /* 0x000000ffff067224 */ /* 0x000fe400078e0a06 */
[----:B------:R-:W-:Y:S02]  /*3110*/  @!P3 IMAD.IADD R4, R4, 0x1, -R2 ;  /* 0x000000010404b824 */ /* 0x000fe400078e0a02 */
[----:B0-----:R-:W-:Y:S02]  /*3120*/  IMAD.MOV.U32 R0, RZ, RZ, R3 ;  /* 0x000000ffff007224 */ /* 0x001fe400078e0003 */
[C---:B------:R-:W-:Y:S02]  /*3130*/  IMAD R14, R2.reuse, R7, R14 ;  /* 0x00000007020e7224 */ /* 0x040fe400078e020e */
[----:B------:R-:W-:Y:S01]  /*3140*/  @!P4 IMAD.MOV R0, RZ, RZ, -R0 ;  /* 0x000000ffff00c224 */ /* 0x000fe200078e0a00 */
[C---:B------:R-:W-:Y:S01]  /*3150*/  ISETP.GT.U32.AND P4, PT, R2.reuse, R20, PT ;  /* 0x000000140200720c */ /* 0x040fe20003f84070 */
[C---:B------:R-:W-:Y:S01]  /*3160*/  IMAD R12, R2.reuse, R6, R12 ;  /* 0x00000006020c7224 */ /* 0x040fe200078e020c */
[----:B------:R-:W-:Y:S01]  /*3170*/  ISETP.GT.U32.AND P3, PT, R2, R14, PT ;  /* 0x0000000e0200720c */ /* 0x000fe20003f64070 */
[----:B------:R-:W-:Y:S01]  /*3180*/  IMAD.HI.U32 R3, R9, R11, RZ ;  /* 0x0000000b09037227 */ /* 0x000fe200078e00ff */
[----:B------:R0:W-:Y:S03]  /*3190*/  STL [R1+0x15c], R0 ;  /* 0x00015c0001007387 */ /* 0x0001e60000100800 */
[----:B------:R-:W-:-:S02]  /*31a0*/  IMAD.MOV R3, RZ, RZ, -R3 ;  /* 0x000000ffff037224 */ /* 0x000fc400078e0a03 */
[----:B------:R-:W-:Y:S02]  /*31b0*/  VIADD R17, R8, 0x98 ;  /* 0x0000009808117836 */ /* 0x000fe40000000000 */
[----:B------:R-:W-:Y:S01]  /*31c0*/  IMAD R11, R2, R3, R11 ;  /* 0x00000003020b7224 */ /* 0x000fe200078e020b */
[----:B------:R-:W-:Y:S01]  /*31d0*/  IABS R3, R21 ;  /* 0x0000001500037213 */ /* 0x000fe20000000000 */
[----:B------:R-:W-:Y:S01]  /*31e0*/  @!P4 IMAD.IADD R20, R20, 0x1, -R2 ;  /* 0x000000011414c824 */ /* 0x000fe200078e0a02 */
[----:B------:R-:W-:Y:S01]  /*31f0*/  IABS R19, R17 ;  /* 0x0000001100137213 */ /* 0x000fe20000000000 */
[----:B0-----:R-:W-:Y:S02]  /*3200*/  IMAD.MOV.U32 R0, RZ, RZ, R4 ;  /* 0x000000ffff007224 */ /* 0x001fe400078e0004 */
[----:B------:R-:W-:Y:S01]  /*3210*/  @!P3 IMAD.IADD R14, R14, 0x1, -R2 ;  /* 0x000000010e0eb824 */ /* 0x000fe200078e0a02 */
[C---:B------:R-:W-:Y:S01]  /*3220*/  ISETP.GT.U32.AND P4, PT, R2.reuse, R20, PT ;  /* 0x000000140200720c */ /* 0x040fe20003f84070 */
[----:B------:R-:W-:Y:S01]  /*3230*/  @!P5 IMAD.MOV R0, RZ, RZ, -R0 ;  /* 0x000000ffff00d224 */ /* 0x000fe200078e0a00 */
[C---:B------:R-:W-:Y:S01]  /*3240*/  ISETP.GT.U32.AND P5, PT, R2.reuse, R12, PT ;  /* 0x0000000c0200720c */ /* 0x040fe20003fa4070 */
[----:B------:R-:W-:Y:S01]  /*3250*/  IMAD.HI.U32 R15, R9, R3, RZ ;  /* 0x00000003090f7227 */ /* 0x000fe200078e00ff */
[----:B------:R-:W-:-:S02]  /*3260*/  ISETP.GT.U32.AND P3, PT, R2, R14, PT ;  /* 0x0000000e0200720c */ /* 0x000fc40003f64070 */
[----:B------:R0:W-:Y:S01]  /*3270*/  STL [R1+0x164], R0 ;  /* 0x0001640001007387 */ /* 0x0001e20000100800 */
[----:B------:R-:W-:-:S04]  /*3280*/  IMAD.HI.U32 R6, R9, R19, RZ ;  /* 0x0000001309067227 */ /* 0x000fc800078e00ff */
[----:B------:R-:W-:Y:S02]  /*3290*/  IMAD.MOV R15, RZ, RZ, -R15 ;  /* 0x000000ffff0f7224 */ /* 0x000fe400078e0a0f */
[----:B------:R-:W-:Y:S02]  /*32a0*/  IMAD.MOV R6, RZ, RZ, -R6 ;  /* 0x000000ffff067224 */ /* 0x000fe400078e0a06 */
[--C-:B------:R-:W-:Y:S02]  /*32b0*/  @!P5 IMAD.IADD R12, R12, 0x1, -R2.reuse ;  /* 0x000000010c0cd824 */ /* 0x100fe400078e0a02 */
[----:B------:R-:W-:Y:S01]  /*32c0*/  @!P4 IMAD.IADD R20, R20, 0x1, -R2 ;  /* 0x000000011414c824 */ /* 0x000fe200078e0a02 */
[C---:B------:R-:W-:Y:S01]  /*32d0*/  ISETP.GT.U32.AND P4, PT, R2.reuse, R11, PT ;  /* 0x0000000b0200720c */ /* 0x040fe20003f84070 */
[C---:B------:R-:W-:Y:S01]  /*32e0*/  IMAD R3, R2.reuse, R15, R3 ;  /* 0x0000000f02037224 */ /* 0x040fe200078e0203 */
[C---:B------:R-:W-:Y:S01]  /*32f0*/  ISETP.GT.U32.AND P5, PT, R2.reuse, R12, PT ;  /* 0x0000000c0200720c */ /* 0x040fe20003fa4070 */
[----:B------:R-:W-:-:S02]  /*3300*/  IMAD R19, R2, R6, R19 ;  /* 0x0000000602137224 */ /* 0x000fc400078e0213 */
[----:B------:R-:W-:Y:S01]  /*3310*/  @!P3 IMAD.IADD R14, R14, 0x1, -R2 ;  /* 0x000000010e0eb824 */ /* 0x000fe200078e0a02 */
[----:B------:R-:W-:Y:S01]  /*3320*/  ISETP.GT.U32.AND P3, PT, R2, R3, PT ;  /* 0x000000030200720c */ /* 0x000fe20003f64070 */
[C---:B------:R-:W-:Y:S02]  /*3330*/  VIADD R4, R8.reuse, 0x96 ;  /* 0x0000009608047836 */ /* 0x040fe40000000000 */
[----:B------:R-:W-:Y:S02]  /*3340*/  VIADD R6, R8, 0x92 ;  /* 0x0000009208067836 */ /* 0x000fe40000000000 */
[----:B0-----:R-:W-:Y:S01]  /*3350*/  IMAD.MOV.U32 R0, RZ, RZ, R20 ;  /* 0x000000ffff007224 */ /* 0x001fe200078e0014 */
[----:B------:R-:W-:Y:S01]  /*3360*/  IABS R7, R4 ;  /* 0x0000000400077213 */ /* 0x000fe20000000000 */
[--C-:B------:R-:W-:Y:S01]  /*3370*/  @!P4 IMAD.IADD R11, R11, 0x1, -R2.reuse ;  /* 0x000000010b0bc824 */ /* 0x100fe200078e0a02 */
[----:B------:R-:W-:Y:S01]  /*3380*/  IABS R20, R6 ;  /* 0x0000000600147213 */ /* 0x000fe20000000000 */
[----:B------:R-:W-:Y:S01]  /*3390*/  @!P5 IMAD.IADD R12, R12, 0x1, -R2 ;  /* 0x000000010c0cd824 */ /* 0x000fe200078e0a02 */
[----:B------:R-:W-:Y:S01]  /*33a0*/  ISETP.GT.U32.AND P5, PT, R2, R19, PT ;  /* 0x000000130200720c */ /* 0x000fe20003fa4070 */
[----:B------:R-:W-:Y:S01]  /*33b0*/  VIADD R10, R8, 0x94 ;  /* 0x00000094080a7836 */ /* 0x000fe20000000000 */
[----:B------:R-:W-:Y:S01]  /*33c0*/  ISETP.GE.AND P4, PT, R21, RZ, PT ;  /* 0x000000ff1500720c */ /* 0x000fe20003f86270 */
[----:B------:R-:W-:Y:S01]  /*33d0*/  @!P1 IMAD.MOV R0, RZ, RZ, -R0 ;  /* 0x000000ffff009224 */ /* 0x000fe200078e0a00 */
[----:B------:R-:W-:Y:S01]  /*33e0*/  ISETP.GT.U32.AND P1, PT, R2, R11, PT ;  /* 0x0000000b0200720c */ /* 0x000fe20003f24070 */
[----:B------:R-:W-:Y:S01]  /*33f0*/  @!P3 IMAD.IADD R3, R3, 0x1, -R2 ;  /* 0x000000010303b824 */ /* 0x000fe200078e0a02 */
[----:B------:R-:W-:Y:S01]  /*3400*/  IABS R18, R10 ;  /* 0x0000000a00127213 */ /* 0x000fe20000000000 */
[----:B------:R-:W-:Y:S01]  /*3410*/  IMAD.HI.U32 R16, R9, R7, RZ ;  /* 0x0000000709107227 */ /* 0x000fe200078e00ff */
[----:B------:R-:W-:Y:S01]  /*3420*/  ISETP.GE.AND P3, PT, R17, RZ, PT ;  /* 0x000000ff1100720c */ /* 0x000fe20003f66270 */
[----:B------:R0:W-:Y:S02]  /*3430*/  STL [R1+0x168], R0 ;  /* 0x0001680001007387 */ /* 0x0001e40000100800 */
[----:B------:R-:W-:-:S02]  /*3440*/  IMAD.MOV.U32 R17, RZ, RZ, R20 ;  /* 0x000000ffff117224 */ /* 0x000fc400078e0014 */
[----:B------:R-:W-:Y:S02]  /*3450*/  @!P5 IMAD.IADD R19, R19, 0x1, -R2 ;  /* 0x000000011313d824 */ /* 0x000fe400078e0a02 */
[----:B------:R-:W-:Y:S02]  /*3460*/  IMAD.MOV R16, RZ, RZ, -R16 ;  /* 0x000000ffff107224 */ /* 0x000fe400078e0a10 */
[----:B------:R-:W-:Y:S01]  /*3470*/  IMAD.HI.U32 R15, R9, R18, RZ ;  /* 0x00000012090f7227 */ /* 0x000fe200078e00ff */
[----:B------:R-:W-:-:S03]  /*3480*/  ISETP.GT.U32.AND P5, PT, R2, R19, PT ;  /* 0x000000130200720c */ /* 0x000fc60003fa4070 */
[----:B0-----:R-:W-:Y:S02]  /*3490*/  IMAD.MOV.U32 R0, RZ, RZ, R14 ;  /* 0x000000ffff007224 */ /* 0x001fe400078e000e */
[----:B------:R-:W-:-:S04]  /*34a0*/  IMAD.HI.U32 R14, R9, R17, RZ ;  /* 0x00000011090e7227 */ /* 0x000fc800078e00ff */
[----:B------:R-:W-:Y:S01]  /*34b0*/  @!P2 IMAD.MOV R0, RZ, RZ, -R0 ;  /* 0x000000ffff00a224 */ /* 0x000fe200078e0a00 */
[C---:B------:R-:W-:Y:S01]  /*34c0*/  ISETP.GT.U32.AND P2, PT, R2.reuse, R3, PT ;  /* 0x000000030200720c */ /* 0x040fe20003f44070 */
[C---:B------:R-:W-:Y:S02]  /*34d0*/  IMAD R7, R2.reuse, R16, R7 ;  /* 0x0000001002077224 */ /* 0x040fe400078e0207 */
[----:B------:R-:W-:Y:S01]  /*34e0*/  IMAD.MOV R15, RZ, RZ, -R15 ;  /* 0x000000ffff0f7224 */ /* 0x000fe200078e0a0f */
[----:B------:R0:W-:Y:S01]  /*34f0*/  STL [R1+0x170], R0 ;  /* 0x0001700001007387 */ /* 0x0001e20000100800 */
[----:B------:R-:W-:Y:S01]  /*3500*/  @!P1 IMAD.IADD R11, R11, 0x1, -R2 ;  /* 0x000000010b0b9824 */ /* 0x000fe200078e0a02 */
[C---:B------:R-:W-:Y:S01]  /*3510*/  ISETP.GT.U32.AND P1, PT, R2.reuse, R7, PT ;  /* 0x000000070200720c */ /* 0x040fe20003f24070 */
[----:B------:R-:W-:Y:S02]  /*3520*/  IMAD.MOV R14, RZ, RZ, -R14 ;  /* 0x000000ffff0e7224 */ /* 0x000fe400078e0a0e */
[----:B------:R-:W-:-:S02]  /*3530*/  IMAD R18, R2, R15, R18 ;  /* 0x0000000f02127224 */ /* 0x000fc400078e0212 */
[C---:B------:R-:W-:Y:S02]  /*3540*/  IMAD R17, R2.reuse, R14, R17 ;  /* 0x0000000e02117224 */ /* 0x040fe400078e0211 */
[----:B------:R-:W-:Y:S02]  /*3550*/  IMAD.MOV.U32 R5, RZ, RZ, R12 ;  /* 0x000000ffff057224 */ /* 0x000fe400078e000c */
[----:B0-----:R-:W-:Y:S02]  /*3560*/  IMAD.MOV.U32 R0, RZ, RZ, R11 ;  /* 0x000000ffff007224 */ /* 0x001fe400078e000b */
[----:B------:R-:W-:Y:S01]  /*3570*/  @!P5 IMAD.IADD R19, R19, 0x1, -R2 ;  /* 0x000000011313d824 */ /* 0x000fe200078e0a02 */
[C---:B------:R-:W-:Y:S01]  /*3580*/  ISETP.GT.U32.AND P5, PT, R2.reuse, R17, PT ;  /* 0x000000110200720c */ /* 0x040fe20003fa4070 */
[----:B------:R-:W-:Y:S01]  /*3590*/  @!P6 IMAD.MOV R0, RZ, RZ, -R0 ;  /* 0x000000ffff00e224 */ /* 0x000fe200078e0a00 */
[----:B------:R-:W-:Y:S01]  /*35a0*/  ISETP.GT.U32.AND P6, PT, R2, R18, PT ;  /* 0x000000120200720c */ /* 0x000fe20003fc4070 */
[----:B------:R-:W-:Y:S01]  /*35b0*/  @!P0 IMAD.MOV R5, RZ, RZ, -R5 ;  /* 0x000000ffff058224 */ /* 0x000fe200078e0a05 */
[----:B------:R-:W-:Y:S01]  /*35c0*/  ISETP.GE.AND P0, PT, R4, RZ, PT ;  /* 0x000000ff0400720c */ /* 0x000fe20003f06270 */
[----:B------:R-:W-:-:S02]  /*35d0*/  VIADD R4, R8, 0x90 ;  /* 0x0000009008047836 */ /* 0x000fc40000000000 */
[----:B------:R-:W-:Y:S01]  /*35e0*/  VIADD R12, R8, 0x8e ;  /* 0x0000008e080c7836 */ /* 0x000fe20000000000 */
[----:B------:R-:W-:Y:S01]  /*35f0*/  STL [R1+0x178], R5 ;  /* 0x0001780501007387 */ /* 0x000fe20000100800 */
[--C-:B------:R-:W-:Y:S01]  /*3600*/  @!P1 IMAD.IADD R7, R7, 0x1, -R2.reuse ;  /* 0x0000000107079824 */ /* 0x100fe200078e0a02 */
[----:B------:R-:W-:Y:S01]  /*3610*/  IABS R11, R4 ;  /* 0x00000004000b7213 */ /* 0x000fe20000000000 */
[--C-:B------:R-:W-:Y:S01]  /*3620*/  @!P2 IMAD.IADD R3, R3, 0x1, -R2.reuse ;  /* 0x000000010303a824 */ /* 0x100fe200078e0a02 */
[----:B------:R-:W-:Y:S01]  /*3630*/  ISETP.GE.AND P1, PT, R6, RZ, PT ;  /* 0x000000ff0600720c */ /* 0x000fe20003f26270 */
[----:B------:R0:W-:Y:S01]  /*3640*/  STL [R1+0x180], R0 ;  /* 0x0001800001007387 */ /* 0x0001e20000100800 */
[----:B------:R-:W-:Y:S01]  /*3650*/  IABS R6, R12 ;  /* 0x0000000c00067213 */ /* 0x000fe20000000000 */
[----:B------:R-:W-:Y:S01]  /*3660*/  @!P6 IMAD.IADD R18, R18, 0x1, -R2 ;  /* 0x000000011212e824 */ /* 0x000fe200078e0a02 */
[----:B------:R-:W-:Y:S01]  /*3670*/  ISETP.GE.AND P2, PT, R10, RZ, PT ;  /* 0x000000ff0a00720c */ /* 0x000fe20003f46270 */
[----:B------:R-:W-:Y:S01]  /*3680*/  IMAD.HI.U32 R10, R9, R11, RZ ;  /* 0x0000000b090a7227 */ /* 0x000fe200078e00ff */
[----:B------:R-:W-:-:S03]  /*3690*/  ISETP.GT.U32.AND P6, PT, R2, R7, PT ;  /* 0x000000070200720c */ /* 0x000fc60003fc4070 */
[----:B------:R-:W-:Y:S01]  /*36a0*/  @!P5 IMAD.IADD R17, R17, 0x1, -R2 ;  /* 0x000000011111d824 */ /* 0x000fe200078e0a02 */
[----:B------:R-:W-:Y:S01]  /*36b0*/  IADD3 R10, -R10, RZ, RZ ;  /* 0x000000ff0a0a7210 */ /* 0x000fe20007ffe1ff */
[----:B0-----:R-:W-:Y:S01]  /*36c0*/  IMAD.MOV.U32 R0, RZ, RZ, R3 ;  /* 0x000000ffff007224 */ /* 0x001fe200078e0003 */
[C---:B------:R-:W-:Y:S01]  /*36d0*/  ISETP.GT.U32.AND P5, PT, R2.reuse, R18, PT ;  /* 0x000000120200720c */ /* 0x040fe20003fa4070 */
[----:B------:R-:W-:Y:S02]  /*36e0*/  IMAD.MOV.U32 R3, RZ, RZ, R6 ;  /* 0x000000ffff037224 */ /* 0x000fe400078e0006 */
[----:B------:R-:W-:Y:S01]  /*36f0*/  @!P4 IMAD.MOV R0, RZ, RZ, -R0 ;  /* 0x000000ffff00c224 */ /* 0x000fe200078e0a00 */
[----:B------:R-:W-:Y:S01]  /*3700*/  ISETP.GT.U32.AND P4, PT, R2, R17, PT ;  /* 0x000000110200720c */ /* 0x000fe20003f84070 */
[----:B------:R-:W-:-:S03]  /*3710*/  IMAD.HI.U32 R6, R9, R3, RZ ;  /* 0x0000000309067227 */ /* 0x000fc600078e00ff */
[----:B------:R0:W-:Y:S01]  /*3720*/  STL [R1+0x18c], R0 ;  /* 0x00018c0001007387 */ /* 0x0001e20000100800 */
[C---:B------:R-:W-:Y:S02]  /*3730*/  IMAD R11, R2.reuse, R10, R11 ;  /* 0x0000000a020b7224 */ /* 0x040fe400078e020b */
[----:B------:R-:W-:Y:S02]  /*3740*/  IMAD.MOV R6, RZ, RZ, -R6 ;  /* 0x000000ffff067224 */ /* 0x000fe400078e0a06 */
[--C-:B------:R-:W-:Y:S01]  /*3750*/  @!P6 IMAD.IADD R7, R7, 0x1, -R2.reuse ;  /* 0x000000010707e824 */ /* 0x100fe200078e0a02 */
[C---:B------:R-:W-:Y:S01]  /*3760*/  ISETP.GT.U32.AND P6, PT, R2.reuse, R11, PT ;  /* 0x0000000b0200720c */ /* 0x040fe20003fc4070 */
[----:B------:R-:W-:Y:S02]  /*3770*/  IMAD R3, R2, R6, R3 ;  /* 0x0000000602037224 */ /* 0x000fe400078e0203 */
[----:B------:R-:W-:Y:S02]  /*3780*/  VIADD R16, R8, 0x8c ;  /* 0x0000008c08107836 */ /* 0x000fe40000000000 */
[----:B------:R-:W-:Y:S01]  /*3790*/  @!P4 IMAD.IADD R17, R17, 0x1, -R2 ;  /* 0x000000011111c824 */ /* 0x000fe200078e0a02 */
[----:B------:R-:W-:Y:S01]  /*37a0*/  ISETP.GT.U32.AND P4, PT, R2, R3, PT ;  /* 0x000000030200720c */ /* 0x000fe20003f84070 */
[----:B------:R-:W-:Y:S01]  /*37b0*/  VIADD R14, R8, 0x8a ;  /* 0x0000008a080e7836 */ /* 0x000fe20000000000 */
[----:B------:R-:W-:Y:S01]  /*37c0*/  IABS R15, R16 ;  /* 0x00000010000f7213 */ /* 0x000fe20000000000 */
[----:B------:R-:W-:-:S02]  /*37d0*/  IMAD.MOV.U32 R5, RZ, RZ, R19 ;  /* 0x000000ffff057224 */ /* 0x000fc400078e0013 */
[----:B------:R-:W-:Y:S01]  /*37e0*/  @!P5 IMAD.IADD R18, R18, 0x1, -R2 ;  /* 0x000000011212d824 */ /* 0x000fe200078e0a02 */
[----:B------:R-:W-:Y:S01]  /*37f0*/  IABS R21, R14 ;  /* 0x0000000e00157213 */ /* 0x000fe20000000000 */
[----:B------:R-:W-:Y:S01]  /*3800*/  IMAD.HI.U32 R6, R9, R15, RZ ;  /* 0x0000000f09067227 */ /* 0x000fe200078e00ff */
[----:B------:R-:W-:-:S03]  /*3810*/  ISETP.GE.AND P5, PT, R4, RZ, PT ;  /* 0x000000ff0400720c */ /* 0x000fc60003fa6270 */
[----:B------:R-:W-:Y:S01]  /*3820*/  @!P6 IMAD.IADD R11, R11, 0x1, -R2 ;  /* 0x000000010b0be824 */ /* 0x000fe200078e0a02 */
[----:B------:R-:W-:Y:S01]  /*3830*/  ISETP.GE.AND P6, PT, R12, RZ, PT ;  /* 0x000000ff0c00720c */ /* 0x000fe20003fc6270 */
[----:B------:R-:W-:-:S04]  /*3840*/  IMAD.HI.U32 R10, R9, R21, RZ ;  /* 0x00000015090a7227 */ /* 0x000fc800078e00ff */
[----:B------:R-:W-:Y:S02]  /*3850*/  VIADD R4, R8, 0x88 ;  /* 0x0000008808047836 */ /* 0x000fe40000000000 */
[----:B------:R-:W-:Y:S02]  /*3860*/  IMAD.MOV R6, RZ, RZ, -R6 ;  /* 0x000000ffff067224 */ /* 0x000fe400078e0a06 */
[----:B------:R-:W-:Y:S02]  /*3870*/  @!P4 IMAD.IADD R3, R3, 0x1, -R2 ;  /* 0x000000010303c824 */ /* 0x000fe400078e0a02 */
[----:B------:R-:W-:Y:S01]  /*3880*/  @!P3 IMAD.MOV R5, RZ, RZ, -R5 ;  /* 0x000000ffff05b224 */ /* 0x000fe200078e0a05 */
[C---:B------:R-:W-:Y:S01]  /*3890*/  ISETP.GT.U32.AND P3, PT, R2.reuse, R11, PT ;  /* 0x0000000b0200720c */ /* 0x040fe20003f64070 */
[----:B0-----:R-:W-:Y:S01]  /*38a0*/  IMAD.MOV.U32 R0, RZ, RZ, R7 ;  /* 0x000000ffff007224 */ /* 0x001fe200078e0007 */
[----:B------:R-:W-:Y:S01]  /*38b0*/  ISETP.GT.U32.AND P4, PT, R2, R3, PT ;  /* 0x000000030200720c */ /* 0x000fe20003f84070 */
[----:B------:R-:W-:Y:S01]  /*38c0*/  IMAD.MOV R10, RZ, RZ, -R10 ;  /* 0x000000ffff0a7224 */ /* 0x000fe200078e0a0a */
[----:B------:R0:W-:Y:S01]  /*38d0*/  STL [R1+0x184], R5 ;  /* 0x0001840501007387 */ /* 0x0001e20000100800 */
[----:B------:R-:W-:-:S02]  /*38e0*/  VIADD R12, R8, 0x86 ;  /* 0x00000086080c7836 */ /* 0x000fc40000000000 */
[C---:B------:R-:W-:Y:S01]  /*38f0*/  IMAD R15, R2.reuse, R6, R15 ;  /* 0x00000006020f7224 */ /* 0x040fe200078e020f */
[----:B------:R-:W-:Y:S01]  /*3900*/  IABS R6, R4 ;  /* 0x0000000400067213 */ /* 0x000fe20000000000 */
[----:B------:R-:W-:Y:S02]  /*3910*/  @!P0 IMAD.MOV R0, RZ, RZ, -R0 ;  /* 0x000000ffff008224 */ /* 0x000fe400078e0a00 */
[C---:B------:R-:W-:Y:S01]  /*3920*/  IMAD R21, R2.reuse, R10, R21 ;  /* 0x0000000a02157224 */ /* 0x040fe200078e0215 */
[----:B------:R-:W-:Y:S01]  /*3930*/  IABS R10, R12 ;  /* 0x0000000c000a7213 */ /* 0x000fe20000000000 */
[----:B------:R-:W-:Y:S01]  /*3940*/  IMAD.HI.U32 R7, R9, R6, RZ ;  /* 0x0000000609077227 */ /* 0x000fe200078e00ff */
[----:B------:R-:W-:Y:S01]  /*3950*/  ISETP.GT.U32.AND P0, PT, R2, R15, PT ;  /* 0x0000000f0200720c */ /* 0x000fe20003f04070 */
[----:B------:R1:W-:Y:S02]  /*3960*/  STL [R1+0x1a0], R0 ;  /* 0x0001a00001007387 */ /* 0x0003e40000100800 */
[----:B0-----:R-:W-:-:S02]  /*3970*/  IMAD.MOV.U32 R5, RZ, RZ, R18 ;  /* 0x000000ffff057224 */ /* 0x001fc400078e0012 */
[----:B------:R-:W-:Y:S01]  /*3980*/  @!P3 IMAD.IADD R11, R11, 0x1, -R2 ;  /* 0x000000010b0bb824 */ /* 0x000fe200078e0a02 */
[----:B------:R-:W-:Y:S01]  /*3990*/  ISETP.GE.AND P3, PT, R14, RZ, PT ;  /* 0x000000ff0e00720c */ /* 0x000fe20003f66270 */
[----:B------:R-:W-:Y:S01]  /*39a0*/  @!P2 IMAD.MOV R5, RZ, RZ, -R5 ;  /* 0x000000ffff05a224 */ /* 0x000fe200078e0a05 */
[----:B------:R-:W-:Y:S01]  /*39b0*/  ISETP.GT.U32.AND P2, PT, R2, R21, PT ;  /* 0x000000150200720c */ /* 0x000fe20003f44070 */
[----:B------:R-:W-:Y:S02]  /*39c0*/  IMAD.MOV R7, RZ, RZ, -R7 ;  /* 0x000000ffff077224 */ /* 0x000fe400078e0a07 */
[----:B-1----:R-:W-:Y:S01]  /*39d0*/  IMAD.MOV.U32 R0, RZ, RZ, R17 ;  /* 0x000000ffff007224 */ /* 0x002fe200078e0011 */
[----:B------:R0:W-:Y:S01]  /*39e0*/  STL [R1+0x190], R5 ;  /* 0x0001900501007387 */ /* 0x0001e20000100800 */
[----:B------:R-:W-:-:S04]  /*39f0*/  IMAD.HI.U32 R17, R9, R10, RZ ;  /* 0x0000000a09117227 */ /* 0x000fc800078e00ff */
[----:B------:R-:W-:Y:S01]  /*3a00*/  @!P1 IMAD.MOV R0, RZ, RZ, -R0 ;  /* 0x000000ffff009224 */ /* 0x000fe200078e0a00 */
[----:B------:R-:W-:Y:S01]  /*3a10*/  ISETP.GE.AND P1, PT, R16, RZ, PT ;  /* 0x000000ff1000720c */ /* 0x000fe20003f26270 */
[----:B------:R-:W-:Y:S02]  /*3a20*/  IMAD.MOV R17, RZ, RZ, -R17 ;  /* 0x000000ffff117224 */ /* 0x000fe400078e0a11 */
[----:B------:R-:W-:Y:S01]  /*3a30*/  @!P4 IMAD.IADD R3, R3, 0x1, -R2 ;  /* 0x000000010303c824 */ /* 0x000fe200078e0a02 */
[----:B------:R1:W-:Y:S01]  /*3a40*/  STL [R1+0x1ac], R0 ;  /* 0x0001ac0001007387 */ /* 0x0003e20000100800 */
[----:B------:R-:W-:Y:S01]  /*3a50*/  IMAD R6, R2, R7, R6 ;  /* 0x0000000702067224 */ /* 0x000fe200078e0206 */
[----:B------:R-:W-:Y:S01]  /*3a60*/  ISETP.GE.AND P4, PT, R4, RZ, PT ;  /* 0x000000ff0400720c */ /* 0x000fe20003f86270 */
[----:B0-----:R-:W-:Y:S02]  /*3a70*/  IMAD.MOV.U32 R5, RZ, RZ, R11 ;  /* 0x000000ffff057224 */ /* 0x001fe400078e000b */
[----:B------:R-:W-:-:S02]  /*3a80*/  @!P0 IMAD.IADD R15, R15, 0x1, -R2 ;  /* 0x000000010f0f8824 */ /* 0x000fc400078e0a02 */
[C---:B------:R-:W-:Y:S02]  /*3a90*/  IMAD R10, R2.reuse, R17, R10 ;  /* 0x00000011020a7224 */ /* 0x040fe400078e020a */
[----:B------:R-:W-:Y:S01]  /*3aa0*/  @!P5 IMAD.MOV R5, RZ, RZ, -R5 ;  /* 0x000000ffff05d224 */ /* 0x000fe200078e0a05 */
[C---:B------:R-:W-:Y:S01]  /*3ab0*/  ISETP.GT.U32.AND P5, PT, R2.reuse, R6, PT ;  /* 0x000000060200720c */ /* 0x040fe20003fa4070 */
[----:B-1----:R-:W-:Y:S01]  /*3ac0*/  IMAD.MOV.U32 R0, RZ, RZ, R3 ;  /* 0x000000ffff007224 */ /* 0x002fe200078e0003 */
[C---:B------:R-:W-:Y:S01]  /*3ad0*/  ISETP.GT.U32.AND P0, PT, R2.reuse, R15, PT ;  /* 0x0000000f0200720c */ /* 0x040fe20003f04070 */
[----:B------:R-:W-:Y:S01]  /*3ae0*/  @!P2 IMAD.IADD R21, R21, 0x1, -R2 ;  /* 0x000000011515a824 */ /* 0x000fe200078e0a02 */
[----:B------:R-:W-:Y:S01]  /*3af0*/  STL [R1+0x194], R5 ;  /* 0x0001940501007387 */ /* 0x000fe20000100800 */
[----:B------:R-:W-:Y:S01]  /*3b00*/  @!P6 IMAD.MOV R0, RZ, RZ, -R0 ;  /* 0x000000ffff00e224 */ /* 0x000fe200078e0a00 */
[----:B------:R-:W-:Y:S01]  /*3b10*/  ISETP.GT.U32.AND P6, PT, R2, R10, PT ;  /* 0x0000000a0200720c */ /* 0x000fe20003fc4070 */
[----:B------:R-:W-:Y:S01]  /*3b20*/  VIADD R4, R8, 0x84 ;  /* 0x0000008408047836 */ /* 0x000fe20000000000 */
[----:B------:R-:W-:Y:S01]  /*3b30*/  ISETP.GT.U32.AND P2, PT, R2, R21, PT ;  /* 0x000000150200720c */ /* 0x000fe20003f44070 */
[C---:B------:R-:W-:Y:S01]  /*3b40*/  VIADD R7, R8.reuse, 0x82 ;  /* 0x0000008208077836 */ /* 0x040fe20000000000 */
[----:B------:R0:W-:Y:S01]  /*3b50*/  STL [R1+0x19c], R0 ;  /* 0x00019c0001007387 */ /* 0x0001e20000100800 */
[----:B------:R-:W-:Y:S01]  /*3b60*/  VIADD R16, R8, 0x7c ;  /* 0x0000007c08107836 */ /* 0x000fe20000000000 */
[----:B------:R-:W-:Y:S01]  /*3b70*/  IABS R11, R4 ;  /* 0x00000004000b7213 */ /* 0x000fe20000000000 */
[--C-:B------:R-:W-:Y:S01]  /*3b80*/  @!P5 IMAD.IADD R6, R6, 0x1, -R2.reuse ;  /* 0x000000010606d824 */ /* 0x100fe200078e0a02 */
[----:B------:R-:W-:Y:S01]  /*3b90*/  IABS R3, R7 ;  /* 0x0000000700037213 */ /* 0x000fe20000000000 */
[----:B------:R-:W-:Y:S01]  /*3ba0*/  @!P0 IMAD.IADD R15, R15, 0x1, -R2 ;  /* 0x000000010f0f8824 */ /* 0x000fe200078e0a02 */
[----:B------:R-:W-:Y:S01]  /*3bb0*/  ISETP.GE.AND P0, PT, R12, RZ, PT ;  /* 0x000000ff0c00720c */ /* 0x000fe20003f06270 */
[----:B------:R-:W-:Y:S01]  /*3bc0*/  IMAD.HI.U32 R12, R9, R11, RZ ;  /* 0x0000000b090c7227 */ /* 0x000fe200078e00ff */
[----:B------:R-:W-:-:S02]  /*3bd0*/  ISETP.GT.U32.AND P5, PT, R2, R6, PT ;  /* 0x000000060200720c */ /* 0x000fc40003fa4070 */
[----:B------:R-:W-:Y:S01]  /*3be0*/  IABS R17, R16 ;  /* 0x0000001000117213 */ /* 0x000fe20000000000 */
[--C-:B------:R-:W-:Y:S02]  /*3bf0*/  @!P6 IMAD.IADD R10, R10, 0x1, -R2.reuse ;  /* 0x000000010a0ae824 */ /* 0x100fe400078e0a02 */
[----:B------:R-:W-:Y:S01]  /*3c00*/  @!P2 IMAD.IADD R21, R21, 0x1, -R2 ;  /* 0x000000011515a824 */ /* 0x000fe200078e0a02 */
[----:B------:R-:W-:Y:S01]  /*3c10*/  ISETP.GE.AND P2, PT, R4, RZ, PT ;  /* 0x000000ff0400720c */ /* 0x000fe20003f46270 */
[----:B------:R-:W-:Y:S01]  /*3c20*/  IMAD.HI.U32 R4, R9, R3, RZ ;  /* 0x0000000309047227 */ /* 0x000fe200078e00ff */
[----:B------:R-:W-:-:S03]  /*3c30*/  ISETP.GT.U32.AND P6, PT, R2, R10, PT ;  /* 0x0000000a0200720c */ /* 0x000fc60003fc4070 */
[----:B------:R-:W-:Y:S02]  /*3c40*/  IMAD.MOV R12, RZ, RZ, -R12 ;  /* 0x000000ffff0c7224 */ /* 0x000fe400078e0a0c */
[----:B------:R-:W-:Y:S02]  /*3c50*/  IMAD.MOV R4, RZ, RZ, -R4 ;  /* 0x000000ffff047224 */ /* 0x000fe400078e0a04 */
[C---:B------:R-:W-:Y:S02]  /*3c60*/  IMAD R11, R2.reuse, R12, R11 ;  /* 0x0000000c020b7224 */ /* 0x040fe400078e020b */
[----:B------:R-:W-:Y:S02]  /*3c70*/  IMAD R3, R2, R4, R3 ;  /* 0x0000000402037224 */ /* 0x000fe400078e0203 */
[--C-:B------:R-:W-:Y:S01]  /*3c80*/  @!P5 IMAD.IADD R6, R6, 0x1, -R2.reuse ;  /* 0x000000010606d824 */ /* 0x100fe200078e0a02 */
[----:B------:R-:W-:Y:S01]  /*3c90*/  ISETP.GT.U32.AND P5, PT, R2, R11, PT ;  /* 0x0000000b0200720c */ /* 0x000fe20003fa4070 */
[----:B------:R-:W-:Y:S01]  /*3ca0*/  @!P6 IMAD.IADD R10, R10, 0x1, -R2 ;  /* 0x000000010a0ae824 */ /* 0x000fe200078e0a02 */
[----:B------:R-:W-:Y:S01]  /*3cb0*/  ISETP.GT.U32.AND P6, PT, R2, R3, PT ;  /* 0x000000030200720c */ /* 0x000fe20003fc4070 */
[----:B0-----:R-:W-:-:S02]  /*3cc0*/  IMAD.MOV.U32 R0, RZ, RZ, R15 ;  /* 0x000000ffff007224 */ /* 0x001fc400078e000f */
[C---:B------:R-:W-:Y:S02]  /*3cd0*/  VIADD R12, R8.reuse, 0x7e ;  /* 0x0000007e080c7836 */ /* 0x040fe40000000000 */
[----:B------:R-:W-:Y:S01]  /*3ce0*/  @!P1 IMAD.MOV R0, RZ, RZ, -R0 ;  /* 0x000000ffff009224 */ /* 0x000fe200078e0a00 */
[----:B------:R-:W-:Y:S01]  /*3cf0*/  ISETP.GE.AND P1, PT, R7, RZ, PT ;  /* 0x000000ff0700720c */ /* 0x000fe20003f26270 */
[C---:B------:R-:W-:Y:S01]  /*3d00*/  VIADD R14, R8.reuse, 0x80 ;  /* 0x00000080080e7836 */ /* 0x040fe20000000000 */
[----:B------:R-:W-:Y:S01]  /*3d10*/  IABS R19, R12 ;  /* 0x0000000c00137213 */ /* 0x000fe20000000000 */
[----:B------:R-:W-:Y:S01]  /*3d20*/  VIADD R4, R8, 0x7a ;  /* 0x0000007a08047836 */ /* 0x000fe20000000000 */
[----:B------:R0:W-:Y:S01]  /*3d30*/  STL [R1+0x198], R0 ;  /* 0x0001980001007387 */ /* 0x0001e20000100800 */
[----:B------:R-:W-:Y:S01]  /*3d40*/  @!P5 IMAD.IADD R11, R11, 0x1, -R2 ;  /* 0x000000010b0bd824 */ /* 0x000fe200078e0a02 */
[----:B------:R-:W-:Y:S01]  /*3d50*/  IABS R18, R14 ;  /* 0x0000000e00127213 */ /* 0x000fe20000000000 */
[----:B------:R-:W-:Y:S01]  /*3d60*/  IMAD.HI.U32 R22, R9, R19, RZ ;  /* 0x0000001309167227 */ /* 0x000fe200078e00ff */
[----:B------:R-:W-:-:S02]  /*3d70*/  @!P6 IADD3 R3, R3, -R2, RZ ;  /* 0x800000020303e210 */ /* 0x000fc40007ffe0ff */
[----:B------:R-:W-:Y:S01]  /*3d80*/  ISETP.GT.U32.AND P6, PT, R2, R11, PT ;  /* 0x0000000b0200720c */ /* 0x000fe20003fc4070 */
[----:B------:R-:W-:Y:S01]  /*3d90*/  IMAD.HI.U32 R20, R9, R17, RZ ;  /* 0x0000001109147227 */ /* 0x000fe200078e00ff */
[----:B------:R-:W-:-:S03]  /*3da0*/  IABS R15, R4 ;  /* 0x00000004000f7213 */ /* 0x000fc60000000000 */
[----:B0-----:R-:W-:Y:S02]  /*3db0*/  IMAD.MOV.U32 R0, RZ, RZ, R21 ;  /* 0x000000ffff007224 */ /* 0x001fe400078e0015 */
[----:B------:R-:W-:Y:S02]  /*3dc0*/  IMAD.MOV R22, RZ, RZ, -R22 ;  /* 0x000000ffff167224 */ /* 0x000fe400078e0a16 */
[----:B------:R-:W-:Y:S01]  /*3dd0*/  @!P3 IMAD.MOV R0, RZ, RZ, -R0 ;  /* 0x000000ffff00b224 */ /* 0x000fe200078e0a00 */
[----:B------:R-:W-:Y:S01]  /*3de0*/  ISETP.GE.AND P3, PT, R14, RZ, PT ;  /* 0x000000ff0e00720c */ /* 0x000fe20003f66270 */
[----:B------:R-:W-:Y:S02]  /*3df0*/  IMAD.MOV R20, RZ, RZ, -R20 ;  /* 0x000000ffff147224 */ /* 0x000fe400078e0a14 */
[----:B------:R-:W-:Y:S01]  /*3e00*/  IMAD R14, R2, R22, R19 ;  /* 0x00000016020e7224 */ /* 0x000fe200078e0213 */
[----:B------:R0:W-:Y:S01]  /*3e10*/  STL [R1+0x188], R0 ;  /* 0x0001880001007387 */ /* 0x0001e20000100800 */
[----:B------:R-:W-:-:S02]  /*3e20*/  @!P6 IMAD.IADD R11, R11, 0x1, -R2 ;  /* 0x000000010b0be824 */ /* 0x000fc400078e0a02 */
[----:B------:R-:W-:Y:S01]  /*3e30*/  IMAD.HI.U32 R7, R9, R18, RZ ;  /* 0x0000001209077227 */ /* 0x000fe200078e00ff */
[----:B------:R-:W-:-:S03]  /*3e40*/  ISETP.GT.U32.AND P6, PT, R2, R14, PT ;  /* 0x0000000e0200720c */ /* 0x000fc60003fc4070 */
[----:B------:R-:W-:Y:S02]  /*3e50*/  IMAD.MOV.U32 R21, RZ, RZ, R15 ;  /* 0x000000ffff157224 */ /* 0x000fe400078e000f */
[C---:B------:R-:W-:Y:S02]  /*3e60*/  IMAD R15, R2.reuse, R20, R17 ;  /* 0x00000014020f7224 */ /* 0x040fe400078e0211 */
[----:B0-----:R-:W-:Y:S02]  /*3e70*/  IMAD.MOV.U32 R0, RZ, RZ, R6 ;  /* 0x000000ffff007224 */ /* 0x001fe400078e0006 */
[----:B------:R-:W-:Y:S02]  /*3e80*/  IMAD.MOV R7, RZ, RZ, -R7 ;  /* 0x000000ffff077224 */ /* 0x000fe400078e0a07 */
[----:B------:R-:W-:Y:S01]  /*3e90*/  @!P4 IMAD.MOV R0, RZ, RZ, -R0 ;  /* 0x000000ffff00c224 */ /* 0x000fe200078e0a00 */
[----:B------:R-:W-:Y:S01]  /*3ea0*/  ISETP.GT.U32.AND P4, PT, R2, R3, PT ;  /* 0x000000030200720c */ /* 0x000fe20003f84070 */
[----:B------:R-:W-:-:S03]  /*3eb0*/  IMAD.HI.U32 R6, R9, R21, RZ ;  /* 0x0000001509067227 */ /* 0x000fc600078e00ff */
[----:B------:R0:W-:Y:S01]  /*3ec0*/  STL [R1+0x17c], R0 ;  /* 0x00017c0001007387 */ /* 0x0001e20000100800 */
[C---:B------:R-:W-:Y:S02]  /*3ed0*/  IMAD R18, R2.reuse, R7, R18 ;  /* 0x0000000702127224 */ /* 0x040fe400078e0212 */
[----:B------:R-:W-:Y:S02]  /*3ee0*/  IMAD.MOV.U32 R5, RZ, RZ, R10 ;  /* 0x000000ffff057224 */ /* 0x000fe400078e000a */
[----:B------:R-:W-:Y:S01]  /*3ef0*/  IMAD.MOV R6, RZ, RZ, -R6 ;  /* 0x000000ffff067224 */ /* 0x000fe200078e0a06 */
[----:B------:R-:W-:Y:S01]  /*3f00*/  ISETP.GT.U32.AND P5, PT, R2, R18, PT ;  /* 0x000000120200720c */ /* 0x000fe20003fa4070 */
[----:B------:R-:W-:Y:S02]  /*3f10*/  VIADD R7, R8, 0x78 ;  /* 0x0000007808077836 */ /* 0x000fe40000000000 */
[----:B------:R-:W-:Y:S01]  /*3f20*/  @!P0 IMAD.MOV R5, RZ, RZ, -R5 ;  /* 0x000000ffff058224 */ /* 0x000fe200078e0a05 */
[----:B------:R-:W-:Y:S01]  /*3f30*/  ISETP.GE.AND P0, PT, R12, RZ, PT ;  /* 0x000000ff0c00720c */ /* 0x000fe20003f06270 */
[----:B0-----:R-:W-:Y:S01]  /*3f40*/  IMAD.MOV.U32 R0, RZ, RZ, R11 ;  /* 0x000000ffff007224 */ /* 0x001fe200078e000b */
[----:B------:R-:W-:Y:S01]  /*3f50*/  IABS R19, R7 ;  /* 0x0000000700137213 */ /* 0x000fe20000000000 */
[C---:B------:R-:W-:Y:S01]  /*3f60*/  IMAD R12, R2.reuse, R6, R21 ;  /* 0x00000006020c7224 */ /* 0x040fe200078e0215 */
[----:B------:R-:W-:Y:S01]  /*3f70*/  STL [R1+0x174], R5 ;  /* 0x0001740501007387 */ /* 0x000fe20000100800 */
[----:B------:R-:W-:Y:S01]  /*3f80*/  @!P2 IMAD.MOV R0, RZ, RZ, -R0 ;  /* 0x000000ffff00a224 */ /* 0x000fe200078e0a00 */
[----:B------:R-:W-:Y:S01]  /*3f90*/  ISETP.GT.U32.AND P2, PT, R2, R15, PT ;  /* 0x0000000f0200720c */ /* 0x000fe20003f44070 */
[--C-:B------:R-:W-:Y:S01]  /*3fa0*/  @!P6 IMAD.IADD R14, R14, 0x1, -R2.reuse ;  /* 0x000000010e0ee824 */ /* 0x100fe200078e0a02 */
[----:B------:R-:W-:Y:S01]  /*3fb0*/  ISETP.GT.U32.AND P6, PT, R2, R12, PT ;  /* 0x0000000c0200720c */ /* 0x000fe20003fc4070 */
[----:B------:R-:W-:Y:S01]  /*3fc0*/  IMAD.HI.U32 R10, R9, R19, RZ ;  /* 0x00000013090a7227 */ /* 0x000fe200078e00ff */
[----:B------:R0:W-:Y:S03]  /*3fd0*/  STL [R1+0x16c], R0 ;  /* 0x00016c0001007387 */ /* 0x0001e60000100800 */
[----:B------:R-:W-:-:S02]  /*3fe0*/  @!P5 IMAD.IADD R18, R18, 0x1, -R2 ;  /* 0x000000011212d824 */ /* 0x000fc400078e0a02 */
[----:B------:R-:W-:Y:S02]  /*3ff0*/  IMAD.MOV R10, RZ, RZ, -R10 ;  /* 0x000000ffff0a7224 */ /* 0x000fe400078e0a0a */
[--C-:B------:R-:W-:Y:S01]  /*4000*/  @!P4 IMAD.IADD R3, R3, 0x1, -R2.reuse ;  /* 0x000000010303c824 */ /* 0x100fe200078e0a02 */
[C---:B------:R-:W-:Y:S01]  /*4010*/  ISETP.GT.U32.AND P5, PT, R2.reuse, R18, PT ;  /* 0x000000120200720c */ /* 0x040fe20003fa4070 */
[--C-:B------:R-:W-:Y:S01]  /*4020*/  @!P2 IMAD.IADD R15, R15, 0x1, -R2.reuse ;  /* 0x000000010f0fa824 */ /* 0x100fe200078e0a02 */
[----:B------:R-:W-:Y:S01]  /*4030*/  ISETP.GT.U32.AND P2, PT, R2, R14, PT ;  /* 0x0000000e0200720c */ /* 0x000fe20003f44070 */
[----:B------:R-:W-:Y:S01]  /*4040*/  VIADD R6, R8, 0x76 ;  /* 0x0000007608067836 */ /* 0x000fe20000000000 */
[----:B------:R-:W-:Y:S01]  /*4050*/  ISETP.GE.AND P4, PT, R16, RZ, PT ;  /* 0x000000ff1000720c */ /* 0x000fe20003f86270 */
[----:B------:R-:W-:Y:S02]  /*4060*/  IMAD R10, R2, R10, R19 ;  /* 0x0000000a020a7224 */ /* 0x000fe400078e0213 */
[----:B0-----:R-:W-:Y:S01]  /*4070*/  IMAD.MOV.U32 R0, RZ, RZ, R3 ;  /* 0x000000ffff007224 */ /* 0x001fe200078e0003 */
[----:B------:R-:W-:Y:S01]  /*4080*/  IABS R17, R6 ;  /* 0x0000000600117213 */ /* 0x000fe20000000000 */
[----:B------:R-:W-:-:S02]  /*4090*/  @!P6 IMAD.IADD R12, R12, 0x1, -R2 ;  /* 0x000000010c0ce824 */ /* 0x000fc400078e0a02 */
[----:B------:R-:W-:Y:S01]  /*40a0*/  @!P1 IMAD.MOV R0, RZ, RZ, -R0 ;  /* 0x000000ffff009224 */ /* 0x000fe200078e0a00 */
[C---:B------:R-:W-:Y:S01]  /*40b0*/  ISETP.GT.U32.AND P1, PT, R2.reuse, R15, PT ;  /* 0x0000000f0200720c */ /* 0x040fe20003f24070 */
[----:B------:R-:W-:Y:S01]  /*40c0*/  IMAD.HI.U32 R20, R9, R17, RZ ;  /* 0x0000001109147227 */ /* 0x000fe200078e00ff */
[----:B------:R-:W-:Y:S02]  /*40d0*/  ISETP.GT.U32.AND P6, PT, R2, R12, PT ;  /* 0x0000000c0200720c */ /* 0x000fe40003fc4070 */
[----:B------:R0:W-:Y:S01]  /*40e0*/  STL [R1+0x160], R0 ;  /* 0x0001600001007387 */ /* 0x0001e20000100800 */
[----:B------:R-:W-:Y:S01]  /*40f0*/  @!P2 IMAD.IADD R14, R14, 0x1, -R2 ;  /* 0x000000010e0ea824 */ /* 0x000fe200078e0a02 */
[----:B------:R-:W-:Y:S01]  /*4100*/  ISETP.GT.U32.AND P2, PT, R2, R10, PT ;  /* 0x0000000a0200720c */ /* 0x000fe20003f44070 */
[----:B------:R-:W-:Y:S02]  /*4110*/  VIADD R19, R8, 0x72 ;  /* 0x0000007208137836 */ /* 0x000fe40000000000 */
[----:B------:R-:W-:-:S02]  /*4120*/  IMAD.MOV R20, RZ, RZ, -R20 ;  /* 0x000000ffff147224 */ /* 0x000fc400078e0a14 */
[--C-:B------:R-:W-:Y:S01]  /*4130*/  @!P5 IMAD.IADD R18, R18, 0x1, -R2.reuse ;  /* 0x000000011212d824 */ /* 0x100fe200078e0a02 */
[----:B------:R-:W-:Y:S01]  /*4140*/  ISETP.GE.AND P5, PT, R4, RZ, PT ;  /* 0x000000ff0400720c */ /* 0x000fe20003fa6270 */
[----:B------:R-:W-:Y:S01]  /*4150*/  VIADD R11, R8, 0x70 ;  /* 0x00000070080b7836 */ /* 0x000fe20000000000 */
[----:B------:R-:W-:Y:S01]  /*4160*/  IABS R4, R19 ;  /* 0x0000001300047213 */ /* 0x000fe20000000000 */
[----:B------:R-:W-:Y:S02]  /*4170*/  IMAD R17, R2, R20, R17 ;  /* 0x0000001402117224 */ /* 0x000fe400078e0211 */
[----:B------:R-:W-:Y:S01]  /*4180*/  VIADD R16, R8, 0x74 ;  /* 0x0000007408107836 */ /* 0x000fe20000000000 */
[----:B------:R-:W-:Y:S01]  /*4190*/  IABS R3, R11 ;  /* 0x0000000b00037213 */ /* 0x000fe20000000000 */
[--C-:B------:R-:W-:Y:S01]  /*41a0*/  @!P1 IMAD.IADD R15, R15, 0x1, -R2.reuse ;  /* 0x000000010f0f9824 */ /* 0x100fe200078e0a02 */
[----:B------:R-:W-:Y:S01]  /*41b0*/  ISETP.GE.AND P1, PT, R7, RZ, PT ;  /* 0x000000ff0700720c */ /* 0x000fe20003f26270 */
[----:B------:R-:W-:Y:S01]  /*41c0*/  @!P2 IMAD.IADD R10, R10, 0x1, -R2 ;  /* 0x000000010a0aa824 */ /* 0x000fe200078e0a02 */
[----:B------:R-:W-:Y:S01]  /*41d0*/  IABS R21, R16 ;  /* 0x0000001000157213 */ /* 0x000fe20000000000 */
[----:B------:R-:W-:Y:S01]  /*41e0*/  IMAD.MOV.U32 R5, RZ, RZ, R18 ;  /* 0x000000ffff057224 */ /* 0x000fe200078e0012 */
[----:B------:R-:W-:Y:S01]  /*41f0*/  ISETP.GE.AND P2, PT, R6, RZ, PT ;  /* 0x000000ff0600720c */ /* 0x000fe20003f46270 */
[----:B------:R-:W-:-:S04]  /*4200*/  IMAD.HI.U32 R7, R9, R4, RZ ;  /* 0x0000000409077227 */ /* 0x000fc800078e00ff */
[----:B------:R-:W-:Y:S01]  /*4210*/  @!P6 IMAD.IADD R12, R12, 0x1, -R2 ;  /* 0x000000010c0ce824 */ /* 0x000fe200078e0a02 */
[C---:B------:R-:W-:Y:S01]  /*4220*/  ISETP.GT.U32.AND P6, PT, R2.reuse, R17, PT ;  /* 0x000000110200720c */ /* 0x040fe20003fc4070 */
[----:B------:R-:W-:Y:S01]  /*4230*/  @!P3 IMAD.MOV R5, RZ, RZ, -R5 ;  /* 0x000000ffff05b224 */ /* 0x000fe200078e0a05 */
[----:B------:R-:W-:Y:S01]  /*4240*/  ISETP.GT.U32.AND P3, PT, R2, R10, PT ;  /* 0x0000000a0200720c */ /* 0x000fe20003f64070 */
[----:B------:R-:W-:-:S03]  /*4250*/  IMAD.HI.U32 R20, R9, R3, RZ ;  /* 0x0000000309147227 */ /* 0x000fc600078e00ff */
[----:B------:R1:W-:Y:S01]  /*4260*/  STL [R1+0x14c], R5 ;  /* 0x00014c0501007387 */ /* 0x0003e20000100800 */
[----:B------:R-:W-:Y:S02]  /*4270*/  IMAD.MOV R7, RZ, RZ, -R7 ;  /* 0x000000ffff077224 */ /* 0x000fe400078e0a07 */
[----:B0-----:R-:W-:Y:S02]  /*4280*/  IMAD.MOV.U32 R0, RZ, RZ, R14 ;  /* 0x000000ffff007224 */ /* 0x001fe400078e000e */
[----:B------:R-:W-:-:S04]  /*4290*/  IMAD.HI.U32 R22, R9, R21, RZ ;  /* 0x0000001509167227 */ /* 0x000fc800078e00ff */
[----:B------:R-:W-:Y:S02]  /*42a0*/  IMAD.MOV R20, RZ, RZ, -R20 ;  /* 0x000000ffff147224 */ /* 0x000fe400078e0a14 */
[C---:B------:R-:W-:Y:S02]  /*42b0*/  IMAD R4, R2.reuse, R7, R4 ;  /* 0x0000000702047224 */ /* 0x040fe400078e0204 */
[----:B-1----:R-:W-:Y:S02]  /*42c0*/  IMAD.MOV.U32 R5, RZ, RZ, R15 ;  /* 0x000000ffff057224 */ /* 0x002fe400078e000f */
[----:B------:R-:W-:Y:S02]  /*42d0*/  @!P0 IMAD.MOV R0, RZ, RZ, -R0 ;  /* 0x000000ffff008224 */ /* 0x000fe400078e0a00 */
[----:B------:R-:W-:Y:S02]  /*42e0*/  IMAD.MOV R22, RZ, RZ, -R22 ;  /* 0x000000ffff167224 */ /* 0x000fe400078e0a16 */
[C---:B------:R-:W-:Y:S01]  /*42f0*/  IMAD R3, R2.reuse, R20, R3 ;  /* 0x0000001402037224 */ /* 0x040fe200078e0203 */
[----:B------:R0:W-:Y:S01]  /*4300*/  STL [R1+0x138], R0 ;  /* 0x0001380001007387 */ /* 0x0001e20000100800 */
[----:B------:R-:W-:Y:S01]  /*4310*/  @!P4 IMAD.MOV R5, RZ, RZ, -R5 ;  /* 0x000000ffff05c224 */ /* 0x000fe200078e0a05 */
[----:B------:R-:W-:Y:S01]  /*4320*/  ISETP.GT.U32.AND P4, PT, R2, R4, PT ;  /* 0x000000040200720c */ /* 0x000fe20003f84070 */
[----:B------:R-:W-:-:S02]  /*4330*/  VIADD R7, R8, 0x6e ;  /* 0x0000006e08077836 */ /* 0x000fc40000000000 */
[--C-:B------:R-:W-:Y:S01]  /*4340*/  @!P6 IMAD.IADD R17, R17, 0x1, -R2.reuse ;  /* 0x000000011111e824 */ /* 0x100fe200078e0a02 */
[----:B------:R-:W-:Y:S01]  /*4350*/  STL [R1+0x134], R5 ;  /* 0x0001340501007387 */ /* 0x000fe20000100800 */
[----:B------:R-:W-:Y:S01]  /*4360*/  IMAD R6, R2, R22, R21 ;  /* 0x0000001602067224 */ /* 0x000fe200078e0215 */
[----:B------:R-:W-:Y:S01]  /*4370*/  IABS R21, R7 ;  /* 0x0000000700157213 */ /* 0x000fe20000000000 */
[----:B------:R-:W-:Y:S01]  /*4380*/  @!P3 IMAD.IADD R10, R10, 0x1, -R2 ;  /* 0x000000010a0ab824 */ /* 0x000fe200078e0a02 */
[C---:B------:R-:W-:Y:S01]  /*4390*/  ISETP.GT.U32.AND P3, PT, R2.reuse, R3, PT ;  /* 0x000000030200720c */ /* 0x040fe20003f64070 */
[----:B0-----:R-:W-:Y:S01]  /*43a0*/  IMAD.MOV.U32 R0, RZ, RZ, R12 ;  /* 0x000000ffff007224 */ /* 0x001fe200078e000c */
[----:B------:R-:W-:Y:S01]  /*43b0*/  ISETP.GT.U32.AND P0, PT, R2, R17, PT ;  /* 0x000000110200720c */ /* 0x000fe20003f04070 */
[----:B------:R-:W-:Y:S01]  /*43c0*/  VIADD R20, R8, 0x6c ;  /* 0x0000006c08147836 */ /* 0x000fe20000000000 */
[----:B------:R-:W-:Y:S01]  /*43d0*/  ISETP.GT.U32.AND P6, PT, R2, R6, PT ;  /* 0x000000060200720c */ /* 0x000fe20003fc4070 */
[----:B------:R-:W-:Y:S01]  /*43e0*/  @!P5 IMAD.MOV R0, RZ, RZ, -R0 ;  /* 0x000000ffff00d224 */ /* 0x000fe200078e0a00 */
[----:B------:R-:W-:Y:S01]  /*43f0*/  ISETP.GE.AND P5, PT, R16, RZ, PT ;  /* 0x000000ff1000720c */ /* 0x000fe20003fa6270 */
[----:B------:R-:W-:Y:S01]  /*4400*/  IMAD.MOV.U32 R14, RZ, RZ, R21 ;  /* 0x000000ffff0e7224 */ /* 0x000fe200078e0015 */
[----:B------:R-:W-:Y:S01]  /*4410*/  IABS R18, R20 ;  /* 0x0000001400127213 */ /* 0x000fe20000000000 */
[----:B------:R-:W-:Y:S01]  /*4420*/  @!P4 IMAD.IADD R4, R4, 0x1, -R2 ;  /* 0x000000010404c824 */ /* 0x000fe200078e0a02 */
[----:B------:R0:W-:Y:S01]  /*4430*/  STL [R1+0x130], R0 ;  /* 0x0001300001007387 */ /* 0x0001e20000100800 */
[----:B------:R-:W-:-:S04]  /*4440*/  IMAD.HI.U32 R15, R9, R14, RZ ;  /* 0x0000000e090f7227 */ /* 0x000fc800078e00ff */
[----:B------:R-:W-:Y:S02]  /*4450*/  IMAD.MOV.U32 R12, RZ, RZ, R18 ;  /* 0x000000ffff0c7224 */ /* 0x000fe400078e0012 */
[----:B------:R-:W-:Y:S01]  /*4460*/  @!P3 IMAD.IADD R3, R3, 0x1, -R2 ;  /* 0x000000010303b824 */ /* 0x000fe200078e0a02 */
[C---:B------:R-:W-:Y:S01]  /*4470*/  ISETP.GT.U32.AND P3, PT, R2.reuse, R4, PT ;  /* 0x000000040200720c */ /* 0x040fe20003f64070 */
[----:B------:R-:W-:Y:S02]  /*4480*/  IMAD.MOV R15, RZ, RZ, -R15 ;  /* 0x000000ffff0f7224 */ /* 0x000fe400078e0a0f */
[----:B0-----:R-:W-:Y:S02]  /*4490*/  IMAD.MOV.U32 R0, RZ, RZ, R10 ;  /* 0x000000ffff007224 */ /* 0x001fe400078e000a */
[----:B------:R-:W-:Y:S01]  /*44a0*/  @!P0 IMAD.IADD R17, R17, 0x1, -R2 ;  /* 0x0000000111118824 */ /* 0x000fe200078e0a02 */
[----:B------:R-:W-:Y:S01]  /*44b0*/  ISETP.GE.AND P0, PT, R19, RZ, PT ;  /* 0x000000ff1300720c */ /* 0x000fe20003f06270 */
[----:B------:R-:W-:Y:S01]  /*44c0*/  @!P1 IMAD.MOV R0, RZ, RZ, -R0 ;  /* 0x000000ffff009224 */ /* 0x000fe200078e0a00 */
[----:B------:R-:W-:Y:S01]  /*44d0*/  ISETP.GT.U32.AND P1, PT, R2, R3, PT ;  /* 0x000000030200720c */ /* 0x000fe20003f24070 */
[----:B------:R-:W-:-:S03]  /*44e0*/  IMAD.HI.U32 R16, R9, R12, RZ ;  /* 0x0000000c09107227 */ /* 0x000fc600078e00ff */
[----:B------:R0:W-:Y:S01]  /*44f0*/  STL [R1+0x12c], R0 ;  /* 0x00012c0001007387 */ /* 0x0001e20000100800 */
[----:B------:R-:W-:Y:S01]  /*4500*/  @!P6 IMAD.IADD R6, R6, 0x1, -R2 ;  /* 0x000000010606e824 */ /* 0x000fe200078e0a02 */
[----:B------:R-:W-:Y:S01]  /*4510*/  ISETP.GE.AND P6, PT, R11, RZ, PT ;  /* 0x000000ff0b00720c */ /* 0x000fe20003fc6270 */
[C---:B------:R-:W-:Y:S02]  /*4520*/  IMAD R11, R2.reuse, R15, R14 ;  /* 0x0000000f020b7224 */ /* 0x040fe400078e020e */
[----:B------:R-:W-:Y:S01]  /*4530*/  IMAD.MOV R10, RZ, RZ, -R16 ;  /* 0x000000ffff0a7224 */ /* 0x000fe200078e0a10 */
[----:B------:R-:W-:Y:S01]  /*4540*/  ISETP.GT.U32.AND P4, PT, R2, R6, PT ;  /* 0x000000060200720c */ /* 0x000fe20003f84070 */
[----:B------:R-:W-:Y:S01]  /*4550*/  @!P3 IMAD.IADD R4, R4, 0x1, -R2 ;  /* 0x000000010404b824 */ /* 0x000fe200078e0a02 */
[----:B------:R-:W-:Y:S01]  /*4560*/  IADD3 R16, R8, 0x6a, RZ ;  /* 0x0000006a08107810 */ /* 0x000fe20007ffe0ff */
[----:B------:R-:W-:Y:S02]  /*4570*/  IMAD R10, R2, R10, R12 ;  /* 0x0000000a020a7224 */ /* 0x000fe400078e020c */
[----:B0-----:R-:W-:Y:S01]  /*4580*/  IMAD.MOV.U32 R0, RZ, RZ, R17 ;  /* 0x000000ffff007224 */ /* 0x001fe200078e0011 */
[----:B------:R-:W-:Y:S01]  /*4590*/  IABS R15, R16 ;  /* 0x00000010000f7213 */ /* 0x000fe20000000000 */
[----:B------:R-:W-:Y:S01]  /*45a0*/  VIADD R12, R8, 0x68 ;  /* 0x00000068080c7836 */ /* 0x000fe20000000000 */
[C---:B------:R-:W-:Y:S01]  /*45b0*/  ISETP.GT.U32.AND P3, PT, R2.reuse, R10, PT ;  /* 0x0000000a0200720c */ /* 0x040fe20003f64070 */
[----:B------:R-:W-:Y:S01]  /*45c0*/  @!P2 IMAD.MOV R0, RZ, RZ, -R0 ;  /* 0x000000ffff00a224 */ /* 0x000fe200078e0a00 */
[----:B------:R-:W-:Y:S01]  /*45d0*/  ISETP.GT.U32.AND P2, PT, R2, R11, PT ;  /* 0x0000000b0200720c */ /* 0x000fe20003f44070 */
[----:B------:R-:W-:Y:S01]  /*45e0*/  IMAD.HI.U32 R19, R9, R15, RZ ;  /* 0x0000000f09137227 */ /* 0x000fe200078e00ff */
[----:B------:R-:W-:-:S02]  /*45f0*/  IABS R14, R12 ;  /* 0x0000000c000e7213 */ /* 0x000fc40000000000 */
[----:B------:R0:W-:Y:S01]  /*4600*/  STL [R1+0xfc], R0 ;  /* 0x0000fc0001007387 */ /* 0x0001e20000100800 */
[----:B------:R-:W-:Y:S01]  /*4610*/  @!P4 IMAD.IADD R6, R6, 0x1, -R2 ;  /* 0x000000010606c824 */ /* 0x000fe200078e0a02 */
[----:B------:R-:W-:Y:S01]  /*4620*/  ISETP.GE.AND P4, PT, R7, RZ, PT ;  /* 0x000000ff0700720c */ /* 0x000fe20003f86270 */
[----:B------:R-:W-:-:S04]  /*4630*/  IMAD.HI.U32 R18, R9, R14, RZ ;  /* 0x0000000e09127227 */ /* 0x000fc800078e00ff */
[--C-:B------:R-:W-:Y:S02]  /*4640*/  @!P3 IMAD.IADD R10, R10, 0x1, -R2.reuse ;  /* 0x000000010a0ab824 */ /* 0x100fe400078e0a02 */
[----:B------:R-:W-:Y:S01]  /*4650*/  @!P2 IMAD.IADD R11, R11, 0x1, -R2 ;  /* 0x000000010b0ba824 */ /* 0x000fe200078e0a02 */
[----:B------:R-:W-:Y:S01]  /*4660*/  ISETP.GE.AND P2, PT, R16, RZ, PT ;  /* 0x000000ff1000720c */ /* 0x000fe20003f46270 */
[----:B0-----:R-:W-:Y:S02]  /*4670*/  IMAD.MOV.U32 R0, RZ, RZ, R6 ;  /* 0x000000ffff007224 */ /* 0x001fe400078e0006 */
[----:B------:R-:W-:Y:S01]  /*4680*/  @!P1 IMAD.IADD R3, R3, 0x1, -R2 ;  /* 0x0000000103039824 */ /* 0x000fe200078e0a02 */
[C---:B------:R-:W-:Y:S01]  /*4690*/  ISETP.GT.U32.AND P3, PT, R2.reuse, R11, PT ;  /* 0x0000000b0200720c */ /* 0x040fe20003f64070 */
[----:B------:R-:W-:Y:S01]  /*46a0*/  @!P5 IMAD.MOV R0, RZ, RZ, -R0 ;  /* 0x000000ffff00d224 */ /* 0x000fe200078e0a00 */
[----:B------:R-:W-:Y:S01]  /*46b0*/  ISETP.GT.U32.AND P5, PT, R2, R10, PT ;  /* 0x0000000a0200720c */ /* 0x000fe20003fa4070 */
[----:B------:R-:W-:Y:S01]  /*46c0*/  IMAD.MOV R19, RZ, RZ, -R19 ;  /* 0x000000ffff137224 */ /* 0x000fe200078e0a13 */
[----:B------:R-:W-:Y:S01]  /*46d0*/  ISETP.GE.AND P1, PT, R20, RZ, PT ;  /* 0x000000ff1400720c */ /* 0x000fe20003f26270 */
[----:B------:R-:W-:Y:S01]  /*46e0*/  IMAD.MOV R16, RZ, RZ, -R18 ;  /* 0x000000ffff107224 */ /* 0x000fe200078e0a12 */
[----:B------:R0:W-:Y:S01]  /*46f0*/  STL [R1+0xf8], R0 ;  /* 0x0000f80001007387 */ /* 0x0001e20000100800 */
[----:B------:R-:W-:-:S02]  /*4700*/  IMAD.MOV.U32 R5, RZ, RZ, R4 ;  /* 0x000000ffff057224 */ /* 0x000fc400078e0004 */
[----:B------:R-:W-:Y:S02]  /*4710*/  IMAD R6, R2, R19, R15 ;  /* 0x0000001302067224 */ /* 0x000fe400078e020f */
[----:B------:R-:W-:Y:S02]  /*4720*/  VIADD R7, R8, 0x66 ;  /* 0x0000006608077836 */ /* 0x000fe40000000000 */
[C---:B------:R-:W-:Y:S02]  /*4730*/  IMAD R4, R2.reuse, R16, R14 ;  /* 0x0000001002047224 */ /* 0x040fe400078e020e */
[----:B------:R-:W-:Y:S01]  /*4740*/  @!P0 IMAD.MOV R5, RZ, RZ, -R5 ;  /* 0x000000ffff058224 */ /* 0x000fe200078e0a05 */
[C---:B------:R-:W-:Y:S01]  /*4750*/  ISETP.GT.U32.AND P0, PT, R2.reuse, R6, PT ;  /* 0x000000060200720c */ /* 0x040fe20003f04070 */
[----:B0-----:R-:W-:Y:S01]  /*4760*/  IMAD.MOV.U32 R0, RZ, RZ, R3 ;  /* 0x000000ffff007224 */ /* 0x001fe200078e0003 */
[----:B------:R-:W-:Y:S01]  /*4770*/  IABS R17, R7 ;  /* 0x0000000700117213 */ /* 0x000fe20000000000 */
[----:B------:R-:W-:Y:S01]  /*4780*/  @!P3 IMAD.IADD R11, R11, 0x1, -R2 ;  /* 0x000000010b0bb824 */ /* 0x000fe200078e0a02 */
[----:B------:R-:W-:Y:S01]  /*4790*/  ISETP.GT.U32.AND P3, PT, R2, R4, PT ;  /* 0x000000040200720c */ /* 0x000fe20003f64070 */
[----:B------:R-:W-:Y:S01]  /*47a0*/  @!P6 IMAD.MOV R0, RZ, RZ, -R0 ;  /* 0x000000ffff00e224 */ /* 0x000fe200078e0a00 */
[----:B------:R-:W-:Y:S01]  /*47b0*/  STL [R1+0xf4], R5 ;  /* 0x0000f40501007387 */ /* 0x000fe20000100800 */
[----:B------:R-:W-:Y:S01]  /*47c0*/  IMAD.HI.U32 R3, R9, R17, RZ ;  /* 0x0000001109037227 */ /* 0x000fe200078e00ff */
[----:B------:R-:W-:-:S02]  /*47d0*/  ISETP.GE.AND P6, PT, R12, RZ, PT ;  /* 0x000000ff0c00720c */ /* 0x000fc40003fc6270 */
[----:B------:R0:W-:Y:S01]  /*47e0*/  STL [R1+0x114], R0 ;  /* 0x0001140001007387 */ /* 0x0001e20000100800 */
[----:B------:R-:W-:Y:S02]  /*47f0*/  IMAD.MOV R3, RZ, RZ, -R3 ;  /* 0x000000ffff037224 */ /* 0x000fe400078e0a03 */
[--C-:B------:R-:W-:Y:S01]  /*4800*/  @!P5 IMAD.IADD R10, R10, 0x1, -R2.reuse ;  /* 0x000000010a0ad824 */ /* 0x100fe200078e0a02 */
[----:B------:R-:W-:Y:S01]  /*4810*/  ISETP.GE.AND P5, PT, R7, RZ, PT ;  /* 0x000000ff0700720c */ /* 0x000fe20003fa6270 */
[--C-:B------:R-:W-:Y:S02]  /*4820*/  @!P0 IMAD.IADD R6, R6, 0x1, -R2.reuse ;  /* 0x0000000106068824 */ /* 0x100fe400078e0a02 */
[----:B------:R-:W-:Y:S02]  /*4830*/  IMAD R17, R2, R3, R17 ;  /* 0x0000000302117224 */ /* 0x000fe400078e0211 */
[----:B------:R-:W-:Y:S01]  /*4840*/  @!P3 IMAD.IADD R4, R4, 0x1, -R2 ;  /* 0x000000010404b824 */ /* 0x000fe200078e0a02 */
[----:B------:R-:W-:Y:S01]  /*4850*/  ISETP.GT.U32.AND P0, PT, R2, R6, PT ;  /* 0x000000060200720c */ /* 0x000fe20003f04070 */
[----:B0-----:R-:W-:-:S02]  /*4860*/  IMAD.MOV.U32 R0, RZ, RZ, R11 ;  /* 0x000000ffff007224 */ /* 0x001fc400078e000b */
[----:B------:R-:W-:Y:S01]  /*4870*/  VIADD R7, R8, 0x64 ;  /* 0x0000006408077836 */ /* 0x000fe20000000000 */
[----:B------:R-:W-:Y:S01]  /*4880*/  ISETP.GT.U32.AND P3, PT, R2, R4, PT ;  /* 0x000000040200720c */ /* 0x000fe20003f64070 */
[----:B------:R-:W-:Y:S02]  /*4890*/  @!P4 IMAD.MOV R0, RZ, RZ, -R0 ;  /* 0x000000ffff00c224 */ /* 0x000fe400078e0a00 */
[C---:B------:R-:W-:Y:S01]  /*48a0*/  VIADD R12, R8.reuse, 0x62 ;  /* 0x00000062080c7836 */ /* 0x040fe20000000000 */
[----:B------:R-:W-:Y:S01]  /*48b0*/  IABS R11, R7 ;  /* 0x00000007000b7213 */ /* 0x000fe20000000000 */
[C---:B------:R-:W-:Y:S01]  /*48c0*/  VIADD R3, R8.reuse, 0x60 ;  /* 0x0000006008037836 */ /* 0x040fe20000000000 */
[----:B------:R0:W-:Y:S01]  /*48d0*/  STL [R1+0x11c], R0 ;  /* 0x00011c0001007387 */ /* 0x0001e20000100800 */
[----:B------:R-:W-:Y:S01]  /*48e0*/  ISETP.GE.AND P4, PT, R7, RZ, PT ;  /* 0x000000ff0700720c */ /* 0x000fe20003f86270 */
[----:B------:R-:W-:Y:S01]  /*48f0*/  VIADD R23, R8, 0x5c ;  /* 0x0000005c08177836 */ /* 0x000fe20000000000 */
[----:B------:R-:W-:Y:S01]  /*4900*/  IABS R16, R12 ;  /* 0x0000000c00107213 */ /* 0x000fe20000000000 */
[----:B------:R-:W-:Y:S01]  /*4910*/  IMAD.HI.U32 R14, R9, R11, RZ ;  /* 0x0000000b090e7227 */ /* 0x000fe200078e00ff */
[----:B------:R-:W-:-:S03]  /*4920*/  IABS R18, R3 ;  /* 0x0000000300127213 */ /* 0x000fc60000000000 */
[----:B------:R-:W-:Y:S01]  /*4930*/  @!P0 IMAD.IADD R6, R6, 0x1, -R2 ;  /* 0x0000000106068824 */ /* 0x000fe200078e0a02 */
[----:B------:R-:W-:Y:S01]  /*4940*/  ISETP.GE.AND P0, PT, R12, RZ, PT ;  /* 0x000000ff0c00720c */ /* 0x000fe20003f06270 */
[----:B0-----:R-:W-:Y:S02]  /*4950*/  IMAD.MOV.U32 R0, RZ, RZ, R10 ;  /* 0x000000ffff007224 */ /* 0x001fe400078e000a */
[----:B------:R-:W-:Y:S02]  /*4960*/  IMAD.MOV R12, RZ, RZ, -R14 ;  /* 0x000000ffff0c7224 */ /* 0x000fe400078e0a0e */
[----:B------:R-:W-:Y:S01]  /*4970*/  @!P1 IMAD.MOV R0, RZ, RZ, -R0 ;  /* 0x000000ffff009224 */ /* 0x000fe200078e0a00 */
[----:B------:R-:W-:Y:S01]  /*4980*/  ISETP.GT.U32.AND P1, PT, R2, R17, PT ;  /* 0x000000110200720c */ /* 0x000fe20003f24070 */
[----:B------:R-:W-:Y:S01]  /*4990*/  @!P3 IMAD.IADD R4, R4, 0x1, -R2 ;  /* 0x000000010404b824 */ /* 0x000fe200078e0a02 */
[----:B------:R-:W-:Y:S01]  /*49a0*/  ISETP.GE.AND P3, PT, R3, RZ, PT ;  /* 0x000000ff0300720c */ /* 0x000fe20003f66270 */
[----:B------:R-:W-:Y:S01]  /*49b0*/  IMAD R3, R2, R12, R11 ;  /* 0x0000000c02037224 */ /* 0x000fe200078e020b */
[----:B------:R0:W-:Y:S01]  /*49c0*/  STL [R1+0x128], R0 ;  /* 0x0001280001007387 */ /* 0x0001e20000100800 */
[----:B------:R-:W-:Y:S01]  /*49d0*/  IMAD.HI.U32 R10, R9, R16, RZ ;  /* 0x00000010090a7227 */ /* 0x000fe200078e00ff */
[----:B------:R-:W-:-:S03]  /*49e0*/  IABS R12, R23 ;  /* 0x00000017000c7213 */ /* 0x000fc60000000000 */
[----:B------:R-:W-:Y:S02]  /*49f0*/  IMAD.MOV R10, RZ, RZ, -R10 ;  /* 0x000000ffff0a7224 */ /* 0x000fe400078e0a0a */
[----:B------:R-:W-:Y:S02]  /*4a00*/  VIADD R14, R8, 0x5e ;  /* 0x0000005e080e7836 */ /* 0x000fe40000000000 */
[----:B------:R-:W-:Y:S02]  /*4a10*/  @!P1 IMAD.IADD R17, R17, 0x1, -R2 ;  /* 0x0000000111119824 */ /* 0x000fe400078e0a02 */
[----:B0-----:R-:W-:Y:S02]  /*4a20*/  IMAD.MOV.U32 R0, RZ, RZ, R4 ;  /* 0x000000ffff007224 */ /* 0x001fe400078e0004 */
[C---:B------:R-:W-:Y:S01]  /*4a30*/  IMAD R16, R2.reuse, R10, R16 ;  /* 0x0000000a02107224 */ /* 0x040fe200078e0210 */
[C---:B------:R-:W-:Y:S01]  /*4a40*/  ISETP.GT.U32.AND P1, PT, R2.reuse, R17, PT ;  /* 0x000000110200720c */ /* 0x040fe20003f24070 */
[----:B------:R-:W-:Y:S01]  /*4a50*/  @!P6 IMAD.MOV R0, RZ, RZ, -R0 ;  /* 0x000000ffff00e224 */ /* 0x000fe200078e0a00 */
[----:B------:R-:W-:Y:S01]  /*4a60*/  ISETP.GT.U32.AND P6, PT, R2, R3, PT ;  /* 0x000000030200720c */ /* 0x000fe20003fc4070 */
[----:B------:R-:W-:-:S02]  /*4a70*/  IMAD.MOV.U32 R5, RZ, RZ, R6 ;  /* 0x000000ffff057224 */ /* 0x000fc400078e0006 */
[----:B------:R-:W-:-:S04]  /*4a80*/  IMAD.HI.U32 R7, R9, R18, RZ ;  /* 0x0000001209077227 */ /* 0x000fc800078e00ff */
[----:B------:R-:W-:Y:S01]  /*4a90*/  @!P2 IMAD.MOV R5, RZ, RZ, -R5 ;  /* 0x000000ffff05a224 */ /* 0x000fe200078e0a05 */
[----:B------:R-:W-:Y:S01]  /*4aa0*/  ISETP.GE.AND P2, PT, R14, RZ, PT ;  /* 0x000000ff0e00720c */ /* 0x000fe20003f46270 */
[----:B------:R-:W-:Y:S01]  /*4ab0*/  IMAD.MOV R7, RZ, RZ, -R7 ;  /* 0x000000ffff077224 */ /* 0x000fe200078e0a07 */
[----:B------:R-:W-:Y:S01]  /*4ac0*/  IABS R14, R14 ;  /* 0x0000000e000e7213 */ /* 0x000fe20000000000 */
[--C-:B------:R-:W-:Y:S01]  /*4ad0*/  @!P1 IMAD.IADD R17, R17, 0x1, -R2.reuse ;  /* 0x0000000111119824 */ /* 0x100fe200078e0a02 */
[----:B------:R-:W-:Y:S01]  /*4ae0*/  ISETP.GT.U32.AND P1, PT, R2, R16, PT ;  /* 0x000000100200720c */ /* 0x000fe20003f24070 */
[----:B------:R-:W-:Y:S01]  /*4af0*/  @!P6 IMAD.IADD R3, R3, 0x1, -R2 ;  /* 0x000000010303e824 */ /* 0x000fe200078e0a02 */
[----:B------:R-:W-:Y:S01]  /*4b00*/  STL [R1+0x120], R5 ;  /* 0x0001200501007387 */ /* 0x000fe20000100800 */
[----:B------:R-:W-:-:S03]  /*4b10*/  IMAD.HI.U32 R19, R9, R14, RZ ;  /* 0x0000000e09137227 */ /* 0x000fc600078e00ff */
[C---:B------:R-:W-:Y:S01]  /*4b20*/  ISETP.GT.U32.AND P6, PT, R2.reuse, R3, PT ;  /* 0x000000030200720c */ /* 0x040fe20003fc4070 */
[----:B------:R0:W-:Y:S01]  /*4b30*/  STL [R1+0x124], R0 ;  /* 0x0001240001007387 */ /* 0x0001e20000100800 */
[----:B------:R-:W-:Y:S02]  /*4b40*/  IMAD R18, R2, R7, R18 ;  /* 0x0000000702127224 */ /* 0x000fe400078e0212 */
[----:B------:R-:W-:Y:S02]  /*4b50*/  IMAD.MOV R19, RZ, RZ, -R19 ;  /* 0x000000ffff137224 */ /* 0x000fe400078e0a13 */
[----:B------:R-:W-:Y:S02]  /*4b60*/  VIADD R21, R8, 0x5a ;  /* 0x0000005a08157836 */ /* 0x000fe40000000000 */
[----:B------:R-:W-:Y:S02]  /*4b70*/  @!P1 IMAD.IADD R16, R16, 0x1, -R2 ;  /* 0x0000000110109824 */ /* 0x000fe400078e0a02 */
[C---:B------:R-:W-:Y:S01]  /*4b80*/  IMAD R14, R2.reuse, R19, R14 ;  /* 0x00000013020e7224 */ /* 0x040fe200078e020e */
[----:B------:R-:W-:Y:S01]  /*4b90*/  IABS R11, R21 ;  /* 0x00000015000b7213 */ /* 0x000fe20000000000 */
[----:B0-----:R-:W-:Y:S01]  /*4ba0*/  IMAD.MOV.U32 R0, RZ, RZ, R17 ;  /* 0x000000ffff007224 */ /* 0x001fe200078e0011 */
[----:B------:R-:W-:Y:S01]  /*4bb0*/  ISETP.GT.U32.AND P1, PT, R2, R16, PT ;  /* 0x000000100200720c */ /* 0x000fe20003f24070 */
[----:B------:R-:W-:-:S04]  /*4bc0*/  IMAD.HI.U32 R7, R9, R12, RZ ;  /* 0x0000000c09077227 */ /* 0x000fc800078e00ff */
[----:B------:R-:W-:Y:S01]  /*4bd0*/  @!P5 IMAD.MOV R0, RZ, RZ, -R0 ;  /* 0x000000ffff00d224 */ /* 0x000fe200078e0a00 */
[C---:B------:R-:W-:Y:S01]  /*4be0*/  ISETP.GT.U32.AND P5, PT, R2.reuse, R18, PT ;  /* 0x000000120200720c */ /* 0x040fe20003fa4070 */
[----:B------:R-:W-:Y:S01]  /*4bf0*/  @!P6 IMAD.IADD R3, R3, 0x1, -R2 ;  /* 0x000000010303e824 */ /* 0x000fe200078e0a02 */
[----:B------:R-:W-:Y:S01]  /*4c00*/  ISETP.GT.U32.AND P6, PT, R2, R14, PT ;  /* 0x0000000e0200720c */ /* 0x000fe20003fc4070 */
[----:B------:R-:W-:Y:S01]  /*4c10*/  IMAD.MOV R7, RZ, RZ, -R7 ;  /* 0x000000ffff077224 */ /* 0x000fe200078e0a07 */
[----:B------:R0:W-:Y:S01]  /*4c20*/  STL [R1+0x104], R0 ;  /* 0x0001040001007387 */ /* 0x0001e20000100800 */
[----:B------:R-:W-:Y:S02]  /*4c30*/  VIADD R22, R8, 0x58 ;  /* 0x0000005808167836 */ /* 0x000fe40000000000 */
[----:B------:R-:W-:-:S03]  /*4c40*/  IMAD.HI.U32 R4, R9, R11, RZ ;  /* 0x0000000b09047227 */ /* 0x000fc600078e00ff */
[----:B------:R-:W-:Y:S01]  /*4c50*/  IABS R10, R22 ;  /* 0x00000016000a7213 */ /* 0x000fe20000000000 */
[----:B------:R-:W-:Y:S02]  /*4c60*/  IMAD R12, R2, R7, R12 ;  /* 0x00000007020c7224 */ /* 0x000fe400078e020c */
[----:B------:R-:W-:Y:S02]  /*4c70*/  IMAD.MOV R17, RZ, RZ, -R4 ;  /* 0x000000ffff117224 */ /* 0x000fe400078e0a04 */
[--C-:B------:R-:W-:Y:S01]  /*4c80*/  @!P1 IMAD.IADD R16, R16, 0x1, -R2.reuse ;  /* 0x0000000110109824 */ /* 0x100fe200078e0a02 */
[----:B------:R-:W-:Y:S01]  /*4c90*/  ISETP.GT.U32.AND P1, PT, R2, R12, PT ;  /* 0x0000000c0200720c */ /* 0x000fe20003f24070 */
[----:B------:R-:W-:Y:S02]  /*4ca0*/  @!P5 IMAD.IADD R18, R18, 0x1, -R2 ;  /* 0x000000011212d824 */ /* 0x000fe400078e0a02 */
[----:B------:R-:W-:Y:S02]  /*4cb0*/  IMAD R11, R2, R17, R11 ;  /* 0x00000011020b7224 */ /* 0x000fe400078e020b */
[----:B------:R-:W-:-:S03]  /*4cc0*/  IMAD.HI.U32 R7, R9, R10, RZ ;  /* 0x0000000a09077227 */ /* 0x000fc600078e00ff */
[----:B------:R-:W-:Y:S01]  /*4cd0*/  ISETP.GT.U32.AND P5, PT, R2, R11, PT ;  /* 0x0000000b0200720c */ /* 0x000fe20003fa4070 */
[--C-:B------:R-:W-:Y:S01]  /*4ce0*/  @!P6 IMAD.IADD R14, R14, 0x1, -R2.reuse ;  /* 0x000000010e0ee824 */ /* 0x100fe200078e0a02 */
[----:B------:R-:W-:Y:S01]  /*4cf0*/  ISETP.GT.U32.AND P6, PT, R2, R18, PT ;  /* 0x000000120200720c */ /* 0x000fe20003fc4070 */
[----:B0-----:R-:W-:Y:S01]  /*4d00*/  IMAD.MOV.U32 R0, RZ, RZ, R3 ;  /* 0x000000ffff007224 */ /* 0x001fe200078e0003 */
[----:B------:R-:W-:Y:S01]  /*4d10*/  IADD3 R7, -R7, RZ, RZ ;  /* 0x000000ff07077210 */ /* 0x000fe20007ffe1ff */
[----:B------:R-:W-:Y:S02]  /*4d20*/  VIADD R15, R8, 0x56 ;  /* 0x00000056080f7836 */ /* 0x000fe40000000000 */
[----:B------:R-:W-:Y:S01]  /*4d30*/  @!P1 IMAD.IADD R12, R12, 0x1, -R2 ;  /* 0x000000010c0c9824 */ /* 0x000fe200078e0a02 */
[C---:B------:R-:W-:Y:S01]  /*4d40*/  ISETP.GT.U32.AND P1, PT, R2.reuse, R14, PT ;  /* 0x0000000e0200720c */ /* 0x040fe20003f24070 */
[C---:B------:R-:W-:Y:S01]  /*4d50*/  IMAD R10, R2.reuse, R7, R10 ;  /* 0x00000007020a7224 */ /* 0x040fe200078e020a */
[----:B------:R-:W-:Y:S01]  /*4d60*/  IABS R6, R15 ;  /* 0x0000000f00067213 */ /* 0x000fe20000000000 */
[----:B------:R-:W-:Y:S01]  /*4d70*/  @!P4 IMAD.MOV R0, RZ, RZ, -R0 ;  /* 0x000000ffff00c224 */ /* 0x000fe200078e0a00 */
[----:B------:R-:W-:Y:S01]  /*4d80*/  ISETP.GT.U32.AND P4, PT, R2, R12, PT ;  /* 0x0000000c0200720c */ /* 0x000fe20003f84070 */
[----:B------:R-:W-:-:S02]  /*4d90*/  VIADD R19, R8, 0x54 ;  /* 0x0000005408137836 */ /* 0x000fc40000000000 */
[--C-:B------:R-:W-:Y:S01]  /*4da0*/  @!P6 IMAD.IADD R18, R18, 0x1, -R2.reuse ;  /* 0x000000011212e824 */ /* 0x100fe200078e0a02 */
[C---:B------:R-:W-:Y:S01]  /*4db0*/  ISETP.GT.U32.AND P6, PT, R2.reuse, R10, PT ;  /* 0x0000000a0200720c */ /* 0x040fe20003fc4070 */
[----:B------:R-:W-:Y:S01]  /*4dc0*/  @!P5 IMAD.IADD R11, R11, 0x1, -R2 ;  /* 0x000000010b0bd824 */ /* 0x000fe200078e0a02 */
[----:B------:R0:W-:Y:S01]  /*4dd0*/  STL [R1+0xe4], R0 ;  /* 0x0000e40001007387 */ /* 0x0001e20000100800 */
[----:B------:R-:W-:Y:S01]  /*4de0*/  IABS R7, R19 ;  /* 0x0000001300077213 */ /* 0x000fe20000000000 */
[----:B------:R-:W-:Y:S02]  /*4df0*/  IMAD.HI.U32 R4, R9, R6, RZ ;  /* 0x0000000609047227 */ /* 0x000fe400078e00ff */
[----:B------:R-:W-:Y:S02]  /*4e00*/  ISETP.GT.U32.AND P5, PT, R2, R11, PT ;  /* 0x0000000b0200720c */ /* 0x000fe40003fa4070 */
[----:B------:R-:W-:Y:S02]  /*4e10*/  VIADD R17, R8, 0x50 ;  /* 0x0000005008117836 */ /* 0x000fe40000000000 */
[----:B------:R-:W-:-:S02]  /*4e20*/  IMAD.MOV R4, RZ, RZ, -R4 ;  /* 0x000000ffff047224 */ /* 0x000fc400078e0a04 */
[----:B0-----:R-:W-:Y:S01]  /*4e30*/  IMAD.MOV.U32 R0, RZ, RZ, R16 ;  /* 0x000000ffff007224 */ /* 0x001fe200078e0010 */
[----:B------:R-:W-:Y:S01]  /*4e40*/  IABS R3, R17 ;  /* 0x0000001100037213 */ /* 0x000fe20000000000 */
[----:B------:R-:W-:-:S04]  /*4e50*/  IMAD.HI.U32 R24, R9, R7, RZ ;  /* 0x0000000709187227 */ /* 0x000fc800078e00ff */
[----:B------:R-:W-:Y:S02]  /*4e60*/  @!P0 IMAD.MOV R0, RZ, RZ, -R0 ;  /* 0x000000ffff008224 */ /* 0x000fe400078e0a00 */
[----:B------:R-:W-:Y:S02]  /*4e70*/  @!P1 IMAD.IADD R14, R14, 0x1, -R2 ;  /* 0x000000010e0e9824 */ /* 0x000fe400078e0a02 */
[----:B------:R-:W-:Y:S01]  /*4e80*/  IMAD.MOV.U32 R5, RZ, RZ, R18 ;  /* 0x000000ffff057224 */ /* 0x000fe200078e0012 */
[----:B------:R0:W-:Y:S01]  /*4e90*/  STL [R1+0xdc], R0 ;  /* 0x0000dc0001007387 */ /* 0x0001e20000100800 */
[----:B------:R-:W-:Y:S02]  /*4ea0*/  IMAD R6, R2, R4, R6 ;  /* 0x0000000402067224 */ /* 0x000fe400078e0206 */
[----:B------:R-:W-:Y:S02]  /*4eb0*/  IMAD.MOV R24, RZ, RZ, -R24 ;  /* 0x000000ffff187224 */ /* 0x000fe400078e0a18 */
[--C-:B------:R-:W-:Y:S01]  /*4ec0*/  @!P4 IMAD.IADD R12, R12, 0x1, -R2.reuse ;  /* 0x000000010c0cc824 */ /* 0x100fe200078e0a02 */
[----:B------:R-:W-:Y:S01]  /*4ed0*/  ISETP.GE.AND P4, PT, R23, RZ, PT ;  /* 0x000000ff1700720c */ /* 0x000fe20003f86270 */
[----:B------:R-:W-:Y:S01]  /*4ee0*/  @!P6 IMAD.IADD R10, R10, 0x1, -R2 ;  /* 0x000000010a0ae824 */ /* 0x000fe200078e0a02 */
[----:B------:R-:W-:Y:S01]  /*4ef0*/  ISETP.GE.AND P6, PT, R21, RZ, PT ;  /* 0x000000ff1500720c */ /* 0x000fe20003fc6270 */
[----:B------:R-:W-:Y:S01]  /*4f00*/  IMAD.HI.U32 R23, R9, R3, RZ ;  /* 0x0000000309177227 */ /* 0x000fe200078e00ff */
[----:B------:R-:W-:-:S02]  /*4f10*/  ISETP.GT.U32.AND P1, PT, R2, R6, PT ;  /* 0x000000060200720c */ /* 0x000fc40003f24070 */
[C---:B------:R-:W-:Y:S01]  /*4f20*/  ISETP.GT.U32.AND P0, PT, R2.reuse, R10, PT ;  /* 0x0000000a0200720c */ /* 0x040fe20003f04070 */
[----:B0-----:R-:W-:Y:S02]  /*4f30*/  IMAD.MOV.U32 R0, RZ, RZ, R14 ;  /* 0x000000ffff007224 */ /* 0x001fe400078e000e */
[----:B------:R-:W-:Y:S02]  /*4f40*/  @!P3 IMAD.MOV R5, RZ, RZ, -R5 ;  /* 0x000000ffff05b224 */ /* 0x000fe400078e0a05 */
[C---:B------:R-:W-:Y:S02]  /*4f50*/  IMAD R7, R2.reuse, R24, R7 ;  /* 0x0000001802077224 */ /* 0x040fe400078e0207 */
[----:B------:R-:W-:Y:S01]  /*4f60*/  @!P2 IMAD.MOV R0, RZ, RZ, -R0 ;  /* 0x000000ffff00a224 */ /* 0x000fe200078e0a00 */
[----:B------:R0:W-:Y:S01]  /*4f70*/  STL [R1+0xd0], R5 ;  /* 0x0000d00501007387 */ /* 0x0001e20000100800 */
[----:B------:R-:W-:Y:S01]  /*4f80*/  @!P5 IMAD.IADD R11, R11, 0x1, -R2 ;  /* 0x000000010b0bd824 */ /* 0x000fe200078e0a02 */
[----:B------:R-:W-:Y:S01]  /*4f90*/  ISETP.GT.U32.AND P5, PT, R2, R7, PT ;  /* 0x000000070200720c */ /* 0x000fe20003fa4070 */
[----:B------:R-:W-:Y:S01]  /*4fa0*/  IMAD.MOV R23, RZ, RZ, -R23 ;  /* 0x000000ffff177224 */ /* 0x000fe200078e0a17 */
[----:B------:R1:W-:Y:S01]  /*4fb0*/  STL [R1+0xc0], R0 ;  /* 0x0000c00001007387 */ /* 0x0003e20000100800 */
[----:B------:R-:W-:-:S02]  /*4fc0*/  VIADD R20, R8, 0x52 ;  /* 0x0000005208147836 */ /* 0x000fc40000000000 */
[----:B------:R-:W-:Y:S02]  /*4fd0*/  IMAD R3, R2, R23, R3 ;  /* 0x0000001702037224 */ /* 0x000fe400078e0203 */
[----:B------:R-:W-:Y:S01]  /*4fe0*/  @!P1 IMAD.IADD R6, R6, 0x1, -R2 ;  /* 0x0000000106069824 */ /* 0x000fe200078e0a02 */
[----:B------:R-:W-:Y:S01]  /*4ff0*/  IABS R4, R20 ;  /* 0x0000001400047213 */ /* 0x000fe20000000000 */
[----:B0-----:R-:W-:Y:S01]  /*5000*/  IMAD.MOV.U32 R5, RZ, RZ, R12 ;  /* 0x000000ffff057224 */ /* 0x001fe200078e000c */
[----:B------:R-:W-:Y:S01]  /*5010*/  ISETP.GE.AND P1, PT, R22, RZ, PT ;  /* 0x000000ff1600720c */ /* 0x000fe20003f26270 */
[----:B------:R-:W-:Y:S01]  /*5020*/  VIADD R21, R8, 0x4e ;  /* 0x0000004e08157836 */ /* 0x000fe20000000000 */
[----:B------:R-:W-:Y:S01]  /*5030*/  ISETP.GT.U32.AND P3, PT, R2, R6, PT ;  /* 0x000000060200720c */ /* 0x000fe20003f64070 */
[----:B-1----:R-:W-:Y:S02]  /*5040*/  IMAD.MOV.U32 R0, RZ, RZ, R11 ;  /* 0x000000ffff007224 */ /* 0x002fe400078e000b */
[----:B------:R-:W-:Y:S01]  /*5050*/  IMAD.HI.U32 R24, R9, R4, RZ ;  /* 0x0000000409187227 */ /* 0x000fe200078e00ff */
[----:B------:R-:W-:-:S03]  /*5060*/  IABS R22, R21 ;  /* 0x0000001500167213 */ /* 0x000fc60000000000 */
[----:B------:R-:W-:Y:S01]  /*5070*/  @!P6 IMAD.MOV R0, RZ, RZ, -R0 ;  /* 0x000000ffff00e224 */ /* 0x000fe200078e0a00 */
[----:B------:R-:W-:Y:S01]  /*5080*/  ISETP.GT.U32.AND P6, PT, R2, R3, PT ;  /* 0x000000030200720c */ /* 0x000fe20003fc4070 */
[----:B------:R-:W-:Y:S01]  /*5090*/  @!P4 IMAD.MOV R5, RZ, RZ, -R5 ;  /* 0x000000ffff05c224 */ /* 0x000fe200078e0a05 */
[----:B------:R-:W-:Y:S01]  /*50a0*/  ISETP.GE.AND P4, PT, R15, RZ, PT ;  /* 0x000000ff0f00720c */ /* 0x000fe20003f86270 */
[----:B------:R-:W-:Y:S02]  /*50b0*/  @!P5 IMAD.IADD R7, R7, 0x1, -R2 ;  /* 0x000000010707d824 */ /* 0x000fe400078e0a02 */
[----:B------:R-:W-:Y:S01]  /*50c0*/  IMAD.MOV R24, RZ, RZ, -R24 ;  /* 0x000000ffff187224 */ /* 0x000fe200078e0a18 */
[----:B------:R-:W-:Y:S01]  /*50d0*/  STL [R1+0xbc], R5 ;  /* 0x0000bc0501007387 */ /* 0x000fe20000100800 */
[----:B------:R-:W-:Y:S01]  /*50e0*/  @!P0 IMAD.IADD R10, R10, 0x1, -R2 ;  /* 0x000000010a0a8824 */ /* 0x000fe200078e0a02 */
[C---:B------:R-:W-:Y:S01]  /*50f0*/  ISETP.GT.U32.AND P2, PT, R2.reuse, R7, PT ;  /* 0x000000070200720c */ /* 0x040fe20003f44070 */
[----:B------:R-:W-:Y:S01]  /*5100*/  IMAD R4, R2, R24, R4 ;  /* 0x0000001802047224 */ /* 0x000fe200078e0204 */
[----:B------:R0:W-:Y:S01]  /*5110*/  STL [R1+0xb8], R0 ;  /* 0x0000b80001007387 */ /* 0x0001e20000100800 */
[----:B------:R-:W-:Y:S01]  /*5120*/  IMAD.HI.U32 R11, R9, R22, RZ ;  /* 0x00000016090b7227 */ /* 0x000fe200078e00ff */
[----:B------:R-:W-:-:S02]  /*5130*/  ISETP.GE.AND P0, PT, R19, RZ, PT ;  /* 0x000000ff1300720c */ /* 0x000fc40003f06270 */
[----:B------:R-:W-:Y:S01]  /*5140*/  ISETP.GT.U32.AND P5, PT, R2, R4, PT ;  /* 0x000000040200720c */ /* 0x000fe20003fa4070 */
[----:B------:R-:W-:Y:S02]  /*5150*/  @!P6 IMAD.IADD R3, R3, 0x1, -R2 ;  /* 0x000000010303e824 */ /* 0x000fe400078e0a02 */
[----:B------:R-:W-:Y:S02]  /*5160*/  IMAD.MOV R11, RZ, RZ, -R11 ;  /* 0x000000ffff0b7224 */ /* 0x000fe400078e0a0b */
[----:B------:R-:W-:Y:S02]  /*5170*/  VIADD R12, R8, 0x4a ;  /* 0x0000004a080c7836 */ /* 0x000fe40000000000 */
[----:B0-----:R-:W-:Y:S02]  /*5180*/  IMAD.MOV.U32 R0, RZ, RZ, R10 ;  /* 0x000000ffff007224 */ /* 0x001fe400078e000a */
[----:B------:R-:W-:Y:S01]  /*5190*/  @!P2 IMAD.IADD R7, R7, 0x1, -R2 ;  /* 0x000000010707a824 */ /* 0x000fe200078e0a02 */
[----:B------:R-:W-:Y:S01]  /*51a0*/  ISETP.GE.AND P2, PT, R17, RZ, PT ;  /* 0x000000ff1100720c */ /* 0x000fe20003f46270 */
[----:B------:R-:W-:Y:S01]  /*51b0*/  @!P1 IMAD.MOV R0, RZ, RZ, -R0 ;  /* 0x000000ffff009224 */ /* 0x000fe200078e0a00 */
[C---:B------:R-:W-:Y:S01]  /*51c0*/  ISETP.GT.U32.AND P1, PT, R2.reuse, R3, PT ;  /* 0x000000030200720c */ /* 0x040fe20003f24070 */
[----:B------:R-:W-:-:S02]  /*51d0*/  IMAD R17, R2, R11, R22 ;  /* 0x0000000b02117224 */ /* 0x000fc400078e0216 */
[--C-:B------:R-:W-:Y:S01]  /*51e0*/  @!P5 IMAD.IADD R4, R4, 0x1, -R2.reuse ;  /* 0x000000010404d824 */ /* 0x100fe200078e0a02 */
[----:B------:R0:W-:Y:S01]  /*51f0*/  STL [R1+0x94], R0 ;  /* 0x0000940001007387 */ /* 0x0001e20000100800 */
[----:B------:R-:W-:Y:S01]  /*5200*/  @!P3 IMAD.IADD R6, R6, 0x1, -R2 ;  /* 0x000000010606b824 */ /* 0x000fe200078e0a02 */
[----:B------:R-:W-:Y:S01]  /*5210*/  ISETP.GE.AND P3, PT, R20, RZ, PT ;  /* 0x000000ff1400720c */ /* 0x000fe20003f66270 */
[----:B------:R-:W-:Y:S01]  /*5220*/  VIADD R11, R8, 0x4c ;  /* 0x0000004c080b7836 */ /* 0x000fe20000000000 */
[----:B------:R-:W-:Y:S01]  /*5230*/  ISETP.GT.U32.AND P6, PT, R2, R4, PT ;  /* 0x000000040200720c */ /* 0x000fe20003fc4070 */
[----:B------:R-:W-:Y:S01]  /*5240*/  IMAD.MOV.U32 R5, RZ, RZ, R6 ;  /* 0x000000ffff057224 */ /* 0x000fe200078e0006 */
[----:B------:R-:W-:Y:S01]  /*5250*/  IABS R20, R12 ;  /* 0x0000000c00147213 */ /* 0x000fe20000000000 */
[----:B------:R-:W-:Y:S01]  /*5260*/  VIADD R10, R8, 0x48 ;  /* 0x00000048080a7836 */ /* 0x000fe20000000000 */
[----:B------:R-:W-:Y:S01]  /*5270*/  IABS R18, R11 ;  /* 0x0000000b00127213 */ /* 0x000fe20000000000 */
[----:B------:R-:W-:Y:S01]  /*5280*/  @!P1 IMAD.IADD R3, R3, 0x1, -R2 ;  /* 0x0000000103039824 */ /* 0x000fe200078e0a02 */
[----:B------:R-:W-:Y:S01]  /*5290*/  ISETP.GT.U32.AND P1, PT, R2, R17, PT ;  /* 0x000000110200720c */ /* 0x000fe20003f24070 */
[----:B0-----:R-:W-:Y:S01]  /*52a0*/  IMAD.MOV.U32 R0, RZ, RZ, R7 ;  /* 0x000000ffff007224 */ /* 0x001fe200078e0007 */
[----:B------:R-:W-:Y:S01]  /*52b0*/  IABS R19, R10 ;  /* 0x0000000a00137213 */ /* 0x000fe20000000000 */
[----:B------:R-:W-:Y:S01]  /*52c0*/  IMAD.HI.U32 R7, R9, R20, RZ ;  /* 0x0000001409077227 */ /* 0x000fe200078e00ff */
[----:B------:R-:W-:-:S03]  /*52d0*/  ISETP.GE.AND P5, PT, R21, RZ, PT ;  /* 0x000000ff1500720c */ /* 0x000fc60003fa6270 */
[----:B------:R-:W-:Y:S01]  /*52e0*/  @!P4 IMAD.MOV R5, RZ, RZ, -R5 ;  /* 0x000000ffff05c224 */ /* 0x000fe200078e0a05 */
[----:B------:R-:W-:Y:S01]  /*52f0*/  ISETP.GE.AND P4, PT, R11, RZ, PT ;  /* 0x000000ff0b00720c */ /* 0x000fe20003f86270 */
[----:B------:R-:W-:Y:S01]  /*5300*/  @!P0 IMAD.MOV R0, RZ, RZ, -R0 ;  /* 0x000000ffff008224 */ /* 0x000fe200078e0a00 */
[----:B------:R-:W-:Y:S01]  /*5310*/  ISETP.GE.AND P0, PT, R12, RZ, PT ;  /* 0x000000ff0c00720c */ /* 0x000fe20003f06270 */
[----:B------:R-:W-:Y:S01]  /*5320*/  IMAD.HI.U32 R11, R9, R18, RZ ;  /* 0x00000012090b7227 */ /* 0x000fe200078e00ff */
[----:B------:R-:W-:Y:S03]  /*5330*/  STL [R1+0x78], R5 ;  /* 0x0000780501007387 */ /* 0x000fe60000100800 */
[----:B------:R-:W-:Y:S01]  /*5340*/  IMAD.MOV R7, RZ, RZ, -R7 ;  /* 0x000000ffff077224 */ /* 0x000fe200078e0a07 */
[----:B------:R0:W-:Y:S01]  /*5350*/  STL [R1+0x64], R0 ;  /* 0x0000640001007387 */ /* 0x0001e20000100800 */
[----:B------:R-:W-:-:S02]  /*5360*/  @!P1 IMAD.IADD R17, R17, 0x1, -R2 ;  /* 0x0000000111119824 */ /* 0x000fc400078e0a02 */
[----:B------:R-:W-:Y:S02]  /*5370*/  VIADD R6, R8, 0x46 ;  /* 0x0000004608067836 */ /* 0x000fe40000000000 */
[----:B------:R-:W-:Y:S01]  /*5380*/  @!P6 IMAD.IADD R4, R4, 0x1, -R2 ;  /* 0x000000010404e824 */ /* 0x000fe200078e0a02 */
[----:B------:R-:W-:Y:S01]  /*5390*/  ISETP.GE.AND P6, PT, R10, RZ, PT ;  /* 0x000000ff0a00720c */ /* 0x000fe20003fc6270 */
[----:B------:R-:W-:Y:S01]  /*53a0*/  IMAD.MOV R11, RZ, RZ, -R11 ;  /* 0x000000ffff0b7224 */ /* 0x000fe200078e0a0b */
[C---:B------:R-:W-:Y:S01]  /*53b0*/  ISETP.GT.U32.AND P1, PT, R2.reuse, R17, PT ;  /* 0x000000110200720c */ /* 0x040fe20003f24070 */
[----:B------:R-:W-:Y:S01]  /*53c0*/  IMAD R20, R2, R7, R20 ;  /* 0x0000000702147224 */ /* 0x000fe200078e0214 */
[----:B------:R-:W-:Y:S01]  /*53d0*/  IABS R16, R6 ;  /* 0x0000000600107213 */ /* 0x000fe20000000000 */
[----:B0-----:R-:W-:Y:S02]  /*53e0*/  IMAD.MOV.U32 R0, RZ, RZ, R3 ;  /* 0x000000ffff007224 */ /* 0x001fe400078e0003 */
[----:B------:R-:W-:-:S04]  /*53f0*/  IMAD.HI.U32 R10, R9, R19, RZ ;  /* 0x00000013090a7227 */ /* 0x000fc800078e00ff */
[----:B------:R-:W-:Y:S01]  /*5400*/  IMAD R18, R2, R11, R18 ;  /* 0x0000000b02127224 */ /* 0x000fe200078e0212 */
[----:B------:R-:W-:Y:S01]  /*5410*/  IADD3 R10, -R10, RZ, RZ ;  /* 0x000000ff0a0a7210 */ /* 0x000fe20007ffe1ff */
[----:B------:R-:W-:Y:S02]  /*5420*/  IMAD.MOV.U32 R5, RZ, RZ, R4 ;  /* 0x000000ffff057224 */ /* 0x000fe400078e0004 */
[----:B------:R-:W-:Y:S01]  /*5430*/  @!P2 IMAD.MOV R0, RZ, RZ, -R0 ;  /* 0x000000ffff00a224 */ /* 0x000fe200078e0a00 */
[----:B------:R-:W-:Y:S01]  /*5440*/  ISETP.GT.U32.AND P2, PT, R2, R20, PT ;  /* 0x000000140200720c */ /* 0x000fe20003f44070 */
[----:B------:R-:W-:Y:S02]  /*5450*/  VIADD R12, R8, 0x44 ;  /* 0x00000044080c7836 */ /* 0x000fe40000000000 */
[----:B------:R-:W-:Y:S01]  /*5460*/  @!P3 IMAD.MOV R5, RZ, RZ, -R5 ;  /* 0x000000ffff05b224 */ /* 0x000fe200078e0a05 */
[----:B------:R-:W-:Y:S01]  /*5470*/  ISETP.GT.U32.AND P3, PT, R2, R18, PT ;  /* 0x000000120200720c */ /* 0x000fe20003f64070 */
[----:B------:R-:W-:Y:S01]  /*5480*/  IMAD.HI.U32 R7, R9, R16, RZ ;  /* 0x0000001009077227 */ /* 0x000fe200078e00ff */
[----:B------:R-:W-:-:S02]  /*5490*/  IABS R15, R12 ;  /* 0x0000000c000f7213 */ /* 0x000fc40000000000 */
[----:B------:R-:W-:Y:S01]  /*54a0*/  STL [R1+0x5c], R5 ;  /* 0x00005c0501007387 */ /* 0x000fe20000100800 */
[----:B------:R-:W-:Y:S02]  /*54b0*/  IMAD R19, R2, R10, R19 ;  /* 0x0000000a02137224 */ /* 0x000fe400078e0213 */
[----:B------:R-:W-:Y:S01]  /*54c0*/  IMAD.MOV R7, RZ, RZ, -R7 ;  /* 0x000000ffff077224 */ /* 0x000fe200078e0a07 */
[----:B------:R0:W-:Y:S01]  /*54d0*/  STL [R1+0xac], R0 ;  /* 0x0000ac0001007387 */ /* 0x0001e20000100800 */
[----:B------:R-:W-:Y:S02]  /*54e0*/  VIADD R4, R8, 0x42 ;  /* 0x0000004208047836 */ /* 0x000fe40000000000 */
[----:B------:R-:W-:Y:S01]  /*54f0*/  @!P1 IMAD.IADD R17, R17, 0x1, -R2 ;  /* 0x0000000111119824 */ /* 0x000fe200078e0a02 */
[----:B------:R-:W-:Y:S01]  /*5500*/  ISETP.GT.U32.AND P1, PT, R2, R19, PT ;  /* 0x000000130200720c */ /* 0x000fe20003f24070 */
[----:B------:R-:W-:-:S04]  /*5510*/  IMAD.HI.U32 R10, R9, R15, RZ ;  /* 0x0000000f090a7227 */ /* 0x000fc800078e00ff */
[----:B------:R-:W-:Y:S01]  /*5520*/  IMAD R16, R2, R7, R16 ;  /* 0x0000000702107224 */ /* 0x000fe200078e0210 */
[----:B------:R-:W-:Y:S01]  /*5530*/  IABS R7, R4 ;  /* 0x0000000400077213 */ /* 0x000fe20000000000 */
[----:B------:R-:W-:Y:S02]  /*5540*/  @!P2 IMAD.IADD R20, R20, 0x1, -R2 ;  /* 0x000000011414a824 */ /* 0x000fe400078e0a02 */
[----:B0-----:R-:W-:Y:S02]  /*5550*/  IMAD.MOV.U32 R0, RZ, RZ, R17 ;  /* 0x000000ffff007224 */ /* 0x001fe400078e0011 */
[----:B------:R-:W-:Y:S02]  /*5560*/  IMAD.MOV R3, RZ, RZ, -R10 ;  /* 0x000000ffff037224 */ /* 0x000fe400078e0a0a */
[----:B------:R-:W-:Y:S01]  /*5570*/  @!P3 IMAD.IADD R18, R18, 0x1, -R2 ;  /* 0x000000011212b824 */ /* 0x000fe200078e0a02 */
[C---:B------:R-:W-:Y:S01]  /*5580*/  ISETP.GT.U32.AND P3, PT, R2.reuse, R16, PT ;  /* 0x000000100200720c */ /* 0x040fe20003f64070 */
[----:B------:R-:W-:Y:S01]  /*5590*/  @!P5 IMAD.MOV R0, RZ, RZ, -R0 ;  /* 0x000000ffff00d224 */ /* 0x000fe200078e0a00 */
[C---:B------:R-:W-:Y:S01]  /*55a0*/  ISETP.GT.U32.AND P5, PT, R2.reuse, R20, PT ;  /* 0x000000140200720c */ /* 0x040fe20003fa4070 */
[C---:B------:R-:W-:Y:S01]  /*55b0*/  IMAD R15, R2.reuse, R3, R15 ;  /* 0x00000003020f7224 */ /* 0x040fe200078e020f */
[----:B------:R-:W-:Y:S01]  /*55c0*/  ISETP.GT.U32.AND P2, PT, R2, R18, PT ;  /* 0x000000120200720c */ /* 0x000fe20003f44070 */
[----:B------:R-:W-:Y:S01]  /*55d0*/  IMAD.HI.U32 R3, R9, R7, RZ ;  /* 0x0000000709037227 */ /* 0x000fe200078e00ff */
[----:B------:R0:W-:Y:S03]  /*55e0*/  STL [R1+0xa0], R0 ;  /* 0x0000a00001007387 */ /* 0x0001e60000100800 */
[----:B------:R-:W-:-:S02]  /*55f0*/  IMAD.MOV R3, RZ, RZ, -R3 ;  /* 0x000000ffff037224 */ /* 0x000fc400078e0a03 */
[--C-:B------:R-:W-:Y:S02]  /*5600*/  @!P1 IMAD.IADD R19, R19, 0x1, -R2.reuse ;  /* 0x0000000113139824 */ /* 0x100fe400078e0a02 */
[----:B------:R-:W-:Y:S02]  /*5610*/  VIADD R11, R8, 0x40 ;  /* 0x00000040080b7836 */ /* 0x000fe40000000000 */
[C---:B------:R-:W-:Y:S01]  /*5620*/  IMAD R7, R2.reuse, R3, R7 ;  /* 0x0000000302077224 */ /* 0x040fe200078e0207 */
[----:B------:R-:W-:Y:S01]  /*5630*/  ISETP.GT.U32.AND P1, PT, R2, R19, PT ;  /* 0x000000130200720c */ /* 0x000fe20003f24070 */
[--C-:B------:R-:W-:Y:S01]  /*5640*/  @!P3 IMAD.IADD R16, R16, 0x1, -R2.reuse ;  /* 0x000000011010b824 */ /* 0x100fe200078e0a02 */
[----:B------:R-:W-:Y:S01]  /*5650*/  IABS R10, R11 ;  /* 0x0000000b000a7213 */ /* 0x000fe20000000000 */
[--C-:B------:R-:W-:Y:S01]  /*5660*/  @!P5 IMAD.IADD R20, R20, 0x1, -R2.reuse ;  /* 0x000000011414d824 */ /* 0x100fe200078e0a02 */
[----:B------:R-:W-:Y:S01]  /*5670*/  ISETP.GT.U32.AND P5, PT, R2, R7, PT ;  /* 0x000000070200720c */ /* 0x000fe20003fa4070 */
[----:B------:R-:W-:Y:S01]  /*5680*/  @!P2 IMAD.IADD R18, R18, 0x1, -R2 ;  /* 0x000000011212a824 */ /* 0x000fe200078e0a02 */
[C---:B------:R-:W-:Y:S01]  /*5690*/  ISETP.GT.U32.AND P3, PT, R2.reuse, R16, PT ;  /* 0x000000100200720c */ /* 0x040fe20003f64070 */
[----:B------:R-:W-:Y:S01]  /*56a0*/  IMAD.HI.U32 R17, R9, R10, RZ ;  /* 0x0000000a09117227 */ /* 0x000fe200078e00ff */
[----:B------:R-:W-:-:S03]  /*56b0*/  ISETP.GT.U32.AND P2, PT, R2, R15, PT ;  /* 0x0000000f0200720c */ /* 0x000fc60003f44070 */
[----:B------:R-:W-:Y:S02]  /*56c0*/  VIADD R3, R8, 0x3c ;  /* 0x0000003c08037836 */ /* 0x000fe40000000000 */
[----:B------:R-:W-:Y:S02]  /*56d0*/  IMAD.MOV R17, RZ, RZ, -R17 ;  /* 0x000000ffff117224 */ /* 0x000fe400078e0a11 */
[----:B------:R-:W-:Y:S02]  /*56e0*/  IMAD.MOV.U32 R5, RZ, RZ, R18 ;  /* 0x000000ffff057224 */ /* 0x000fe400078e0012 */
[----:B------:R-:W-:Y:S01]  /*56f0*/  @!P1 IMAD.IADD R19, R19, 0x1, -R2 ;  /* 0x0000000113139824 */ /* 0x000fe200078e0a02 */
[----:B------:R-:W-:Y:S01]  /*5700*/  ISETP.GE.AND P1, PT, R6, RZ, PT ;  /* 0x000000ff0600720c */ /* 0x000fe20003f26270 */
[----:B0-----:R-:W-:Y:S02]  /*5710*/  IMAD.MOV.U32 R0, RZ, RZ, R20 ;  /* 0x000000ffff007224 */ /* 0x001fe400078e0014 */
[----:B------:R-:W-:Y:S01]  /*5720*/  IMAD R6, R2, R17, R10 ;  /* 0x0000001102067224 */ /* 0x000fe200078e020a */
[----:B------:R-:W-:Y:S01]  /*5730*/  IABS R17, R3 ;  /* 0x0000000300117213 */ /* 0x000fe20000000000 */
[----:B------:R-:W-:Y:S01]  /*5740*/  @!P5 IMAD.IADD R7, R7, 0x1, -R2 ;  /* 0x000000010707d824 */ /* 0x000fe200078e0a02 */
[----:B------:R-:W-:Y:S01]  /*5750*/  ISETP.GE.AND P5, PT, R4, RZ, PT ;  /* 0x000000ff0400720c */ /* 0x000fe20003fa6270 */
[----:B------:R-:W-:-:S02]  /*5760*/  @!P4 IMAD.MOV R5, RZ, RZ, -R5 ;  /* 0x000000ffff05c224 */ /* 0x000fc400078e0a05 */
[----:B------:R-:W-:Y:S01]  /*5770*/  @!P0 IMAD.MOV R0, RZ, RZ, -R0 ;  /* 0x000000ffff008224 */ /* 0x000fe200078e0a00 */
[----:B------:R-:W-:Y:S01]  /*5780*/  ISETP.GT.U32.AND P0, PT, R2, R7, PT ;  /* 0x000000070200720c */ /* 0x000fe20003f04070 */
[----:B------:R-:W-:Y:S01]  /*5790*/  @!P3 IMAD.IADD R16, R16, 0x1, -R2 ;  /* 0x000000011010b824 */ /* 0x000fe200078e0a02 */
[----:B------:R0:W-:Y:S01]  /*57a0*/  STL [R1+0x50], R5 ;  /* 0x0000500501007387 */ /* 0x0001e20000100800 */
[----:B------:R-:W-:Y:S01]  /*57b0*/  IMAD.HI.U32 R18, R9, R17, RZ ;  /* 0x0000001109127227 */ /* 0x000fe200078e00ff */
[----:B------:R-:W-:Y:S02]  /*57c0*/  ISETP.GT.U32.AND P3, PT, R2, R6, PT ;  /* 0x000000060200720c */ /* 0x000fe40003f64070 */
[----:B------:R1:W-:Y:S01]  /*57d0*/  STL [R1+0x38], R0 ;  /* 0x0000380001007387 */ /* 0x0003e20000100800 */
[----:B------:R-:W-:Y:S02]  /*57e0*/  VIADD R14, R8, 0x3e ;  /* 0x0000003e080e7836 */ /* 0x000fe40000000000 */
[----:B------:R-:W-:-:S02]  /*57f0*/  IMAD.MOV R18, RZ, RZ, -R18 ;  /* 0x000000ffff127224 */ /* 0x000fc400078e0a12 */
[--C-:B------:R-:W-:Y:S01]  /*5800*/  @!P2 IMAD.IADD R15, R15, 0x1, -R2.reuse ;  /* 0x000000010f0fa824 */ /* 0x100fe200078e0a02 */
[----:B------:R-:W-:Y:S01]  /*5810*/  IABS R21, R14 ;  /* 0x0000000e00157213 */ /* 0x000fe20000000000 */
[----:B------:R-:W-:Y:S01]  /*5820*/  @!P0 IMAD.IADD R7, R7, 0x1, -R2 ;  /* 0x0000000107078824 */ /* 0x000fe200078e0a02 */
[----:B------:R-:W-:Y:S01]  /*5830*/  ISETP.GE.AND P2, PT, R12, RZ, PT ;  /* 0x000000ff0c00720c */ /* 0x000fe20003f46270 */
[----:B0-----:R-:W-:Y:S02]  /*5840*/  IMAD.MOV.U32 R5, RZ, RZ, R19 ;  /* 0x000000ffff057224 */ /* 0x001fe400078e0013 */
[----:B-1----:R-:W-:Y:S02]  /*5850*/  IMAD.MOV.U32 R0, RZ, RZ, R16 ;  /* 0x000000ffff007224 */ /* 0x002fe400078e0010 */
[----:B------:R-:W-:-:S04]  /*5860*/  IMAD.HI.U32 R22, R9, R21, RZ ;  /* 0x0000001509167227 */ /* 0x000fc800078e00ff */
[----:B------:R-:W-:Y:S01]  /*5870*/  @!P1 IMAD.MOV R0, RZ, RZ, -R0 ;  /* 0x000000ffff009224 */ /* 0x000fe200078e0a00 */
[----:B------:R-:W-:Y:S01]  /*5880*/  ISETP.GE.AND P1, PT, R11, RZ, PT ;  /* 0x000000ff0b00720c */ /* 0x000fe20003f26270 */
[----:B------:R-:W-:Y:S02]  /*5890*/  IMAD R11, R2, R18, R17 ;  /* 0x00000012020b7224 */ /* 0x000fe400078e0211 */
[----:B------:R-:W-:Y:S02]  /*58a0*/  IMAD.MOV R22, RZ, RZ, -R22 ;  /* 0x000000ffff167224 */ /* 0x000fe400078e0a16 */
[----:B------:R-:W-:Y:S01]  /*58b0*/  @!P3 IMAD.IADD R6, R6, 0x1, -R2 ;  /* 0x000000010606b824 */ /* 0x000fe200078e0a02 */
[C---:B------:R-:W-:Y:S01]  /*58c0*/  ISETP.GT.U32.AND P0, PT, R2.reuse, R11, PT ;  /* 0x0000000b0200720c */ /* 0x040fe20003f04070 */
[C---:B------:R-:W-:Y:S01]  /*58d0*/  IMAD R4, R2.reuse, R22, R21 ;  /* 0x0000001602047224 */ /* 0x040fe200078e0215 */
[C---:B------:R-:W-:Y:S01]  /*58e0*/  ISETP.GT.U32.AND P3, PT, R2.reuse, R15, PT ;  /* 0x0000000f0200720c */ /* 0x040fe20003f64070 */
[----:B------:R-:W-:Y:S01]  /*58f0*/  @!P6 IMAD.MOV R5, RZ, RZ, -R5 ;  /* 0x000000ffff05e224 */ /* 0x000fe200078e0a05 */
[----:B------:R-:W-:Y:S01]  /*5900*/  ISETP.GT.U32.AND P4, PT, R2, R6, PT ;  /* 0x000000060200720c */ /* 0x000fe20003f84070 */
[----:B------:R-:W-:Y:S01]  /*5910*/  VIADD R10, R8, 0x3a ;  /* 0x0000003a080a7836 */ /* 0x000fe20000000000 */
[----:B------:R-:W-:Y:S01]  /*5920*/  ISETP.GT.U32.AND P6, PT, R2, R4, PT ;  /* 0x000000040200720c */ /* 0x000fe20003fc4070 */
[----:B------:R-:W-:Y:S01]  /*5930*/  VIADD R13, R8, 0x14 ;  /* 0x00000014080d7836 */ /* 0x000fe20000000000 */
[----:B------:R0:W-:Y:S02]  /*5940*/  STL [R1+0x8], R5 ;  /* 0x0000080501007387 */ /* 0x0001e40000100800 */
[----:B------:R-:W-:-:S02]  /*5950*/  IABS R12, R10 ;  /* 0x0000000a000c7213 */ /* 0x000fc40000000000 */
[----:B------:R1:W-:Y:S01]  /*5960*/  STL [R1+0x4], R0 ;  /* 0x0000040001007387 */ /* 0x0003e20000100800 */
[----:B------:R-:W-:Y:S01]  /*5970*/  @!P0 IMAD.IADD R11, R11, 0x1, -R2 ;  /* 0x000000010b0b8824 */ /* 0x000fe200078e0a02 */
[----:B------:R-:W-:Y:S01]  /*5980*/  IABS R29, R13 ;  /* 0x0000000d001d7213 */ /* 0x000fe20000000000 */
[----:B------:R-:W-:-:S04]  /*5990*/  IMAD.HI.U32 R16, R9, R12, RZ ;  /* 0x0000000c09107227 */ /* 0x000fc800078e00ff */
[----:B0-----:R-:W-:Y:S02]  /*59a0*/  IMAD.MOV.U32 R5, RZ, RZ, R7 ;  /* 0x000000ffff057224 */ /* 0x001fe400078e0007 */
[----:B------:R-:W-:Y:S01]  /*59b0*/  @!P3 IMAD.IADD R15, R15, 0x1, -R2 ;  /* 0x000000010f0fb824 */ /* 0x000fe200078e0a02 */
[----:B------:R-:W-:Y:S01]  /*59c0*/  ISETP.GE.AND P3, PT, R14, RZ, PT ;  /* 0x000000ff0e00720c */ /* 0x000fe20003f66270 */
[----:B------:R-:W-:Y:S01]  /*59d0*/  @!P5 IMAD.MOV R5, RZ, RZ, -R5 ;  /* 0x000000ffff05d224 */ /* 0x000fe200078e0a05 */
[----:B------:R-:W-:Y:S01]  /*59e0*/  ISETP.GT.U32.AND P5, PT, R2, R11, PT ;  /* 0x0000000b0200720c */ /* 0x000fe20003fa4070 */
[----:B------:R-:W-:Y:S02]  /*59f0*/  IMAD.MOV R16, RZ, RZ, -R16 ;  /* 0x000000ffff107224 */ /* 0x000fe400078e0a10 */
[----:B-1----:R-:W-:Y:S02]  /*5a00*/  IMAD.MOV.U32 R0, RZ, RZ, R15 ;  /* 0x000000ffff007224 */ /* 0x002fe400078e000f */
[--C-:B------:R-:W-:Y:S01]  /*5a10*/  @!P6 IMAD.IADD R4, R4, 0x1, -R2.reuse ;  /* 0x000000010404e824 */ /* 0x100fe200078e0a02 */
[----:B------:R-:W-:Y:S01]  /*5a20*/  ISETP.GE.AND P6, PT, R10, RZ, PT ;  /* 0x000000ff0a00720c */ /* 0x000fe20003fc6270 */
[----:B------:R-:W-:Y:S01]  /*5a30*/  @!P4 IMAD.IADD R6, R6, 0x1, -R2 ;  /* 0x000000010606c824 */ /* 0x000fe200078e0a02 */
[----:B------:R-:W-:Y:S01]  /*5a40*/  ISETP.GE.AND P4, PT, R3, RZ, PT ;  /* 0x000000ff0300720c */ /* 0x000fe20003f86270 */
[----:B------:R-:W-:-:S02]  /*5a50*/  IMAD R3, R2, R16, R12 ;  /* 0x0000001002037224 */ /* 0x000fc400078e020c */
[----:B------:R-:W-:Y:S01]  /*5a60*/  @!P2 IMAD.MOV R0, RZ, RZ, -R0 ;  /* 0x000000ffff00a224 */ /* 0x000fe200078e0a00 */
[----:B------:R-:W-:Y:S01]  /*5a70*/  ISETP.GT.U32.AND P2, PT, R2, R4, PT ;  /* 0x000000040200720c */ /* 0x000fe20003f44070 */
[----:B------:R-:W-:Y:S02]  /*5a80*/  VIADD R12, R8, 0x38 ;  /* 0x00000038080c7836 */ /* 0x000fe40000000000 */
[----:B------:R-:W-:Y:S01]  /*5a90*/  @!P5 IMAD.IADD R11, R11, 0x1, -R2 ;  /* 0x000000010b0bd824 */ /* 0x000fe200078e0a02 */
[----:B------:R-:W-:Y:S01]  /*5aa0*/  ISETP.GT.U32.AND P5, PT, R2, R3, PT ;  /* 0x000000030200720c */ /* 0x000fe20003fa4070 */
[----:B------:R0:W-:Y:S01]  /*5ab0*/  STL [R1+0x68], R0 ;  /* 0x0000680001007387 */ /* 0x0001e20000100800 */
[----:B------:R-:W-:Y:S01]  /*5ac0*/  IABS R14, R12 ;  /* 0x0000000c000e7213 */ /* 0x000fe20000000000 */
[----:B------:R-:W-:Y:S01]  /*5ad0*/  VIADD R10, R8, 0x36 ;  /* 0x00000036080a7836 */ /* 0x000fe20000000000 */
[----:B------:R-:W-:Y:S01]  /*5ae0*/  ISETP.GE.AND P0, PT, R12, RZ, PT ;  /* 0x000000ff0c00720c */ /* 0x000fe20003f06270 */
[----:B------:R-:W-:Y:S01]  /*5af0*/  VIADD R16, R8, 0x34 ;  /* 0x0000003408107836 */ /* 0x000fe20000000000 */
[----:B------:R-:W-:Y:S01]  /*5b00*/  STL [R1+0x70], R5 ;  /* 0x0000700501007387 */ /* 0x000fe20000100800 */
[----:B------:R-:W-:Y:S01]  /*5b10*/  IMAD.HI.U32 R19, R9, R14, RZ ;  /* 0x0000000e09137227 */ /* 0x000fe200078e00ff */
[----:B------:R-:W-:-:S02]  /*5b20*/  IABS R15, R10 ;  /* 0x0000000a000f7213 */ /* 0x000fc40000000000 */
[----:B------:R-:W-:Y:S01]  /*5b30*/  @!P2 IADD3 R4, R4, -R2, RZ ;  /* 0x800000020404a210 */ /* 0x000fe20007ffe0ff */
[----:B0-----:R-:W-:Y:S01]  /*5b40*/  IMAD.MOV.U32 R0, RZ, RZ, R6 ;  /* 0x000000ffff007224 */ /* 0x001fe200078e0006 */
[----:B------:R-:W-:Y:S01]  /*5b50*/  ISETP.GE.AND P2, PT, R16, RZ, PT ;  /* 0x000000ff1000720c */ /* 0x000fe20003f46270 */
[----:B------:R-:W-:Y:S01]  /*5b60*/  IMAD.MOV R19, RZ, RZ, -R19 ;  /* 0x000000ffff137224 */ /* 0x000fe200078e0a13 */
[----:B------:R-:W-:Y:S01]  /*5b70*/  IABS R16, R16 ;  /* 0x0000001000107213 */ /* 0x000fe20000000000 */
[----:B------:R-:W-:Y:S01]  /*5b80*/  @!P1 IMAD.MOV R0, RZ, RZ, -R0 ;  /* 0x000000ffff009224 */ /* 0x000fe200078e0a00 */
[----:B------:R-:W-:Y:S01]  /*5b90*/  ISETP.GE.AND P1, PT, R10, RZ, PT ;  /* 0x000000ff0a00720c */ /* 0x000fe20003f26270 */
[----:B------:R-:W-:Y:S02]  /*5ba0*/  @!P5 IMAD.IADD R3, R3, 0x1, -R2 ;  /* 0x000000010303d824 */ /* 0x000fe400078e0a02 */
[----:B------:R-:W-:Y:S01]  /*5bb0*/  VIADD R7, R8, 0x32 ;  /* 0x0000003208077836 */ /* 0x000fe20000000000 */
[----:B------:R0:W-:Y:S01]  /*5bc0*/  STL [R1+0x8c], R0 ;  /* 0x00008c0001007387 */ /* 0x0001e20000100800 */
[----:B------:R-:W-:Y:S01]  /*5bd0*/  IMAD.HI.U32 R12, R9, R15, RZ ;  /* 0x0000000f090c7227 */ /* 0x000fe200078e00ff */
[----:B------:R-:W-:-:S02]  /*5be0*/  ISETP.GT.U32.AND P5, PT, R2, R3, PT ;  /* 0x000000030200720c */ /* 0x000fc40003fa4070 */
[----:B------:R-:W-:Y:S01]  /*5bf0*/  IABS R17, R7 ;  /* 0x0000000700117213 */ /* 0x000fe20000000000 */
[----:B------:R-:W-:Y:S02]  /*5c00*/  IMAD R14, R2, R19, R14 ;  /* 0x00000013020e7224 */ /* 0x000fe400078e020e */
[----:B------:R-:W-:-:S04]  /*5c10*/  IMAD.HI.U32 R6, R9, R16, RZ ;  /* 0x0000001009067227 */ /* 0x000fc800078e00ff */
[----:B0-----:R-:W-:Y:S02]  /*5c20*/  IMAD.MOV.U32 R0, RZ, RZ, R4 ;  /* 0x000000ffff007224 */ /* 0x001fe400078e0004 */
[----:B------:R-:W-:Y:S02]  /*5c30*/  IMAD.MOV R12, RZ, RZ, -R12 ;  /* 0x000000ffff0c7224 */ /* 0x000fe400078e0a0c */
[----:B------:R-:W-:Y:S01]  /*5c40*/  @!P3 IMAD.MOV R0, RZ, RZ, -R0 ;  /* 0x000000ffff00b224 */ /* 0x000fe200078e0a00 */
[C---:B------:R-:W-:Y:S01]  /*5c50*/  ISETP.GT.U32.AND P3, PT, R2.reuse, R14, PT ;  /* 0x0000000e0200720c */ /* 0x040fe20003f64070 */
[----:B------:R-:W-:Y:S02]  /*5c60*/  IMAD.MOV R6, RZ, RZ, -R6 ;  /* 0x000000ffff067224 */ /* 0x000fe400078e0a06 */
[C---:B------:R-:W-:Y:S01]  /*5c70*/  IMAD R15, R2.reuse, R12, R15 ;  /* 0x0000000c020f7224 */ /* 0x040fe200078e020f */
[----:B------:R0:W-:Y:S01]  /*5c80*/  STL [R1], R0 ;  /* 0x0000000001007387 */ /* 0x0001e20000100800 */
[----:B------:R-:W-:-:S02]  /*5c90*/  IMAD R16, R2, R6, R16 ;  /* 0x0000000602107224 */ /* 0x000fc400078e0210 */
[----:B------:R-:W-:-:S04]  /*5ca0*/  IMAD.HI.U32 R6, R9, R17, RZ ;  /* 0x0000001109067227 */ /* 0x000fc800078e00ff */
[----:B------:R-:W-:Y:S02]  /*5cb0*/  IMAD.MOV R6, RZ, RZ, -R6 ;  /* 0x000000ffff067224 */ /* 0x000fe400078e0a06 */
[----:B------:R-:W-:Y:S01]  /*5cc0*/  @!P5 IMAD.IADD R3, R3, 0x1, -R2 ;  /* 0x000000010303d824 */ /* 0x000fe200078e0a02 */
[----:B------:R-:W-:Y:S01]  /*5cd0*/  ISETP.GT.U32.AND P5, PT, R2, R16, PT ;  /* 0x000000100200720c */ /* 0x000fe20003fa4070 */
[----:B0-----:R-:W-:Y:S02]  /*5ce0*/  IMAD.MOV.U32 R0, RZ, RZ, R11 ;  /* 0x000000ffff007224 */ /* 0x001fe400078e000b */
[----:B------:R-:W-:Y:S02]  /*5cf0*/  VIADD R10, R8, 0x30 ;  /* 0x00000030080a7836 */ /* 0x000fe40000000000 */
[----:B------:R-:W-:Y:S01]  /*5d00*/  @!P4 IMAD.MOV R0, RZ, RZ, -R0 ;  /* 0x000000ffff00c224 */ /* 0x000fe200078e0a00 */
[C---:B------:R-:W-:Y:S01]  /*5d10*/  ISETP.GT.U32.AND P4, PT, R2.reuse, R15, PT ;  /* 0x0000000f0200720c */ /* 0x040fe20003f84070 */
[----:B------:R-:W-:Y:S01]  /*5d20*/  IMAD R17, R2, R6, R17 ;  /* 0x0000000602117224 */ /* 0x000fe200078e0211 */
[----:B------:R-:W-:Y:S01]  /*5d30*/  IABS R18, R10 ;  /* 0x0000000a00127213 */ /* 0x000fe20000000000 */
[----:B------:R-:W-:Y:S01]  /*5d40*/  @!P3 IMAD.IADD R14, R14, 0x1, -R2 ;  /* 0x000000010e0eb824 */ /* 0x000fe200078e0a02 */
[----:B------:R0:W-:Y:S01]  /*5d50*/  STL [R1+0x60], R0 ;  /* 0x0000600001007387 */ /* 0x0001e20000100800 */
[----:B------:R-:W-:-:S02]  /*5d60*/  VIADD R11, R8, 0x2e ;  /* 0x0000002e080b7836 */ /* 0x000fc40000000000 */
[----:B------:R-:W-:Y:S01]  /*5d70*/  IMAD.HI.U32 R4, R9, R18, RZ ;  /* 0x0000001209047227 */ /* 0x000fe200078e00ff */
[C---:B------:R-:W-:Y:S02]  /*5d80*/  ISETP.GT.U32.AND P3, PT, R2.reuse, R14, PT ;  /* 0x0000000e0200720c */ /* 0x040fe40003f64070 */
[----:B------:R-:W-:Y:S01]  /*5d90*/  IABS R19, R11 ;  /* 0x0000000b00137213 */ /* 0x000fe20000000000 */
[----:B------:R-:W-:Y:S02]  /*5da0*/  IMAD.MOV R4, RZ, RZ, -R4 ;  /* 0x000000ffff047224 */ /* 0x000fe400078e0a04 */
[----:B------:R-:W-:Y:S02]  /*5db0*/  @!P4 IMAD.IADD R15, R15, 0x1, -R2 ;  /* 0x000000010f0fc824 */ /* 0x000fe400078e0a02 */
[----:B0-----:R-:W-:Y:S02]  /*5dc0*/  IMAD.MOV.U32 R0, RZ, RZ, R3 ;  /* 0x000000ffff007224 */ /* 0x001fe400078e0003 */
[----:B------:R-:W-:Y:S01]  /*5dd0*/  IMAD.HI.U32 R20, R9, R19, RZ ;  /* 0x0000001309147227 */ /* 0x000fe200078e00ff */
[----:B------:R-:W-:-:S03]  /*5de0*/  ISETP.GT.U32.AND P4, PT, R2, R15, PT ;  /* 0x0000000f0200720c */ /* 0x000fc60003f84070 */
[----:B------:R-:W-:Y:S01]  /*5df0*/  @!P6 IMAD.MOV R0, RZ, RZ, -R0 ;  /* 0x000000ffff00e224 */ /* 0x000fe200078e0a00 */
[C---:B------:R-:W-:Y:S01]  /*5e00*/  ISETP.GT.U32.AND P6, PT, R2.reuse, R17, PT ;  /* 0x000000110200720c */ /* 0x040fe20003fc4070 */
[----:B------:R-:W-:Y:S02]  /*5e10*/  IMAD R18, R2, R4, R18 ;  /* 0x0000000402127224 */ /* 0x000fe400078e0212 */
[----:B------:R-:W-:Y:S01]  /*5e20*/  VIADD R6, R8, 0x2a ;  /* 0x0000002a08067836 */ /* 0x000fe20000000000 */
[----:B------:R0:W-:Y:S01]  /*5e30*/  STL [R1+0x6c], R0 ;  /* 0x00006c0001007387 */ /* 0x0001e20000100800 */
[----:B------:R-:W-:Y:S02]  /*5e40*/  IMAD.MOV R20, RZ, RZ, -R20 ;  /* 0x000000ffff147224 */ /* 0x000fe400078e0a14 */
[----:B------:R-:W-:Y:S01]  /*5e50*/  @!P3 IMAD.IADD R14, R14, 0x1, -R2 ;  /* 0x000000010e0eb824 */ /* 0x000fe200078e0a02 */
[----:B------:R-:W-:Y:S01]  /*5e60*/  IABS R3, R6 ;  /* 0x0000000600037213 */ /* 0x000fe20000000000 */
[----:B------:R-:W-:Y:S01]  /*5e70*/  VIADD R4, R8, 0x2c ;  /* 0x0000002c08047836 */ /* 0x000fe20000000000 */
[C---:B------:R-:W-:Y:S01]  /*5e80*/  ISETP.GT.U32.AND P3, PT, R2.reuse, R18, PT ;  /* 0x000000120200720c */ /* 0x040fe20003f64070 */
[----:B------:R-:W-:-:S02]  /*5e90*/  IMAD R19, R2, R20, R19 ;  /* 0x0000001402137224 */ /* 0x000fc400078e0213 */
[----:B------:R-:W-:Y:S01]  /*5ea0*/  @!P6 IMAD.IADD R17, R17, 0x1, -R2 ;  /* 0x000000011111e824 */ /* 0x000fe200078e0a02 */
[----:B------:R-:W-:Y:S01]  /*5eb0*/  IABS R12, R4 ;  /* 0x00000004000c7213 */ /* 0x000fe20000000000 */
[----:B------:R-:W-:Y:S01]  /*5ec0*/  @!P0 IMAD.MOV R14, RZ, RZ, -R14 ;  /* 0x000000ffff0e8224 */ /* 0x000fe200078e0a0e */
[----:B------:R-:W-:Y:S01]  /*5ed0*/  ISETP.GE.AND P6, PT, R7, RZ, PT ;  /* 0x000000ff0700720c */ /* 0x000fe20003fc6270 */
[--C-:B------:R-:W-:Y:S01]  /*5ee0*/  @!P5 IMAD.IADD R16, R16, 0x1, -R2.reuse ;  /* 0x000000011010d824 */ /* 0x100fe200078e0a02 */
[C---:B------:R-:W-:Y:S01]  /*5ef0*/  ISETP.GT.U32.AND P0, PT, R2.reuse, R17, PT ;  /* 0x000000110200720c */ /* 0x040fe20003f04070 */
[----:B------:R-:W-:Y:S01]  /*5f00*/  @!P4 IMAD.IADD R15, R15, 0x1, -R2 ;  /* 0x000000010f0fc824 */ /* 0x000fe200078e0a02 */
[C---:B------:R-:W-:Y:S01]  /*5f10*/  ISETP.GT.U32.AND P4, PT, R2.reuse, R19, PT ;  /* 0x000000130200720c */ /* 0x040fe20003f84070 */
[C---:B------:R-:W-:Y:S01]  /*5f20*/  IMAD.HI.U32 R21, R9.reuse, R3, RZ ;  /* 0x0000000309157227 */ /* 0x040fe200078e00ff */
[----:B------:R-:W-:Y:S01]  /*5f30*/  ISETP.GT.U32.AND P5, PT, R2, R16, PT ;  /* 0x000000100200720c */ /* 0x000fe20003fa4070 */
[----:B------:R-:W-:Y:S02]  /*5f40*/  STL [R1+0x7b8], R14 ;  /* 0x0007b80e01007387 */ /* 0x000fe40000100800 */
[----:B------:R-:W-:-:S04]  /*5f50*/  IMAD.HI.U32 R20, R9, R12, RZ ;  /* 0x0000000c09147227 */ /* 0x000fc800078e00ff */
[----:B------:R-:W-:Y:S02]  /*5f60*/  IMAD.MOV R21, RZ, RZ, -R21 ;  /* 0x000000ffff157224 */ /* 0x000fe400078e0a15 */
[----:B------:R-:W-:Y:S02]  /*5f70*/  IMAD.MOV R20, RZ, RZ, -R20 ;  /* 0x000000ffff147224 */ /* 0x000fe400078e0a14 */
[--C-:B------:R-:W-:Y:S01]  /*5f80*/  @!P3 IMAD.IADD R18, R18, 0x1, -R2.reuse ;  /* 0x000000011212b824 */ /* 0x100fe200078e0a02 */
[----:B------:R-:W-:Y:S01]  /*5f90*/  ISETP.GE.AND P3, PT, R11, RZ, PT ;  /* 0x000000ff0b00720c */ /* 0x000fe20003f66270 */
[C---:B------:R-:W-:Y:S02]  /*5fa0*/  IMAD R3, R2.reuse, R21, R3 ;  /* 0x0000001502037224 */ /* 0x040fe400078e0203 */
[----:B------:R-:W-:Y:S02]  /*5fb0*/  @!P0 IMAD.IADD R17, R17, 0x1, -R2 ;  /* 0x0000000111118824 */ /* 0x000fe400078e0a02 */
[----:B------:R-:W-:-:S02]  /*5fc0*/  IMAD R7, R2, R20, R12 ;  /* 0x0000001402077224 */ /* 0x000fc400078e020c */
[--C-:B------:R-:W-:Y:S01]  /*5fd0*/  @!P4 IMAD.IADD R19, R19, 0x1, -R2.reuse ;  /* 0x000000011313c824 */ /* 0x100fe200078e0a02 */
[C---:B------:R-:W-:Y:S01]  /*5fe0*/  ISETP.GT.U32.AND P4, PT, R2.reuse, R18, PT ;  /* 0x000000120200720c */ /* 0x040fe20003f84070 */
[----:B------:R-:W-:Y:S01]  /*5ff0*/  @!P6 IMAD.MOV R17, RZ, RZ, -R17 ;  /* 0x000000ffff11e224 */ /* 0x000fe200078e0a11 */
[----:B------:R-:W-:Y:S01]  /*6000*/  ISETP.GT.U32.AND P6, PT, R2, R3, PT ;  /* 0x000000030200720c */ /* 0x000fe20003fc4070 */
[----:B------:R-:W-:Y:S01]  /*6010*/  @!P5 IMAD.IADD R16, R16, 0x1, -R2 ;  /* 0x000000011010d824 */ /* 0x000fe200078e0a02 */
[----:B------:R-:W-:Y:S01]  /*6020*/  ISETP.GT.U32.AND P0, PT, R2, R7, PT ;  /* 0x000000070200720c */ /* 0x000fe20003f04070 */
[----:B------:R-:W-:Y:S01]  /*6030*/  VIADD R11, R8, 0x28 ;  /* 0x00000028080b7836 */ /* 0x000fe20000000000 */
[----:B------:R-:W-:Y:S01]  /*6040*/  ISETP.GE.AND P5, PT, R10, RZ, PT ;  /* 0x000000ff0a00720c */ /* 0x000fe20003fa6270 */
[----:B------:R-:W-:Y:S02]  /*6050*/  VIADD R10, R8, 0x26 ;  /* 0x00000026080a7836 */ /* 0x000fe40000000000 */
[----:B------:R-:W-:Y:S01]  /*6060*/  @!P2 IMAD.MOV R16, RZ, RZ, -R16 ;  /* 0x000000ffff10a224 */ /* 0x000fe200078e0a10 */
[----:B------:R-:W-:Y:S01]  /*6070*/  IABS R12, R11 ;  /* 0x0000000b000c7213 */ /* 0x000fe20000000000 */
[----:B------:R-:W-:Y:S01]  /*6080*/  @!P1 IMAD.MOV R15, RZ, RZ, -R15 ;  /* 0x000000ffff0f9224 */ /* 0x000fe200078e0a0f */
[----:B------:R-:W-:Y:S01]  /*6090*/  IABS R20, R10 ;  /* 0x0000000a00147213 */ /* 0x000fe20000000000 */
[--C-:B------:R-:W-:Y:S01]  /*60a0*/  @!P4 IMAD.IADD R18, R18, 0x1, -R2.reuse ;  /* 0x000000011212c824 */ /* 0x100fe200078e0a02 */
[----:B------:R-:W-:Y:S01]  /*60b0*/  ISETP.GE.AND P2, PT, R4, RZ, PT ;  /* 0x000000ff0400720c */ /* 0x000fe20003f46270 */
[--C-:B------:R-:W-:Y:S01]  /*60c0*/  @!P6 IMAD.IADD R3, R3, 0x1, -R2.reuse ;  /* 0x000000010303e824 */ /* 0x100fe200078e0a02 */
[----:B------:R-:W-:Y:S01]  /*60d0*/  ISETP.GE.AND P4, PT, R6, RZ, PT ;  /* 0x000000ff0600720c */ /* 0x000fe20003f86270 */
[----:B------:R-:W-:Y:S01]  /*60e0*/  @!P0 IMAD.IADD R7, R7, 0x1, -R2 ;  /* 0x0000000107078824 */ /* 0x000fe200078e0a02 */
[----:B------:R-:W-:Y:S01]  /*60f0*/  ISETP.GE.AND P0, PT, R10, RZ, PT ;  /* 0x000000ff0a00720c */ /* 0x000fe20003f06270 */
[----:B------:R-:W-:Y:S01]  /*6100*/  @!P5 IMAD.MOV R18, RZ, RZ, -R18 ;  /* 0x000000ffff12d224 */ /* 0x000fe200078e0a12 */
[C---:B------:R-:W-:Y:S01]  /*6110*/  ISETP.GT.U32.AND P5, PT, R2.reuse, R3, PT ;  /* 0x000000030200720c */ /* 0x040fe20003fa4070 */
[C---:B------:R-:W-:Y:S01]  /*6120*/  IMAD.HI.U32 R4, R9.reuse, R12, RZ ;  /* 0x0000000c09047227 */ /* 0x040fe200078e00ff */
[C---:B------:R-:W-:Y:S01]  /*6130*/  ISETP.GT.U32.AND P6, PT, R2.reuse, R7, PT ;  /* 0x000000070200720c */ /* 0x040fe20003fc4070 */
[----:B------:R-:W-:Y:S01]  /*6140*/  STL [R1+0x7bc], R15 ;  /* 0x0007bc0f01007387 */ /* 0x000fe20000100800 */
[----:B------:R-:W-:Y:S01]  /*6150*/  ISETP.GT.U32.AND P1, PT, R2, R19, PT ;  /* 0x000000130200720c */ /* 0x000fe20003f24070 */
[----:B------:R-:W-:-:S02]  /*6160*/  IMAD.HI.U32 R6, R9, R20, RZ ;  /* 0x0000001409067227 */ /* 0x000fc400078e00ff */
[----:B------:R-:W-:Y:S02]  /*6170*/  STL [R1+0x7c0], R16 ;  /* 0x0007c01001007387 */ /* 0x000fe40000100800 */
[----:B------:R-:W-:Y:S02]  /*6180*/  IMAD.MOV R4, RZ, RZ, -R4 ;  /* 0x000000ffff047224 */ /* 0x000fe400078e0a04 */
[----:B------:R-:W-:Y:S01]  /*6190*/  IMAD.MOV R10, RZ, RZ, -R6 ;  /* 0x000000ffff0a7224 */ /* 0x000fe200078e0a06 */
[----:B------:R-:W-:Y:S01]  /*61a0*/  STL [R1+0x7c4], R17 ;  /* 0x0007c41101007387 */ /* 0x000fe20000100800 */
[C---:B------:R-:W-:Y:S01]  /*61b0*/  IMAD R6, R2.reuse, R4, R12 ;  /* 0x0000000402067224 */ /* 0x040fe200078e020c */
[----:B------:R-:W-:Y:S01]  /*61c0*/  @!P5 IADD3 R3, R3, -R2, RZ ;  /* 0x800000020303d210 */ /* 0x000fe20007ffe0ff */
[----:B------:R-:W-:Y:S01]  /*61d0*/  @!P6 IMAD.IADD R7, R7, 0x1, -R2 ;  /* 0x000000010707e824 */ /* 0x000fe200078e0a02 */
[----:B------:R-:W-:Y:S01]  /*61e0*/  STL [R1+0x7c8], R18 ;  /* 0x0007c81201007387 */ /* 0x000fe20000100800 */
[C---:B------:R-:W-:Y:S01]  /*61f0*/  IMAD R20, R2.reuse, R10, R20 ;  /* 0x0000000a02147224 */ /* 0x040fe200078e0214 */
[----:B------:R-:W-:Y:S01]  /*6200*/  ISETP.GT.U32.AND P6, PT, R2, R6, PT ;  /* 0x000000060200720c */ /* 0x000fe20003fc4070 */
[----:B0-----:R-:W-:-:S02]  /*6210*/  IMAD.MOV.U32 R0, RZ, RZ, R3 ;  /* 0x000000ffff007224 */ /* 0x001fc400078e0003 */
[----:B------:R-:W-:Y:S01]  /*6220*/  @!P1 IMAD.IADD R19, R19, 0x1, -R2 ;  /* 0x0000000113139824 */ /* 0x000fe200078e0a02 */
[----:B------:R-:W-:Y:S01]  /*6230*/  ISETP.GE.AND P1, PT, R11, RZ, PT ;  /* 0x000000ff0b00720c */ /* 0x000fe20003f26270 */
[----:B------:R-:W-:Y:S01]  /*6240*/  @!P4 IMAD.MOV R0, RZ, RZ, -R0 ;  /* 0x000000ffff00c224 */ /* 0x000fe200078e0a00 */
[----:B------:R-:W-:Y:S01]  /*6250*/  ISETP.GT.U32.AND P4, PT, R2, R20, PT ;  /* 0x000000140200720c */ /* 0x000fe20003f84070 */
[C---:B------:R-:W-:Y:S02]  /*6260*/  VIADD R21, R8.reuse, 0x24 ;  /* 0x0000002408157836 */ /* 0x040fe40000000000 */
[----:B------:R-:W-:Y:S02]  /*6270*/  VIADD R4, R8, 0x20 ;  /* 0x0000002008047836 */ /* 0x000fe40000000000 */
[----:B------:R-:W-:Y:S02]  /*6280*/  IMAD.MOV.U32 R5, RZ, RZ, R7 ;  /* 0x000000ffff057224 */ /* 0x000fe400078e0007 */
[----:B------:R-:W-:-:S02]  /*6290*/  @!P6 IMAD.IADD R6, R6, 0x1, -R2 ;  /* 0x000000010606e824 */ /* 0x000fc400078e0a02 */
[----:B------:R-:W-:Y:S01]  /*62a0*/  @!P3 IMAD.MOV R19, RZ, RZ, -R19 ;  /* 0x000000ffff13b224 */ /* 0x000fe200078e0a13 */
[----:B------:R-:W-:Y:S01]  /*62b0*/  ISETP.GE.AND P3, PT, R21, RZ, PT ;  /* 0x000000ff1500720c */ /* 0x000fe20003f66270 */
[----:B------:R-:W-:Y:S01]  /*62c0*/  VIADD R10, R8, 0x22 ;  /* 0x00000022080a7836 */ /* 0x000fe20000000000 */
[----:B------:R-:W-:Y:S01]  /*62d0*/  IABS R21, R21 ;  /* 0x0000001500157213 */ /* 0x000fe20000000000 */
[----:B------:R-:W-:Y:S01]  /*62e0*/  @!P2 IMAD.MOV R5, RZ, RZ, -R5 ;  /* 0x000000ffff05a224 */ /* 0x000fe200078e0a05 */
[----:B------:R-:W-:Y:S01]  /*62f0*/  ISETP.GT.U32.AND P6, PT, R2, R6, PT ;  /* 0x000000060200720c */ /* 0x000fe20003fc4070 */
[----:B------:R-:W-:Y:S01]  /*6300*/  @!P4 IMAD.IADD R20, R20, 0x1, -R2 ;  /* 0x000000011414c824 */ /* 0x000fe200078e0a02 */
[----:B------:R-:W-:Y:S01]  /*6310*/  ISETP.GE.AND P2, PT, R4, RZ, PT ;  /* 0x000000ff0400720c */ /* 0x000fe20003f46270 */
[C---:B------:R-:W-:Y:S01]  /*6320*/  IMAD.HI.U32 R7, R9.reuse, R21, RZ ;  /* 0x0000001509077227 */ /* 0x040fe200078e00ff */
[----:B------:R-:W-:Y:S01]  /*6330*/  IABS R4, R4 ;  /* 0x0000000400047213 */ /* 0x000fe20000000000 */
[----:B------:R-:W-:Y:S01]  /*6340*/  STL [R1+0x7cc], R19 ;  /* 0x0007cc1301007387 */ /* 0x000fe20000100800 */
[----:B------:R-:W-:Y:S01]  /*6350*/  IABS R22, R10 ;  /* 0x0000000a00167213 */ /* 0x000fe20000000000 */
[----:B------:R-:W-:Y:S01]  /*6360*/  IMAD.MOV R7, RZ, RZ, -R7 ;  /* 0x000000ffff077224 */ /* 0x000fe200078e0a07 */
[----:B------:R-:W-:Y:S01]  /*6370*/  ISETP.GT.U32.AND P4, PT, R2, R20, PT ;  /* 0x000000140200720c */ /* 0x000fe20003f84070 */
[----:B------:R-:W-:Y:S01]  /*6380*/  IMAD.HI.U32 R23, R9, R4, RZ ;  /* 0x0000000409177227 */ /* 0x000fe200078e00ff */
[----:B------:R-:W-:Y:S01]  /*6390*/  STL [R1+0x2c], R5 ;  /* 0x00002c0501007387 */ /* 0x000fe20000100800 */
[----:B------:R-:W-:-:S02]  /*63a0*/  ISETP.GE.AND P5, PT, R10, RZ, PT ;  /* 0x000000ff0a00720c */ /* 0x000fc40003fa6270 */
[----:B------:R-:W-:Y:S01]  /*63b0*/  IMAD.HI.U32 R3, R9, R22, RZ ;  /* 0x0000001609037227 */ /* 0x000fe200078e00ff */
[----:B------:R0:W-:Y:S03]  /*63c0*/  STL [R1+0x34], R0 ;  /* 0x0000340001007387 */ /* 0x0001e60000100800 */
[----:B------:R-:W-:Y:S02]  /*63d0*/  IMAD.MOV R23, RZ, RZ, -R23 ;  /* 0x000000ffff177224 */ /* 0x000fe400078e0a17 */
[----:B------:R-:W-:Y:S02]  /*63e0*/  IMAD.MOV R3, RZ, RZ, -R3 ;  /* 0x000000ffff037224 */ /* 0x000fe400078e0a03 */
[----:B------:R-:W-:Y:S02]  /*63f0*/  IMAD R21, R2, R7, R21 ;  /* 0x0000000702157224 */ /* 0x000fe400078e0215 */
[----:B------:R-:W-:-:S02]  /*6400*/  @!P6 IMAD.IADD R6, R6, 0x1, -R2 ;  /* 0x000000010606e824 */ /* 0x000fc400078e0a02 */
[C---:B------:R-:W-:Y:S01]  /*6410*/  IMAD R23, R2.reuse, R23, R4 ;  /* 0x0000001702177224 */ /* 0x040fe200078e0204 */
[C---:B------:R-:W-:Y:S01]  /*6420*/  ISETP.GT.U32.AND P6, PT, R2.reuse, R21, PT ;  /* 0x000000150200720c */ /* 0x040fe20003fc4070 */
[----:B------:R-:W-:Y:S02]  /*6430*/  IMAD R22, R2, R3, R22 ;  /* 0x0000000302167224 */ /* 0x000fe400078e0216 */
[----:B0-----:R-:W-:Y:S02]  /*6440*/  IMAD.MOV.U32 R0, RZ, RZ, R6 ;  /* 0x000000ffff007224 */ /* 0x001fe400078e0006 */
[----:B------:R-:W-:Y:S01]  /*6450*/  @!P4 IMAD.IADD R20, R20, 0x1, -R2 ;  /* 0x000000011414c824 */ /* 0x000fe200078e0a02 */
[----:B------:R-:W-:Y:S01]  /*6460*/  ISETP.GT.U32.AND P4, PT, R2, R23, PT ;  /* 0x000000170200720c */ /* 0x000fe20003f84070 */
[----:B------:R-:W-:Y:S02]  /*6470*/  VIADD R15, R8, 0x1c ;  /* 0x0000001c080f7836 */ /* 0x000fe40000000000 */
[----:B------:R-:W-:Y:S01]  /*6480*/  @!P1 IMAD.MOV R0, RZ, RZ, -R0 ;  /* 0x000000ffff009224 */ /* 0x000fe200078e0a00 */
[----:B------:R-:W-:Y:S01]  /*6490*/  ISETP.GT.U32.AND P1, PT, R2, R22, PT ;  /* 0x000000160200720c */ /* 0x000fe20003f24070 */
[C---:B------:R-:W-:Y:S01]  /*64a0*/  VIADD R11, R8.reuse, 0x1e ;  /* 0x0000001e080b7836 */ /* 0x040fe20000000000 */
[----:B------:R-:W-:Y:S01]  /*64b0*/  IABS R25, R15 ;  /* 0x0000000f00197213 */ /* 0x000fe20000000000 */
[----:B------:R-:W-:Y:S01]  /*64c0*/  VIADD R14, R8, 0x1a ;  /* 0x0000001a080e7836 */ /* 0x000fe20000000000 */
[----:B------:R-:W-:Y:S01]  /*64d0*/  STL [R1+0x7d0], R0 ;  /* 0x0007d00001007387 */ /* 0x000fe20000100800 */
[----:B------:R-:W-:Y:S01]  /*64e0*/  @!P6 IMAD.IADD R21, R21, 0x1, -R2 ;  /* 0x000000011515e824 */ /* 0x000fe200078e0a02 */
[----:B------:R-:W-:Y:S01]  /*64f0*/  IABS R24, R11 ;  /* 0x0000000b00187213 */ /* 0x000fe20000000000 */
[----:B------:R-:W-:Y:S01]  /*6500*/  IMAD.HI.U32 R3, R9, R25, RZ ;  /* 0x0000001909037227 */ /* 0x000fe200078e00ff */
[----:B------:R-:W-:-:S02]  /*6510*/  IABS R26, R14 ;  /* 0x0000000e001a7213 */ /* 0x000fc40000000000 */
[----:B------:R-:W-:Y:S01]  /*6520*/  ISETP.GT.U32.AND P6, PT, R2, R21, PT ;  /* 0x000000150200720c */ /* 0x000fe20003fc4070 */
[--C-:B------:R-:W-:Y:S02]  /*6530*/  @!P4 IMAD.IADD R23, R23, 0x1, -R2.reuse ;  /* 0x000000011717c824 */ /* 0x100fe400078e0a02 */
[----:B------:R-:W-:Y:S02]  /*6540*/  IMAD.MOV R3, RZ, RZ, -R3 ;  /* 0x000000ffff037224 */ /* 0x000fe400078e0a03 */
[----:B------:R-:W-:Y:S01]  /*6550*/  @!P1 IMAD.IADD R22, R22, 0x1, -R2 ;  /* 0x0000000116169824 */ /* 0x000fe200078e0a02 */
[----:B------:R-:W-:Y:S01]  /*6560*/  ISETP.GT.U32.AND P4, PT, R2, R23, PT ;  /* 0x000000170200720c */ /* 0x000fe20003f84070 */
[----:B------:R-:W-:-:S03]  /*6570*/  IMAD.HI.U32 R7, R9, R24, RZ ;  /* 0x0000001809077227 */ /* 0x000fc600078e00ff */
[C---:B------:R-:W-:Y:S01]  /*6580*/  ISETP.GT.U32.AND P1, PT, R2.reuse, R22, PT ;  /* 0x000000160200720c */ /* 0x040fe20003f24070 */
[----:B------:R-:W-:Y:S02]  /*6590*/  IMAD R25, R2, R3, R25 ;  /* 0x0000000302197224 */ /* 0x000fe400078e0219 */
[----:B------:R-:W-:-:S04]  /*65a0*/  IMAD.HI.U32 R3, R9, R26, RZ ;  /* 0x0000001a09037227 */ /* 0x000fc800078e00ff */
[----:B------:R-:W-:Y:S02]  /*65b0*/  IMAD.MOV R7, RZ, RZ, -R7 ;  /* 0x000000ffff077224 */ /* 0x000fe400078e0a07 */
[----:B------:R-:W-:Y:S02]  /*65c0*/  IMAD.MOV R3, RZ, RZ, -R3 ;  /* 0x000000ffff037224 */ /* 0x000fe400078e0a03 */
[C---:B------:R-:W-:Y:S02]  /*65d0*/  IMAD R24, R2.reuse, R7, R24 ;  /* 0x0000000702187224 */ /* 0x040fe400078e0218 */
[C---:B------:R-:W-:Y:S02]  /*65e0*/  IMAD R26, R2.reuse, R3, R26 ;  /* 0x00000003021a7224 */ /* 0x040fe400078e021a */
[--C-:B------:R-:W-:Y:S01]  /*65f0*/  @!P6 IMAD.IADD R21, R21, 0x1, -R2.reuse ;  /* 0x000000011515e824 */ /* 0x100fe200078e0a02 */
[C---:B------:R-:W-:Y:S01]  /*6600*/  ISETP.GT.U32.AND P6, PT, R2.reuse, R24, PT ;  /* 0x000000180200720c */ /* 0x040fe20003fc4070 */
[--C-:B------:R-:W-:Y:S01]  /*6610*/  @!P4 IMAD.IADD R23, R23, 0x1, -R2.reuse ;  /* 0x000000011717c824 */ /* 0x100fe200078e0a02 */
[----:B------:R-:W-:Y:S01]  /*6620*/  ISETP.GT.U32.AND P4, PT, R2, R26, PT ;  /* 0x0000001a0200720c */ /* 0x000fe20003f84070 */
[----:B------:R-:W-:Y:S01]  /*6630*/  @!P1 IMAD.IADD R22, R22, 0x1, -R2 ;  /* 0x0000000116169824 */ /* 0x000fe200078e0a02 */
[----:B------:R-:W-:Y:S01]  /*6640*/  ISETP.GT.U32.AND P1, PT, R2, R25, PT ;  /* 0x000000190200720c */ /* 0x000fe20003f24070 */
[----:B------:R-:W-:-:S02]  /*6650*/  VIADD R10, R8, 0x18 ;  /* 0x00000018080a7836 */ /* 0x000fc40000000000 */
[----:B------:R-:W-:Y:S02]  /*6660*/  VIADD R5, R8, 0x16 ;  /* 0x0000001608057836 */ /* 0x000fe40000000000 */
[----:B------:R-:W-:Y:S01]  /*6670*/  @!P0 IMAD.MOV R20, RZ, RZ, -R20 ;  /* 0x000000ffff148224 */ /* 0x000fe200078e0a14 */
[----:B------:R-:W-:Y:S01]  /*6680*/  IABS R4, R10 ;  /* 0x0000000a00047213 */ /* 0x000fe20000000000 */
[----:B------:R-:W-:Y:S01]  /*6690*/  IMAD.HI.U32 R6, R9, R29, RZ ;  /* 0x0000001d09067227 */ /* 0x000fe200078e00ff */
[----:B------:R-:W-:Y:S01]  /*66a0*/  IABS R28, R5 ;  /* 0x00000005001c7213 */ /* 0x000fe20000000000 */
[----:B------:R-:W-:Y:S02]  /*66b0*/  STL [R1+0x98], R10 ;  /* 0x0000980a01007387 */ /* 0x000fe40000100800 */
[--C-:B------:R-:W-:Y:S01]  /*66c0*/  @!P6 IMAD.IADD R24, R24, 0x1, -R2.reuse ;  /* 0x000000011818e824 */ /* 0x100fe200078e0a02 */
[----:B------:R-:W-:Y:S01]  /*66d0*/  ISETP.GE.AND P6, PT, R11, RZ, PT ;  /* 0x000000ff0b00720c */ /* 0x000fe20003fc6270 */
[--C-:B------:R-:W-:Y:S01]  /*66e0*/  @!P4 IMAD.IADD R26, R26, 0x1, -R2.reuse ;  /* 0x000000011a1ac824 */ /* 0x100fe200078e0a02 */
[----:B------:R0:W-:Y:S01]  /*66f0*/  STL [R1+0x90], R5 ;  /* 0x0000900501007387 */ /* 0x0001e20000100800 */
[----:B------:R-:W-:Y:S01]  /*6700*/  @!P1 IMAD.IADD R25, R25, 0x1, -R2 ;  /* 0x0000000119199824 */ /* 0x000fe200078e0a02 */
        /* <DEDUP_REMOVED lines=9> */
[----:B------:R1:W-:Y:S01]  /*67a0*/  STL [R1+0x7d4], R20 ;  /* 0x0007d41401007387 */ /* 0x0003e20000100800 */
[----:B------:R-:W-:Y:S02]  /*67b0*/  IMAD.MOV R3, RZ, RZ, -R3 ;  /* 0x000000ffff037224 */ /* 0x000fe400078e0a03 */
[----:B0-----:R-:W-:Y:S02]  /*67c0*/  VIADD R5, R8, 0x12 ;  /* 0x0000001208057836 */ /* 0x001fe40000000000 */
[----:B------:R-:W-:-:S02]  /*67d0*/  IMAD R27, R2, R27, R4 ;  /* 0x0000001b021b7224 */ /* 0x000fc400078e0204 */
[C---:B------:R-:W-:Y:S01]  /*67e0*/  IMAD R29, R2.reuse, R6, R29 ;  /* 0x00000006021d7224 */ /* 0x040fe200078e021d */
[----:B------:R0:W-:Y:S01]  /*67f0*/  STL [R1+0x848], R5 ;  /* 0x0008480501007387 */ /* 0x0001e20000100800 */
[----:B------:R-:W-:Y:S01]  /*6800*/  IMAD R28, R2, R3, R28 ;  /* 0x00000003021c7224 */ /* 0x000fe200078e021c */
[----:B------:R-:W-:Y:S01]  /*6810*/  IABS R3, R5 ;  /* 0x0000000500037213 */ /* 0x000fe20000000000 */
[----:B-1----:R-:W-:Y:S02]  /*6820*/  VIADD R20, R8, 0x10 ;  /* 0x0000001008147836 */ /* 0x002fe40000000000 */
[--C-:B------:R-:W-:Y:S01]  /*6830*/  @!P1 IMAD.IADD R24, R24, 0x1, -R2.reuse ;  /* 0x0000000118189824 */ /* 0x100fe200078e0a02 */
[----:B------:R-:W-:Y:S01]  /*6840*/  ISETP.GT.U32.AND P1, PT, R2, R27, PT ;  /* 0x0000001b0200720c */ /* 0x000fe20003f24070 */
[C---:B------:R-:W-:Y:S01]  /*6850*/  VIADD R18, R8.reuse, 0xc ;  /* 0x0000000c08127836 */ /* 0x040fe20000000000 */
[----:B------:R-:W-:Y:S01]  /*6860*/  IABS R4, R20 ;  /* 0x0000001400047213 */ /* 0x000fe20000000000 */
[----:B------:R-:W-:Y:S01]  /*6870*/  VIADD R19, R8, 0xe ;  /* 0x0000000e08137836 */ /* 0x000fe20000000000 */
[----:B------:R-:W-:Y:S01]  /*6880*/  STL [R1+0x84c], R20 ;  /* 0x00084c1401007387 */ /* 0x000fe20000100800 */
[----:B------:R-:W-:Y:S01]  /*6890*/  @!P0 IMAD.IADD R26, R26, 0x1, -R2 ;  /* 0x000000011a1a8824 */ /* 0x000fe200078e0a02 */
[----:B------:R-:W-:Y:S01]  /*68a0*/  ISETP.GT.U32.AND P0, PT, R2, R29, PT ;  /* 0x0000001d0200720c */ /* 0x000fe20003f04070 */
[----:B------:R-:W-:Y:S01]  /*68b0*/  IMAD.HI.U32 R7, R9, R3, RZ ;  /* 0x0000000309077227 */ /* 0x000fe200078e00ff */
[----:B------:R-:W-:Y:S01]  /*68c0*/  IABS R12, R18 ;  /* 0x00000012000c7213 */ /* 0x000fe20000000000 */
[----:B------:R1:W-:Y:S01]  /*68d0*/  STL [R1+0x854], R24 ;  /* 0x0008541801007387 */ /* 0x0003e20000100800 */
[----:B------:R-:W-:Y:S01]  /*68e0*/  IABS R6, R19 ;  /* 0x0000001300067213 */ /* 0x000fe20000000000 */
[----:B------:R-:W-:-:S02]  /*68f0*/  IMAD.MOV R7, RZ, RZ, -R7 ;  /* 0x000000ffff077224 */ /* 0x000fc400078e0a07 */
[----:B------:R-:W-:-:S04]  /*6900*/  IMAD.HI.U32 R11, R9, R4, RZ ;  /* 0x00000004090b7227 */ /* 0x000fc800078e00ff */
[----:B------:R-:W-:-:S04]  /*6910*/  IMAD.HI.U32 R10, R9, R12, RZ ;  /* 0x0000000c090a7227 */ /* 0x000fc800078e00ff */
[----:B------:R-:W-:-:S04]  /*6920*/  IMAD.HI.U32 R0, R9, R6, RZ ;  /* 0x0000000609007227 */ /* 0x000fc800078e00ff */
[----:B------:R-:W-:Y:S02]  /*6930*/  IMAD R3, R2, R7, R3 ;  /* 0x0000000702037224 */ /* 0x000fe400078e0203 */
[----:B------:R-:W-:Y:S01]  /*6940*/  @!P1 IMAD.IADD R27, R27, 0x1, -R2 ;  /* 0x000000011b1b9824 */ /* 0x000fe200078e0a02 */
[----:B------:R-:W-:Y:S01]  /*6950*/  ISETP.GE.AND P1, PT, R15, RZ, PT ;  /* 0x000000ff0f00720c */ /* 0x000fe20003f26270 */
[----:B------:R-:W-:Y:S02]  /*6960*/  IMAD.MOV R7, RZ, RZ, -R11 ;  /* 0x000000ffff077224 */ /* 0x000fe400078e0a0b */
[C---:B------:R-:W-:Y:S02]  /*6970*/  VIADD R17, R8.reuse, 0xa ;  /* 0x0000000a08117836 */ /* 0x040fe40000000000 */
[----:B------:R-:W-:Y:S02]  /*6980*/  IMAD.MOV R10, RZ, RZ, -R10 ;  /* 0x000000ffff0a7224 */ /* 0x000fe400078e0a0a */
[----:B------:R-:W-:-:S02]  /*6990*/  VIADD R16, R8, 0x8 ;  /* 0x0000000808107836 */ /* 0x000fc40000000000 */
[----:B------:R-:W-:Y:S02]  /*69a0*/  IMAD.MOV R11, RZ, RZ, -R0 ;  /* 0x000000ffff0b7224 */ /* 0x000fe400078e0a00 */
[----:B------:R-:W-:Y:S01]  /*69b0*/  @!P0 IMAD.IADD R29, R29, 0x1, -R2 ;  /* 0x000000011d1d8824 */ /* 0x000fe200078e0a02 */
[----:B------:R-:W-:Y:S01]  /*69c0*/  ISETP.GE.AND P0, PT, R14, RZ, PT ;  /* 0x000000ff0e00720c */ /* 0x000fe20003f06270 */
[----:B------:R-:W-:Y:S02]  /*69d0*/  VIADD R15, R8, 0x6 ;  /* 0x00000006080f7836 */ /* 0x000fe40000000000 */
[----:B------:R-:W-:Y:S02]  /*69e0*/  IMAD R4, R2, R7, R4 ;  /* 0x0000000702047224 */ /* 0x000fe400078e0204 */
[C---:B------:R-:W-:Y:S02]  /*69f0*/  VIADD R0, R8.reuse, 0x4 ;  /* 0x0000000408007836 */ /* 0x040fe40000000000 */
[----:B------:R-:W-:Y:S01]  /*6a00*/  VIADD R14, R8, 0x2 ;  /* 0x00000002080e7836 */ /* 0x000fe20000000000 */
[----:B------:R-:W-:Y:S01]  /*6a10*/  IABS R8, R17 ;  /* 0x0000001100087213 */ /* 0x000fe20000000000 */
[C---:B------:R-:W-:Y:S01]  /*6a20*/  IMAD R7, R2.reuse, R10, R12 ;  /* 0x0000000a02077224 */ /* 0x040fe200078e020c */
[----:B------:R-:W-:Y:S01]  /*6a30*/  IABS R10, R16 ;  /* 0x00000010000a7213 */ /* 0x000fe20000000000 */
[----:B------:R-:W-:Y:S01]  /*6a40*/  IMAD R6, R2, R11, R6 ;  /* 0x0000000b02067224 */ /* 0x000fe200078e0206 */
[----:B------:R-:W-:Y:S01]  /*6a50*/  IABS R11, R15 ;  /* 0x0000000f000b7213 */ /* 0x000fe20000000000 */
[----:B0-----:R-:W-:Y:S01]  /*6a60*/  IMAD.HI.U32 R5, R9, R8, RZ ;  /* 0x0000000809057227 */ /* 0x001fe200078e00ff */
[----:B------:R-:W-:-:S02]  /*6a70*/  IABS R12, R0 ;  /* 0x00000000000c7213 */ /* 0x000fc40000000000 */
[----:B------:R-:W-:Y:S01]  /*6a80*/  IABS R13, R14 ;  /* 0x0000000e000d7213 */ /* 0x000fe20000000000 */
[----:B-1----:R-:W-:-:S04]  /*6a90*/  IMAD.HI.U32 R24, R9, R10, RZ ;  /* 0x0000000a09187227 */ /* 0x002fc800078e00ff */
[----:B------:R-:W-:-:S04]  /*6aa0*/  IMAD.HI.U32 R23, R9, R11, RZ ;  /* 0x0000000b09177227 */ /* 0x000fc800078e00ff */
[----:B------:R-:W-:Y:S02]  /*6ab0*/  IMAD.MOV R5, RZ, RZ, -R5 ;  /* 0x000000ffff057224 */ /* 0x000fe400078e0a05 */
[----:B------:R-:W-:Y:S02]  /*6ac0*/  IMAD.MOV R24, RZ, RZ, -R24 ;  /* 0x000000ffff187224 */ /* 0x000fe400078e0a18 */
[----:B------:R-:W-:Y:S02]  /*6ad0*/  IMAD.MOV R23, RZ, RZ, -R23 ;  /* 0x000000ffff177224 */ /* 0x000fe400078e0a17 */
[----:B------:R-:W-:Y:S02]  /*6ae0*/  IMAD R8, R2, R5, R8 ;  /* 0x0000000502087224 */ /* 0x000fe400078e0208 */
[----:B------:R-:W-:-:S04]  /*6af0*/  IMAD.HI.U32 R20, R9, R12, RZ ;  /* 0x0000000c09147227 */ /* 0x000fc800078e00ff */
[----:B------:R-:W-:-:S04]  /*6b00*/  IMAD.HI.U32 R5, R9, R13, RZ ;  /* 0x0000000d09057227 */ /* 0x000fc800078e00ff */
[C---:B------:R-:W-:Y:S02]  /*6b10*/  IMAD R9, R2.reuse, R24, R10 ;  /* 0x0000001802097224 */ /* 0x040fe400078e020a */
[----:B------:R-:W2:Y:S01]  /*6b20*/  LDL.LU R24, [R1+0x854] ;  /* 0x0008540001187983 */ /* 0x000ea20000300800 */
[C---:B------:R-:W-:Y:S02]  /*6b30*/  IMAD R10, R2.reuse, R23, R11 ;  /* 0x00000017020a7224 */ /* 0x040fe400078e020b */
[----:B------:R-:W-:Y:S01]  /*6b40*/  IMAD.MOV R20, RZ, RZ, -R20 ;  /* 0x000000ffff147224 */ /* 0x000fe200078e0a14 */
[----:B------:R-:W3:Y:S01]  /*6b50*/  LDL.LU R23, [R1+0x850] ;  /* 0x0008500001177983 */ /* 0x000ee20000300800 */
[----:B------:R-:W-:Y:S02]  /*6b60*/  @!P3 IMAD.MOV R21, RZ, RZ, -R21 ;  /* 0x000000ffff15b224 */ /* 0x000fe400078e0a15 */
[C---:B------:R-:W-:Y:S02]  /*6b70*/  IMAD R11, R2.reuse, R20, R12 ;  /* 0x00000014020b7224 */ /* 0x040fe400078e020c */
[----:B------:R-:W-:Y:S01]  /*6b80*/  @!P4 IMAD.IADD R25, R25, 0x1, -R2 ;  /* 0x000000011919c824 */ /* 0x000fe200078e0a02 */
[----:B------:R-:W4:Y:S01]  /*6b90*/  LDL.LU R20, [R1+0x84c] ;  /* 0x00084c0001147983 */ /* 0x000f220000300800 */
[----:B------:R-:W-:Y:S01]  /*6ba0*/  @!P5 IMAD.MOV R22, RZ, RZ, -R22 ;  /* 0x000000ffff16d224 */ /* 0x000fe200078e0a16 */
[----:B------:R-:W-:Y:S01]  /*6bb0*/  ISETP.GT.U32.AND P4, PT, R2, R28, PT ;  /* 0x0000001c0200720c */ /* 0x000fe20003f84070 */
[----:B------:R-:W-:-:S02]  /*6bc0*/  IMAD.MOV R12, RZ, RZ, -R5 ;  /* 0x000000ffff0c7224 */ /* 0x000fc400078e0a05 */
[----:B------:R-:W5:Y:S01]  /*6bd0*/  LDL.LU R5, [R1+0x848] ;  /* 0x0008480001057983 */ /* 0x000f620000300800 */
[----:B------:R-:W-:-:S03]  /*6be0*/  @!P1 IMAD.MOV R25, RZ, RZ, -R25 ;  /* 0x000000ffff199224 */ /* 0x000fc600078e0a19 */
[----:B------:R0:W-:Y:S01]  /*6bf0*/  STL [R1+0x7d8], R21 ;  /* 0x0007d81501007387 */ /* 0x0001e20000100800 */
[----:B------:R-:W-:-:S05]  /*6c00*/  IMAD R12, R2, R12, R13 ;  /* 0x0000000c020c7224 */ /* 0x000fca00078e020d */
[----:B------:R-:W-:Y:S01]  /*6c10*/  @!P4 IMAD.IADD R28, R28, 0x1, -R2 ;  /* 0x000000011c1cc824 */ /* 0x000fe200078e0a02 */
[----:B------:R-:W-:Y:S01]  /*6c20*/  ISETP.GT.U32.AND P4, PT, R2, R3, PT ;  /* 0x000000030200720c */ /* 0x000fe20003f84070 */
[----:B0-----:R-:W5:Y:S04]  /*6c30*/  LDL.LU R21, [R1+0x90] ;  /* 0x0000900001157983 */ /* 0x001f680000300800 */
[----:B------:R0:W-:Y:S08]  /*6c40*/  STL [R1+0x7dc], R22 ;  /* 0x0007dc1601007387 */ /* 0x0001f00000100800 */
[----:B------:R-:W-:-:S02]  /*6c50*/  @!P4 IADD3 R3, R3, -R2, RZ ;  /* 0x800000020303c210 */ /* 0x000fc40007ffe0ff */
[----:B------:R-:W-:Y:S01]  /*6c60*/  ISETP.GT.U32.AND P4, PT, R2, R4, PT ;  /* 0x000000040200720c */ /* 0x000fe20003f84070 */
[----:B0-----:R-:W5:-:S12]  /*6c70*/  LDL.LU R22, [R1+0x98] ;  /* 0x0000980001167983 */ /* 0x001f580000300800 */
[----:B------:R-:W-:Y:S01]  /*6c80*/  @!P4 IMAD.IADD R4, R4, 0x1, -R2 ;  /* 0x000000010404c824 */ /* 0x000fe200078e0a02 */
[----:B------:R-:W-:Y:S01]  /*6c90*/  ISETP.GT.U32.AND P4, PT, R2, R6, PT ;  /* 0x000000060200720c */ /* 0x000fe20003f84070 */
[----:B--2---:R-:W-:Y:S02]  /*6ca0*/  @!P6 IMAD.MOV R24, RZ, RZ, -R24 ;  /* 0x000000ffff18e224 */ /* 0x004fe400078e0a18 */
[----:B---3--:R-:W-:-:S05]  /*6cb0*/  @!P2 IMAD.MOV R23, RZ, RZ, -R23 ;  /* 0x000000ffff17a224 */ /* 0x008fca00078e0a17 */
[----:B------:R-:W-:Y:S04]  /*6cc0*/  STL [R1+0x7e0], R23 ;  /* 0x0007e01701007387 */ /* 0x000fe80000100800 */
[----:B------:R-:W-:Y:S04]  /*6cd0*/  STL [R1+0x7e4], R24 ;  /* 0x0007e41801007387 */ /* 0x000fe80000100800 */
[----:B------:R-:W-:Y:S04]  /*6ce0*/  STL [R1+0x7e8], R25 ;  /* 0x0007e81901007387 */ /* 0x000fe80000100800 */
[----:B------:R-:W2:Y:S01]  /*6cf0*/  LDL.LU R13, [R1+0x844] ;  /* 0x00084400010d7983 */ /* 0x000ea20000300800 */
[----:B------:R-:W-:Y:S01]  /*6d00*/  ISETP.GT.U32.AND P2, PT, R2, R29, PT ;  /* 0x0000001d0200720c */ /* 0x000fe20003f44070 */
[----:B------:R-:W-:Y:S01]  /*6d10*/  @!P4 IMAD.IADD R6, R6, 0x1, -R2 ;  /* 0x000000010606c824 */ /* 0x000fe200078e0a02 */
[----:B------:R-:W-:-:S02]  /*6d20*/  ISETP.GT.U32.AND P4, PT, R2, R28, PT ;  /* 0x0000001c0200720c */ /* 0x000fc40003f84070 */
[C---:B------:R-:W-:Y:S02]  /*6d30*/  ISETP.GT.U32.AND P3, PT, R2.reuse, R27, PT ;  /* 0x0000001b0200720c */ /* 0x040fe40003f64070 */
[----:B------:R-:W-:-:S07]  /*6d40*/  ISETP.GT.U32.AND P5, PT, R2, R3, PT ;  /* 0x000000030200720c */ /* 0x000fce0003fa4070 */
[--C-:B------:R-:W-:Y:S01]  /*6d50*/  @!P2 IMAD.IADD R29, R29, 0x1, -R2.reuse ;  /* 0x000000011d1da824 */ /* 0x100fe200078e0a02 */
[----:B------:R-:W-:Y:S01]  /*6d60*/  ISETP.GT.U32.AND P2, PT, R2, R10, PT ;  /* 0x0000000a0200720c */ /* 0x000fe20003f44070 */
[----:B------:R-:W-:Y:S01]  /*6d70*/  @!P4 IMAD.IADD R28, R28, 0x1, -R2 ;  /* 0x000000011c1cc824 */ /* 0x000fe200078e0a02 */
[C---:B------:R-:W-:Y:S01]  /*6d80*/  ISETP.GT.U32.AND P4, PT, R2.reuse, R9, PT ;  /* 0x000000090200720c */ /* 0x040fe20003f84070 */
[----:B------:R-:W-:Y:S01]  /*6d90*/  @!P0 IMAD.MOV R26, RZ, RZ, -R26 ;  /* 0x000000ffff1a8224 */ /* 0x000fe200078e0a1a */
[C---:B------:R-:W-:Y:S01]  /*6da0*/  ISETP.GT.U32.AND P1, PT, R2.reuse, R4, PT ;  /* 0x000000040200720c */ /* 0x040fe20003f24070 */
[--C-:B------:R-:W-:Y:S01]  /*6db0*/  @!P3 IMAD.IADD R27, R27, 0x1, -R2.reuse ;  /* 0x000000011b1bb824 */ /* 0x100fe200078e0a02 */
[C---:B------:R-:W-:Y:S02]  /*6dc0*/  ISETP.GT.U32.AND P0, PT, R2.reuse, R7, PT ;  /* 0x000000070200720c */ /* 0x040fe40003f04070 */
[C---:B------:R-:W-:Y:S01]  /*6dd0*/  ISETP.GT.U32.AND P3, PT, R2.reuse, R8, PT ;  /* 0x000000080200720c */ /* 0x040fe20003f64070 */
[----:B------:R-:W-:Y:S01]  /*6de0*/  @!P5 IMAD.IADD R3, R3, 0x1, -R2 ;  /* 0x000000010303d824 */ /* 0x000fe200078e0a02 */
[----:B------:R-:W-:-:S03]  /*6df0*/  ISETP.GT.U32.AND P5, PT, R2, R11, PT ;  /* 0x0000000b0200720c */ /* 0x000fc60003fa4070 */
[--C-:B------:R-:W-:Y:S01]  /*6e00*/  @!P2 IMAD.IADD R10, R10, 0x1, -R2.reuse ;  /* 0x000000010a0aa824 */ /* 0x100fe200078e0a02 */
[----:B----4-:R-:W-:Y:S01]  /*6e10*/  ISETP.GE.AND P2, PT, R20, RZ, PT ;  /* 0x000000ff1400720c */ /* 0x010fe20003f46270 */
[--C-:B------:R-:W-:Y:S01]  /*6e20*/  @!P4 IMAD.IADD R9, R9, 0x1, -R2.reuse ;  /* 0x000000010909c824 */ /* 0x100fe200078e0a02 */
[----:B------:R-:W0:Y:S01]  /*6e30*/  LDC R20, c[0x0][0x230] ;  /* 0x00008c00ff147b82 */ /* 0x000e220000000800 */
[----:B-----5:R-:W-:Y:S01]  /*6e40*/  ISETP.GE.AND P4, PT, R5, RZ, PT ;  /* 0x000000ff0500720c */ /* 0x020fe20003f86270 */
[--C-:B------:R-:W-:Y:S01]  /*6e50*/  @!P1 IMAD.IADD R4, R4, 0x1, -R2.reuse ;  /* 0x0000000104049824 */ /* 0x100fe200078e0a02 */
[----:B------:R-:W-:Y:S01]  /*6e60*/  ISETP.GE.AND P1, PT, R22, RZ, PT ;  /* 0x000000ff1600720c */ /* 0x000fe20003f26270 */
[--C-:B------:R-:W-:Y:S01]  /*6e70*/  @!P0 IMAD.IADD R7, R7, 0x1, -R2.reuse ;  /* 0x0000000107078824 */ /* 0x100fe200078e0a02 */
[----:B------:R-:W-:Y:S01]  /*6e80*/  ISETP.GT.U32.AND P6, PT, R2, R6, PT ;  /* 0x000000060200720c */ /* 0x000fe20003fc4070 */
[--C-:B------:R-:W-:Y:S01]  /*6e90*/  @!P3 IMAD.IADD R8, R8, 0x1, -R2.reuse ;  /* 0x000000010808b824 */ /* 0x100fe200078e0a02 */
[----:B------:R-:W-:Y:S01]  /*6ea0*/  ISETP.GE.AND P0, PT, R21, RZ, PT ;  /* 0x000000ff1500720c */ /* 0x000fe20003f06270 */
[--C-:B------:R-:W-:Y:S01]  /*6eb0*/  @!P5 IMAD.IADD R11, R11, 0x1, -R2.reuse ;  /* 0x000000010b0bd824 */ /* 0x100fe200078e0a02 */
[----:B------:R-:W-:Y:S01]  /*6ec0*/  ISETP.GE.AND P5, PT, R19, RZ, PT ;  /* 0x000000ff1300720c */ /* 0x000fe20003fa6270 */
[----:B------:R-:W-:Y:S04]  /*6ed0*/  STL [R1+0x7ec], R26 ;  /* 0x0007ec1a01007387 */ /* 0x000fe80000100800 */
[----:B------:R-:W-:Y:S01]  /*6ee0*/  @!P4 IMAD.MOV R3, RZ, RZ, -R3 ;  /* 0x000000ffff03c224 */ /* 0x000fe200078e0a03 */
[C---:B------:R-:W-:Y:S01]  /*6ef0*/  ISETP.GT.U32.AND P4, PT, R2.reuse, R10, PT ;  /* 0x0000000a0200720c */ /* 0x040fe20003f84070 */
[----:B------:R-:W-:Y:S01]  /*6f00*/  @!P1 IMAD.MOV R27, RZ, RZ, -R27 ;  /* 0x000000ffff1b9224 */ /* 0x000fe200078e0a1b */
[----:B------:R-:W-:Y:S01]  /*6f10*/  ISETP.GT.U32.AND P1, PT, R2, R7, PT ;  /* 0x000000070200720c */ /* 0x000fe20003f24070 */
[----:B------:R-:W-:-:S02]  /*6f20*/  @!P6 IMAD.IADD R6, R6, 0x1, -R2 ;  /* 0x000000010606e824 */ /* 0x000fc400078e0a02 */
[----:B------:R-:W-:Y:S02]  /*6f30*/  @!P0 IMAD.MOV R28, RZ, RZ, -R28 ;  /* 0x000000ffff1c8224 */ /* 0x000fe400078e0a1c */
[----:B------:R-:W-:Y:S02]  /*6f40*/  @!P2 IMAD.MOV R4, RZ, RZ, -R4 ;  /* 0x000000ffff04a224 */ /* 0x000fe400078e0a04 */
[----:B0-----:R-:W-:Y:S02]  /*6f50*/  VIADD R20, R20, 0x1f ;  /* 0x0000001f14147836 */ /* 0x001fe40000000000 */
[----:B------:R-:W-:Y:S02]  /*6f60*/  @!P5 IMAD.MOV R6, RZ, RZ, -R6 ;  /* 0x000000ffff06d224 */ /* 0x000fe400078e0a06 */
[----:B------:R-:W-:Y:S01]  /*6f70*/  @!P4 IMAD.IADD R10, R10, 0x1, -R2 ;  /* 0x000000010a0ac824 */ /* 0x000fe200078e0a02 */
[----:B------:R-:W-:Y:S02]  /*6f80*/  SHF.R.S32.HI R19, RZ, 0x1f, R20 ;  /* 0x0000001fff137819 */ /* 0x000fe40000011414 */
[----:B------:R-:W-:Y:S01]  /*6f90*/  ISETP.GE.AND P4, PT, R0, RZ, PT ;  /* 0x000000ff0000720c */ /* 0x000fe20003f86270 */
[----:B------:R-:W-:Y:S01]  /*6fa0*/  @!P1 IMAD.IADD R7, R7, 0x1, -R2 ;  /* 0x0000000107079824 */ /* 0x000fe200078e0a02 */
[----:B------:R-:W-:-:S02]  /*6fb0*/  ISETP.GE.AND P5, PT, R18, RZ, PT ;  /* 0x000000ff1200720c */ /* 0x000fc40003fa6270 */
[----:B------:R-:W-:Y:S02]  /*6fc0*/  ISETP.GE.AND P1, PT, R17, RZ, PT ;  /* 0x000000ff1100720c */ /* 0x000fe40003f26270 */
[----:B--2---:R-:W-:Y:S02]  /*6fd0*/  ISETP.GE.AND P3, PT, R13, RZ, PT ;  /* 0x000000ff0d00720c */ /* 0x004fe40003f66270 */
[----:B------:R-:W2:Y:S04]  /*6fe0*/  LDL.LU R13, [R1+0x840] ;  /* 0x00084000010d7983 */ /* 0x000ea80000300800 */
[----:B------:R-:W3:Y:S04]  /*6ff0*/  LDL.LU R5, [R1+0x83c] ;  /* 0x00083c0001057983 */ /* 0x000ee80000300800 */
[----:B------:R-:W-:Y:S03]  /*7000*/  STL [R1+0x7f0], R27 ;  /* 0x0007f01b01007387 */ /* 0x000fe60000100800 */
[----:B------:R-:W-:Y:S01]  /*7010*/  @!P3 IMAD.MOV R29, RZ, RZ, -R29 ;  /* 0x000000ffff1db224 */ /* 0x000fe200078e0a1d */
[----:B------:R-:W-:Y:S04]  /*7020*/  STL [R1+0x7f4], R28 ;  /* 0x0007f41c01007387 */ /* 0x000fe80000100800 */
[----:B------:R-:W-:Y:S04]  /*7030*/  STL [R1+0x7f8], R29 ;  /* 0x0007f81d01007387 */ /* 0x000fe80000100800 */
[----:B------:R0:W-:Y:S04]  /*7040*/  STL [R1+0x7fc], R3 ;  /* 0x0007fc0301007387 */ /* 0x0001e80000100800 */
[----:B------:R-:W-:Y:S04]  /*7050*/  STL [R1+0x800], R4 ;  /* 0x0008000401007387 */ /* 0x000fe80000100800 */
[----:B------:R-:W-:Y:S04]  /*7060*/  STL [R1+0x804], R6 ;  /* 0x0008040601007387 */ /* 0x000fe80000100800 */
[----:B------:R-:W4:Y:S01]  /*7070*/  LDL.LU R0, [R1+0x24] ;  /* 0x0000240001007983 */ /* 0x000f220000300800 */
[----:B0-----:R-:W-:-:S03]  /*7080*/  LEA.HI R3, R19, R20, RZ, 0x5 ;  /* 0x0000001413037211 */ /* 0x001fc600078f28ff */
[----:B------:R-:W5:Y:S04]  /*7090*/  LDL.LU R19, [R1+0x10] ;  /* 0x0000100001137983 */ /* 0x000f680000300800 */
[----:B------:R-:W5:Y:S04]  /*70a0*/  LDL.LU R18, [R1+0x1d0] ;  /* 0x0001d00001127983 */ /* 0x000f680000300800 */
[----:B------:R-:W5:Y:S01]  /*70b0*/  LDL.LU R17, [R1+0x1d4] ;  /* 0x0001d40001117983 */ /* 0x000f620000300800 */
[C---:B------:R-:W-:Y:S02]  /*70c0*/  ISETP.GT.U32.AND P6, PT, R2.reuse, R12, PT ;  /* 0x0000000c0200720c */ /* 0x040fe40003fc4070 */
[----:B------:R-:W-:-:S02]  /*70d0*/  ISETP.GT.U32.AND P0, PT, R2, R8, PT ;  /* 0x000000080200720c */ /* 0x000fc40003f04070 */
[----:B------:R-:W-:-:S09]  /*70e0*/  ISETP.GT.U32.AND P3, PT, R2, R9, PT ;  /* 0x000000090200720c */ /* 0x000fd20003f64070 */
[--C-:B------:R-:W-:Y:S01]  /*70f0*/  @!P6 IMAD.IADD R12, R12, 0x1, -R2.reuse ;  /* 0x000000010c0ce824 */ /* 0x100fe200078e0a02 */
[----:B------:R-:W-:Y:S01]  /*7100*/  ISETP.GT.U32.AND P6, PT, R2, R11, PT ;  /* 0x0000000b0200720c */ /* 0x000fe20003fc4070 */
[--C-:B------:R-:W-:Y:S01]  /*7110*/  @!P0 IMAD.IADD R8, R8, 0x1, -R2.reuse ;  /* 0x0000000108088824 */ /* 0x100fe200078e0a02 */
[----:B------:R-:W-:Y:S02]  /*7120*/  ISETP.GE.AND P0, PT, R16, RZ, PT ;  /* 0x000000ff1000720c */ /* 0x000fe40003f06270 */
[----:B------:R-:W-:Y:S01]  /*7130*/  ISETP.GT.U32.AND P2, PT, R2, R12, PT ;  /* 0x0000000c0200720c */ /* 0x000fe20003f44070 */
[----:B------:R-:W-:Y:S01]  /*7140*/  @!P3 IMAD.IADD R9, R9, 0x1, -R2 ;  /* 0x000000010909b824 */ /* 0x000fe200078e0a02 */
[----:B------:R-:W-:-:S07]  /*7150*/  ISETP.GE.AND P3, PT, R15, RZ, PT ;  /* 0x000000ff0f00720c */ /* 0x000fce0003f66270 */
[--C-:B------:R-:W-:Y:S01]  /*7160*/  @!P6 IMAD.IADD R11, R11, 0x1, -R2.reuse ;  /* 0x000000010b0be824 */ /* 0x100fe200078e0a02 */
[----:B------:R-:W-:Y:S01]  /*7170*/  ISETP.GE.AND P6, PT, R14, RZ, PT ;  /* 0x000000ff0e00720c */ /* 0x000fe20003fc6270 */
[----:B------:R-:W-:Y:S01]  /*7180*/  @!P5 IMAD.MOV R7, RZ, RZ, -R7 ;  /* 0x000000ffff07d224 */ /* 0x000fe200078e0a07 */
[----:B------:R-:W5:Y:S01]  /*7190*/  LDL.LU R16, [R1+0x1d8] ;  /* 0x0001d80001107983 */ /* 0x000f620000300800 */
[----:B------:R-:W-:Y:S02]  /*71a0*/  @!P2 IMAD.IADD R12, R12, 0x1, -R2 ;  /* 0x000000010c0ca824 */ /* 0x000fe400078e0a02 */
[----:B------:R-:W-:Y:S01]  /*71b0*/  @!P1 IMAD.MOV R8, RZ, RZ, -R8 ;  /* 0x000000ffff089224 */ /* 0x000fe200078e0a08 */
[----:B------:R-:W5:Y:S01]  /*71c0*/  LDL.LU R15, [R1+0xc] ;  /* 0x00000c00010f7983 */ /* 0x000f620000300800 */
[----:B------:R-:W-:Y:S02]  /*71d0*/  @!P0 IMAD.MOV R9, RZ, RZ, -R9 ;  /* 0x000000ffff098224 */ /* 0x000fe400078e0a09 */
[----:B------:R-:W-:Y:S01]  /*71e0*/  @!P3 IMAD.MOV R10, RZ, RZ, -R10 ;  /* 0x000000ffff0ab224 */ /* 0x000fe200078e0a0a */
[----:B------:R-:W5:Y:S01]  /*71f0*/  LDL.LU R14, [R1+0x80] ;  /* 0x00008000010e7983 */ /* 0x000f620000300800 */
[----:B------:R-:W-:-:S02]  /*7200*/  @!P4 IMAD.MOV R11, RZ, RZ, -R11 ;  /* 0x000000ffff0bc224 */ /* 0x000fc400078e0a0b */
[----:B------:R-:W-:Y:S01]  /*7210*/  @!P6 IMAD.MOV R12, RZ, RZ, -R12 ;  /* 0x000000ffff0ce224 */ /* 0x000fe200078e0a0c */
[----:B------:R-:W-:Y:S04]  /*7220*/  STL [R1+0x808], R7 ;  /* 0x0008080701007387 */ /* 0x000fe80000100800 */
[----:B------:R-:W-:Y:S04]  /*7230*/  STL [R1+0x80c], R8 ;  /* 0x00080c0801007387 */ /* 0x000fe80000100800 */
[----:B------:R-:W-:Y:S04]  /*7240*/  STL [R1+0x810], R9 ;  /* 0x0008100901007387 */ /* 0x000fe80000100800 */
[----:B------:R-:W-:Y:S04]  /*7250*/  STL [R1+0x814], R10 ;  /* 0x0008140a01007387 */ /* 0x000fe80000100800 */
[----:B------:R-:W-:Y:S04]  /*7260*/  STL [R1+0x818], R11 ;  /* 0x0008180b01007387 */ /* 0x000fe80000100800 */
[----:B------:R-:W-:Y:S01]  /*7270*/  STL [R1+0x81c], R12 ;  /* 0x00081c0c01007387 */ /* 0x000fe20000100800 */
[----:B---3--:R-:W-:-:S02]  /*7280*/  ISETP.NE.AND P2, PT, R5, RZ, PT ;  /* 0x000000ff0500720c */ /* 0x008fc40003f45270 */
[----:B------:R-:W-:-:S04]  /*7290*/  LOP3.LUT R5, RZ, R5, RZ, 0x33, !PT ;  /* 0x00000005ff057212 */ /* 0x000fc800078e33ff */
[----:B--2---:R-:W-:-:S05]  /*72a0*/  SEL R2, R5, R13, !P2 ;  /* 0x0000000d05027207 */ /* 0x004fca0005000000 */
[----:B------:R4:W-:Y:S02]  /*72b0*/  STL [R1+0x820], R2 ;  /* 0x0008200201007387 */ /* 0x0009e40000100800 */
[C---:B----4-:R-:W-:Y:S02]  /*72c0*/  SEL R2, R5.reuse, R0, !P2 ;  /* 0x0000000005027207 */ /* 0x050fe40005000000 */
[----:B-----5:R-:W-:-:S03]  /*72d0*/  SEL R3, R5, R19, !P2 ;  /* 0x0000001305037207 */ /* 0x020fc60005000000 */
[----:B------:R0:W-:Y:S01]  /*72e0*/  STL [R1+0x14], R2 ;  /* 0x0000140201007387 */ /* 0x0001e20000100800 */
[----:B------:R-:W-:-:S03]  /*72f0*/  SEL R0, R5, R18, !P2 ;  /* 0x0000001205007207 */ /* 0x000fc60005000000 */
[----:B------:R-:W-:Y:S01]  /*7300*/  STL [R1+0x10], R3 ;  /* 0x0000100301007387 */ /* 0x000fe20000100800 */
[----:B0-----:R-:W-:-:S03]  /*7310*/  SEL R2, R5, R17, !P2 ;  /* 0x0000001105027207 */ /* 0x001fc60005000000 */
[----:B------:R-:W-:Y:S04]  /*7320*/  STL [R1+0x1c], R0 ;  /* 0x00001c0001007387 */ /* 0x000fe80000100800 */
[----:B------:R0:W-:Y:S04]  /*7330*/  STL [R1+0x20], R2 ;  /* 0x0000200201007387 */ /* 0x0001e80000100800 */
[----:B0-----:R-:W2:Y:S01]  /*7340*/  LDL.LU R2, [R1+0x9c] ;  /* 0x00009c0001027983 */ /* 0x001ea20000300800 */
[C---:B------:R-:W-:Y:S02]  /*7350*/  SEL R3, R5.reuse, R16, !P2 ;  /* 0x0000001005037207 */ /* 0x040fe40005000000 */
[----:B------:R-:W-:-:S03]  /*7360*/  SEL R0, R5, R15, !P2 ;  /* 0x0000000f05007207 */ /* 0x000fc60005000000 */
[----:B------:R-:W-:Y:S04]  /*7370*/  STL [R1+0x28], R3 ;  /* 0x0000280301007387 */ /* 0x000fe80000100800 */
[----:B--2---:R0:W-:Y:S04]  /*7380*/  STL [R1+0x834], R2 ;  /* 0x0008340201007387 */ /* 0x0041e80000100800 */
[----:B------:R1:W-:Y:S04]  /*7390*/  STL [R1+0x24], R0 ;  /* 0x0000240001007387 */ /* 0x0003e80000100800 */
[----:B0-----:R-:W2:Y:S01]  /*73a0*/  LDL.LU R2, [R1+0x84] ;  /* 0x0000840001027983 */ /* 0x001ea20000300800 */
[----:B-1----:R-:W-:-:S03]  /*73b0*/  SEL R0, R5, R14, !P2 ;  /* 0x0000000e05007207 */ /* 0x002fc60005000000 */
[----:B--2---:R0:W-:Y:S04]  /*73c0*/  STL [R1+0x838], R2 ;  /* 0x0008380201007387 */ /* 0x0041e80000100800 */
[----:B0-----:R-:W2:Y:S04]  /*73d0*/  LDL.LU R2, [R1+0x1cc] ;  /* 0x0001cc0001027983 */ /* 0x001ea80000300800 */
[----:B------:R-:W3:Y:S04]  /*73e0*/  LDL.LU R13, [R1+0xa4] ;  /* 0x0000a400010d7983 */ /* 0x000ee80000300800 */
[----:B------:R-:W4:Y:S04]  /*73f0*/  LDL.LU R12, [R1+0xa8] ;  /* 0x0000a800010c7983 */ /* 0x000f280000300800 */
[----:B------:R-:W5:Y:S04]  /*7400*/  LDL.LU R11, [R1+0x1b0] ;  /* 0x0001b000010b7983 */ /* 0x000f680000300800 */
[----:B------:R-:W4:Y:S04]  /*7410*/  LDL.LU R10, [R1+0x1b4] ;  /* 0x0001b400010a7983 */ /* 0x000f280000300800 */
[----:B------:R-:W4:Y:S04]  /*7420*/  LDL.LU R9, [R1+0x1bc] ;  /* 0x0001bc0001097983 */ /* 0x000f280000300800 */
[----:B------:R-:W4:Y:S04]  /*7430*/  LDL.LU R8, [R1+0x1c8] ;  /* 0x0001c80001087983 */ /* 0x000f280000300800 */
[----:B------:R-:W4:Y:S04]  /*7440*/  LDL.LU R7, [R1+0x1c4] ;  /* 0x0001c40001077983 */ /* 0x000f280000300800 */
[----:B------:R-:W4:Y:S04]  /*7450*/  LDL.LU R15, [R1+0x1c0] ;  /* 0x0001c000010f7983 */ /* 0x000f280000300800 */
[----:B------:R-:W4:Y:S04]  /*7460*/  LDL.LU R6, [R1+0x1b8] ;  /* 0x0001b80001067983 */ /* 0x000f280000300800 */
[----:B------:R-:W4:Y:S04]  /*7470*/  LDL.LU R4, [R1+0xb0] ;  /* 0x0000b00001047983 */ /* 0x000f280000300800 */
[----:B------:R0:W-:Y:S04]  /*7480*/  STL [R1+0x3c], R0 ;  /* 0x00003c0001007387 */ /* 0x0001e80000100800 */
[----:B------:R-:W4:Y:S04]  /*7490*/  LDL.LU R3, [R1+0xb4] ;  /* 0x0000b40001037983 */ /* 0x000f280000300800 */
        /* <DEDUP_REMOVED lines=10> */
[----:B0-----:R-:W4:Y:S04]  /*7540*/  LDL.LU R0, [R1+0xf0] ;  /* 0x0000f00001007983 */ /* 0x001f280000300800 */
[----:B------:R-:W4:Y:S04]  /*7550*/  LDL.LU R19, [R1+0x100] ;  /* 0x0001000001137983 */ /* 0x000f280000300800 */
[----:B------:R-:W4:Y:S04]  /*7560*/  LDL.LU R18, [R1+0x108] ;  /* 0x0001080001127983 */ /* 0x000f280000300800 */
[----:B------:R-:W4:Y:S04]  /*7570*/  LDL.LU R17, [R1+0x10c] ;  /* 0x00010c0001117983 */ /* 0x000f280000300800 */
[----:B------:R-:W4:Y:S04]  /*7580*/  LDL.LU R16, [R1+0x110] ;  /* 0x0001100001107983 */ /* 0x000f280000300800 */
[----:B------:R-:W4:Y:S01]  /*7590*/  LDL.LU R14, [R1+0x118] ;  /* 0x00011800010e7983 */ /* 0x000f220000300800 */
[----:B--2---:R-:W-:-:S05]  /*75a0*/  SEL R2, R5, R2, !P2 ;  /* 0x0000000205027207 */ /* 0x004fca0005000000 */
[----:B------:R0:W-:Y:S04]  /*75b0*/  STL [R1+0x40], R2 ;  /* 0x0000400201007387 */ /* 0x0001e80000100800 */
[----:B0-----:R-:W2:Y:S02]  /*75c0*/  LDL.LU R2, [R1+0x838] ;  /* 0x0008380001027983 */ /* 0x001ea40000300800 */
[----:B--2---:R-:W-:-:S05]  /*75d0*/  SEL R2, R5, R2, !P2 ;  /* 0x0000000205027207 */ /* 0x004fca0005000000 */
[----:B------:R0:W-:Y:S04]  /*75e0*/  STL [R1+0x48], R2 ;  /* 0x0000480201007387 */ /* 0x0001e80000100800 */
[----:B0-----:R-:W2:Y:S01]  /*75f0*/  LDL.LU R2, [R1+0x834] ;  /* 0x0008340001027983 */ /* 0x001ea20000300800 */
[C---:B---3--:R-:W-:Y:S02]  /*7600*/  SEL R13, R5.reuse, R13, !P2 ;  /* 0x0000000d050d7207 */ /* 0x048fe40005000000 */
[C---:B-----5:R-:W-:Y:S02]  /*7610*/  SEL R11, R5.reuse, R11, !P2 ;  /* 0x0000000b050b7207 */ /* 0x060fe40005000000 */
[C---:B----4-:R-:W-:Y:S02]  /*7620*/  SEL R10, R5.reuse, R10, !P2 ;  /* 0x0000000a050a7207 */ /* 0x050fe40005000000 */
[----:B------:R-:W-:-:S02]  /*7630*/  SEL R8, R5, R8, !P2 ;  /* 0x0000000805087207 */ /* 0x000fc40005000000 */
[C---:B------:R-:W-:Y:S02]  /*7640*/  SEL R7, R5.reuse, R7, !P2 ;  /* 0x0000000705077207 */ /* 0x040fe40005000000 */
[C---:B------:R-:W-:Y:S02]  /*7650*/  SEL R6, R5.reuse, R6, !P2 ;  /* 0x0000000605067207 */ /* 0x040fe40005000000 */
[C---:B------:R-:W-:Y:S02]  /*7660*/  SEL R3, R5.reuse, R3, !P2 ;  /* 0x0000000305037207 */ /* 0x040fe40005000000 */
[----:B--2---:R-:W-:-:S05]  /*7670*/  SEL R2, R5, R2, !P2 ;  /* 0x0000000205027207 */ /* 0x004fca0005000000 */
[----:B------:R0:W-:Y:S04]  /*7680*/  STL [R1+0x4c], R2 ;  /* 0x00004c0201007387 */ /* 0x0001e80000100800 */
[----:B------:R-:W-:Y:S01]  /*7690*/  STL [R1+0x54], R13 ;  /* 0x0000540d01007387 */ /* 0x000fe20000100800 */
[----:B0-----:R-:W-:-:S05]  /*76a0*/  SEL R2, R5, R12, !P2 ;  /* 0x0000000c05027207 */ /* 0x001fca0005000000 */
[----:B------:R0:W-:Y:S04]  /*76b0*/  STL [R1+0x58], R2 ;  /* 0x0000580201007387 */ /* 0x0001e80000100800 */
[----:B------:R-:W-:Y:S01]  /*76c0*/  STL [R1+0x74], R11 ;  /* 0x0000740b01007387 */ /* 0x000fe20000100800 */
[----:B0-----:R-:W-:-:S03]  /*76d0*/  SEL R2, R5, R9, !P2 ;  /* 0x0000000905027207 */ /* 0x001fc60005000000 */
[----:B------:R-:W-:Y:S04]  /*76e0*/  STL [R1+0x80], R10 ;  /* 0x0000800a01007387 */ /* 0x000fe80000100800 */
[----:B------:R0:W-:Y:S04]  /*76f0*/  STL [R1+0x84], R2 ;  /* 0x0000840201007387 */ /* 0x0001e80000100800 */
[----:B------:R-:W-:Y:S01]  /*7700*/  STL [R1+0x88], R8 ;  /* 0x0000880801007387 */ /* 0x000fe20000100800 */
[----:B0-----:R-:W-:-:S03]  /*7710*/  SEL R2, R5, R15, !P2 ;  /* 0x0000000f05027207 */ /* 0x001fc60005000000 */
[----:B------:R-:W2:Y:S04]  /*7720*/  LDL.LU R15, [R1+0x13c] ;  /* 0x00013c00010f7983 */ /* 0x000ea80000300800 */
[----:B------:R-:W-:Y:S04]  /*7730*/  STL [R1+0x90], R7 ;  /* 0x0000900701007387 */ /* 0x000fe80000100800 */
[----:B------:R0:W-:Y:S04]  /*7740*/  STL [R1+0x98], R2 ;  /* 0x0000980201007387 */ /* 0x0001e80000100800 */
[----:B------:R-:W-:Y:S01]  /*7750*/  STL [R1+0x9c], R6 ;  /* 0x00009c0601007387 */ /* 0x000fe20000100800 */
[----:B0-----:R-:W-:-:S02]  /*7760*/  SEL R2, R5, R4, !P2 ;  /* 0x0000000405027207 */ /* 0x001fc40005000000 */
[----:B------:R-:W-:-:S03]  /*7770*/  SEL R4, R5, R29, !P2 ;  /* 0x0000001d05047207 */ /* 0x000fc60005000000 */
[----:B------:R0:W-:Y:S04]  /*7780*/  STL [R1+0xa4], R2 ;  /* 0x0000a40201007387 */ /* 0x0001e80000100800 */
[----:B------:R1:W-:Y:S01]  /*7790*/  STL [R1+0xa8], R3 ;  /* 0x0000a80301007387 */ /* 0x0003e20000100800 */
[----:B0-----:R-:W-:-:S03]  /*77a0*/  SEL R2, R5, R28, !P2 ;  /* 0x0000001c05027207 */ /* 0x001fc60005000000 */
[----:B------:R0:W-:Y:S01]  /*77b0*/  STL [R1+0xb0], R4 ;  /* 0x0000b00401007387 */ /* 0x0001e20000100800 */
[----:B-1----:R-:W-:-:S03]  /*77c0*/  SEL R3, R5, R27, !P2 ;  /* 0x0000001b05037207 */ /* 0x002fc60005000000 */
[----:B------:R1:W-:Y:S01]  /*77d0*/  STL [R1+0xb4], R2 ;  /* 0x0000b40201007387 */ /* 0x0003e20000100800 */
[----:B0-----:R-:W-:-:S03]  /*77e0*/  SEL R4, R5, R26, !P2 ;  /* 0x0000001a05047207 */ /* 0x001fc60005000000 */
[----:B------:R0:W-:Y:S01]  /*77f0*/  STL [R1+0xc4], R3 ;  /* 0x0000c40301007387 */ /* 0x0001e20000100800 */
[----:B-1----:R-:W-:-:S03]  /*7800*/  SEL R2, R5, R25, !P2 ;  /* 0x0000001905027207 */ /* 0x002fc60005000000 */
[----:B------:R1:W-:Y:S04]  /*7810*/  STL [R1+0xc8], R4 ;  /* 0x0000c80401007387 */ /* 0x0003e80000100800 */
[----:B------:R3:W-:Y:S01]  /*7820*/  STL [R1+0xcc], R2 ;  /* 0x0000cc0201007387 */ /* 0x0007e20000100800 */
[C---:B0-----:R-:W-:Y:S02]  /*7830*/  SEL R3, R5.reuse, R24, !P2 ;  /* 0x0000001805037207 */ /* 0x041fe40005000000 */
[----:B-1----:R-:W-:-:S03]  /*7840*/  SEL R4, R5, R23, !P2 ;  /* 0x0000001705047207 */ /* 0x002fc60005000000 */
[----:B------:R0:W-:Y:S01]  /*7850*/  STL [R1+0xd4], R3 ;  /* 0x0000d40301007387 */ /* 0x0001e20000100800 */
[----:B---3--:R-:W-:-:S03]  /*7860*/  SEL R2, R5, R22, !P2 ;  /* 0x0000001605027207 */ /* 0x008fc60005000000 */
[----:B------:R1:W-:Y:S04]  /*7870*/  STL [R1+0xd8], R4 ;  /* 0x0000d80401007387 */ /* 0x0003e80000100800 */
[----:B------:R3:W-:Y:S01]  /*7880*/  STL [R1+0xe0], R2 ;  /* 0x0000e00201007387 */ /* 0x0007e20000100800 */
[C---:B0-----:R-:W-:Y:S02]  /*7890*/  SEL R3, R5.reuse, R21, !P2 ;  /* 0x0000001505037207 */ /* 0x041fe40005000000 */
[----:B-1----:R-:W-:-:S03]  /*78a0*/  SEL R4, R5, R20, !P2 ;  /* 0x0000001405047207 */ /* 0x002fc60005000000 */
[----:B------:R0:W-:Y:S01]  /*78b0*/  STL [R1+0xe8], R3 ;  /* 0x0000e80301007387 */ /* 0x0001e20000100800 */
[----:B---3--:R-:W-:-:S03]  /*78c0*/  SEL R2, R5, R0, !P2 ;  /* 0x0000000005027207 */ /* 0x008fc60005000000 */
[----:B------:R-:W-:Y:S01]  /*78d0*/  STL [R1+0xec], R4 ;  /* 0x0000ec0401007387 */ /* 0x000fe20000100800 */
[----:B------:R-:W-:-:S03]  /*78e0*/  SEL R0, R5, R18, !P2 ;  /* 0x0000001205007207 */ /* 0x000fc60005000000 */
[----:B------:R1:W-:Y:S01]  /*78f0*/  STL [R1+0xf0], R2 ;  /* 0x0000f00201007387 */ /* 0x0003e20000100800 */
[----:B0-----:R-:W-:-:S05]  /*7900*/  SEL R3, R5, R19, !P2 ;  /* 0x0000001305037207 */ /* 0x001fca0005000000 */
[----:B------:R-:W-:Y:S01]  /*7910*/  STL [R1+0x100], R3 ;  /* 0x0001000301007387 */ /* 0x000fe20000100800 */
[----:B-1----:R-:W-:-:S03]  /*7920*/  SEL R2, R5, R17, !P2 ;  /* 0x0000001105027207 */ /* 0x002fc60005000000 */
[----:B------:R-:W-:Y:S04]  /*7930*/  STL [R1+0x108], R0 ;  /* 0x0001080001007387 */ /* 0x000fe80000100800 */
[----:B------:R0:W-:Y:S04]  /*7940*/  STL [R1+0x10c], R2 ;  /* 0x00010c0201007387 */ /* 0x0001e80000100800 */
[----:B0-----:R-:W3:Y:S01]  /*7950*/  LDL.LU R2, [R1+0x148] ;  /* 0x0001480001027983 */ /* 0x001ee20000300800 */
[C---:B------:R-:W-:Y:S02]  /*7960*/  SEL R3, R5.reuse, R16, !P2 ;  /* 0x0000001005037207 */ /* 0x040fe40005000000 */
[----:B------:R-:W-:-:S03]  /*7970*/  SEL R0, R5, R14, !P2 ;  /* 0x0000000e05007207 */ /* 0x000fc60005000000 */
[----:B------:R-:W-:Y:S04]  /*7980*/  STL [R1+0x110], R3 ;  /* 0x0001100301007387 */ /* 0x000fe80000100800 */
[----:B---3--:R0:W-:Y:S04]  /*7990*/  STL [R1+0x82c], R2 ;  /* 0x00082c0201007387 */ /* 0x0081e80000100800 */
[----:B------:R2:W-:Y:S04]  /*79a0*/  STL [R1+0x118], R0 ;  /* 0x0001180001007387 */ /* 0x0005e80000100800 */
[----:B0-----:R-:W3:Y:S01]  /*79b0*/  LDL.LU R2, [R1+0x144] ;  /* 0x0001440001027983 */ /* 0x001ee20000300800 */
[----:B--2---:R-:W-:-:S03]  /*79c0*/  SEL R0, R5, R15, !P2 ;  /* 0x0000000f05007207 */ /* 0x004fc60005000000 */
[----:B---3--:R0:W-:Y:S04]  /*79d0*/  STL [R1+0x830], R2 ;  /* 0x0008300201007387 */ /* 0x0081e80000100800 */
        /* <DEDUP_REMOVED lines=48> */
[----:B------:R-:W-:Y:S01]  /*7ce0*/  STL [R1+0x15c], R10 ;  /* 0x00015c0a01007387 */ /* 0x000fe20000100800 */
[----:B------:R-:W-:-:S03]  /*7cf0*/  SEL R9, R5, R14, !P2 ;  /* 0x0000000e05097207 */ /* 0x000fc60005000000 */
[----:B------:R-:W2:Y:S04]  /*7d00*/  LDL.LU R14, [R1+0xfc] ;  /* 0x0000fc00010e7983 */ /* 0x000ea80000300800 */
        /* <DEDUP_REMOVED lines=50> */
[----:B------:R-:W5:Y:S04]  /*8030*/  LDL.LU R13, [R1+0x124] ;  /* 0x00012400010d7983 */ /* 0x000f680000300800 */
[----:B------:R-:W5:Y:S04]  /*8040*/  LDL.LU R9, [R1+0x104] ;  /* 0x0001040001097983 */ /* 0x000f680000300800 */
[----:B------:R-:W5:Y:S04]  /*8050*/  LDL.LU R8, [R1+0xe4] ;  /* 0x0000e40001087983 */ /* 0x000f680000300800 */
[----:B------:R0:W-:Y:S04]  /*8060*/  STL [R1+0x160], R0 ;  /* 0x0001600001007387 */ /* 0x0001e80000100800 */
[----:B------:R-:W5:Y:S04]  /*8070*/  LDL.LU R7, [R1+0xdc] ;  /* 0x0000dc0001077983 */ /* 0x000f680000300800 */
        /* <DEDUP_REMOVED lines=13> */
[----:B0-----:R-:W5:Y:S04]  /*8150*/  LDL.LU R0, [R1+0x4] ;  /* 0x0000040001007983 */ /* 0x001f680000300800 */
[----:B------:R-:W5:Y:S04]  /*8160*/  LDL.LU R19, [R1+0x68] ;  /* 0x0000680001137983 */ /* 0x000f680000300800 */
[----:B------:R-:W5:Y:S04]  /*8170*/  LDL.LU R18, [R1+0x70] ;  /* 0x0000700001127983 */ /* 0x000f680000300800 */
[----:B------:R-:W5:Y:S04]  /*8180*/  LDL.LU R17, [R1+0x8c] ;  /* 0x00008c0001117983 */ /* 0x000f680000300800 */
[----:B------:R-:W5:Y:S04]  /*8190*/  LDL.LU R16, [R1] ;  /* 0x0000000001107983 */ /* 0x000f680000300800 */
[----:B------:R-:W5:Y:S04]  /*81a0*/  LDL.LU R15, [R1+0x60] ;  /* 0x00006000010f7983 */ /* 0x000f680000300800 */
[----:B------:R-:W5:Y:S01]  /*81b0*/  LDL.LU R14, [R1+0x6c] ;  /* 0x00006c00010e7983 */ /* 0x000f620000300800 */
[----:B--2---:R-:W-:-:S05]  /*81c0*/  SEL R2, R5, R2, !P2 ;  /* 0x0000000205027207 */ /* 0x004fca0005000000 */
[----:B------:R0:W-:Y:S04]  /*81d0*/  STL [R1+0x14c], R2 ;  /* 0x00014c0201007387 */ /* 0x0001e80000100800 */
[----:B0-----:R-:W2:Y:S02]  /*81e0*/  LDL.LU R2, [R1+0x828] ;  /* 0x0008280001027983 */ /* 0x001ea40000300800 */
[----:B--2---:R-:W-:-:S05]  /*81f0*/  SEL R2, R5, R2, !P2 ;  /* 0x0000000205027207 */ /* 0x004fca0005000000 */
[----:B------:R0:W-:Y:S04]  /*8200*/  STL [R1+0x138], R2 ;  /* 0x0001380201007387 */ /* 0x0001e80000100800 */
[----:B0-----:R-:W2:Y:S01]  /*8210*/  LDL.LU R2, [R1+0x824] ;  /* 0x0008240001027983 */ /* 0x001ea20000300800 */
[C---:B---3--:R-:W-:Y:S02]  /*8220*/  SEL R12, R5.reuse, R12, !P2 ;  /* 0x0000000c050c7207 */ /* 0x048fe40005000000 */
[C---:B----4-:R-:W-:Y:S02]  /*8230*/  SEL R11, R5.reuse, R11, !P2 ;  /* 0x0000000b050b7207 */ /* 0x050fe40005000000 */
[C---:B-----5:R-:W-:Y:S02]  /*8240*/  SEL R10, R5.reuse, R10, !P2 ;  /* 0x0000000a050a7207 */ /* 0x060fe40005000000 */
[----:B------:R-:W-:-:S02]  /*8250*/  SEL R13, R5, R13, !P2 ;  /* 0x0000000d050d7207 */ /* 0x000fc40005000000 */
[C---:B------:R-:W-:Y:S02]  /*8260*/  SEL R9, R5.reuse, R9, !P2 ;  /* 0x0000000905097207 */ /* 0x040fe40005000000 */
[C---:B------:R-:W-:Y:S02]  /*8270*/  SEL R8, R5.reuse, R8, !P2 ;  /* 0x0000000805087207 */ /* 0x040fe40005000000 */
[C---:B------:R-:W-:Y:S02]  /*8280*/  SEL R7, R5.reuse, R7, !P2 ;  /* 0x0000000705077207 */ /* 0x040fe40005000000 */
[C---:B------:R-:W-:Y:S02]  /*8290*/  SEL R6, R5.reuse, R6, !P2 ;  /* 0x0000000605067207 */ /* 0x040fe40005000000 */
[C---:B------:R-:W-:Y:S02]  /*82a0*/  SEL R4, R5.reuse, R4, !P2 ;  /* 0x0000000405047207 */ /* 0x040fe40005000000 */
        /* <DEDUP_REMOVED lines=18> */
[----:B--2---:R-:W-:-:S05]  /*83d0*/  SEL R2, R5, R2, !P2 ;  /* 0x0000000205027207 */ /* 0x004fca0005000000 */
[----:B------:R0:W-:Y:S04]  /*83e0*/  STL [R1+0x134], R2 ;  /* 0x0001340201007387 */ /* 0x0001e80000100800 */
[----:B0-----:R-:W2:Y:S04]  /*83f0*/  LDL.LU R2, [R1+0x820] ;  /* 0x0008200001027983 */ /* 0x001ea80000300800 */
[----:B------:R0:W-:Y:S04]  /*8400*/  STL [R1+0x130], R12 ;  /* 0x0001300c01007387 */ /* 0x0001e80000100800 */
[----:B0-----:R-:W3:Y:S04]  /*8410*/  LDL.LU R12, [R1+0x81c] ;  /* 0x00081c00010c7983 */ /* 0x001ee80000300800 */
[----:B------:R0:W-:Y:S04]  /*8420*/  STL [R1+0x12c], R11 ;  /* 0x00012c0b01007387 */ /* 0x0001e80000100800 */
[----:B0-----:R-:W4:Y:S04]  /*8430*/  LDL.LU R11, [R1+0x818] ;  /* 0x00081800010b7983 */ /* 0x001f280000300800 */
[----:B------:R0:W-:Y:S04]  /*8440*/  STL [R1+0x128], R10 ;  /* 0x0001280a01007387 */ /* 0x0001e80000100800 */
[----:B0-----:R-:W5:Y:S04]  /*8450*/  LDL.LU R10, [R1+0x814] ;  /* 0x00081400010a7983 */ /* 0x001f680000300800 */
        /* <DEDUP_REMOVED lines=47> */
[----:B0-----:R-:W2:Y:S02]  /*8750*/  LDL.LU R14, [R1+0x7b8] ;  /* 0x0007b800010e7983 */ /* 0x001ea40000300800 */
[----:B--2---:R-:W-:-:S05]  /*8760*/  SEL R14, R5, R14, !P2 ;  /* 0x0000000e050e7207 */ /* 0x004fca0005000000 */
[----:B------:R0:W-:Y:S04]  /*8770*/  STL [R1+0x50], R14 ;  /* 0x0000500e01007387 */ /* 0x0001e80000100800 */
[----:B0-----:R-:W2:Y:S01]  /*8780*/  LDL.LU R14, [R1+0x2c] ;  /* 0x00002c00010e7983 */ /* 0x001ea20000300800 */
[----:B-----5:R-:W-:-:S05]  /*8790*/  SEL R15, R5, R15, !P2 ;  /* 0x0000000f050f7207 */ /* 0x020fca0005000000 */
[----:B------:R4:W-:Y:S01]  /*87a0*/  STL [R1+0x44], R15 ;  /* 0x0000440f01007387 */ /* 0x0009e20000100800 */
[C---:B---3--:R-:W-:Y:S02]  /*87b0*/  SEL R17, R5.reuse, R17, !P2 ;  /* 0x0000001105117207 */ /* 0x048fe40005000000 */
[C---:B----4-:R-:W-:Y:S02]  /*87c0*/  SEL R15, R5.reuse, R16, !P2 ;  /* 0x00000010050f7207 */ /* 0x050fe40005000000 */
[----:B------:R-:W-:-:S03]  /*87d0*/  SEL R16, R5, R18, !P2 ;  /* 0x0000001205107207 */ /* 0x000fc60005000000 */
[----:B------:R0:W-:Y:S01]  /*87e0*/  STL [R1+0x38], R15 ;  /* 0x0000380f01007387 */ /* 0x0001e20000100800 */
[----:B------:R-:W-:-:S03]  /*87f0*/  SEL R13, R5, R13, !P2 ;  /* 0x0000000d050d7207 */ /* 0x000fc60005000000 */
[----:B------:R-:W-:Y:S01]  /*8800*/  STL [R1+0x18], R17 ;  /* 0x0000181101007387 */ /* 0x000fe20000100800 */
[----:B0-----:R-:W-:-:S03]  /*8810*/  SEL R15, R5, R19, !P2 ;  /* 0x00000013050f7207 */ /* 0x001fc60005000000 */
[----:B------:R-:W-:Y:S01]  /*8820*/  STL [R1+0xc], R16 ;  /* 0x00000c1001007387 */ /* 0x000fe20000100800 */
[----:B------:R-:W-:-:S03]  /*8830*/  SEL R19, R5, R0, !P2 ;  /* 0x0000000005137207 */ /* 0x000fc60005000000 */
[----:B------:R-:W-:Y:S01]  /*8840*/  STL [R1+0x8], R15 ;  /* 0x0000080f01007387 */ /* 0x000fe20000100800 */
        /* <DEDUP_REMOVED lines=12> */
[----:B------:R-:W-:Y:S04]  /*8910*/  STL [R1+0x4], R14 ;  /* 0x0000040e01007387 */ /* 0x000fe80000100800 */
[----:B------:R-:W2:Y:S04]  /*8920*/  LDL.LU R0, [R1+0x7b4] ;  /* 0x0007b40001007983 */ /* 0x000ea80000300800 */
[----:B------:R-:W-:Y:S04]  /*8930*/  STL [R1], R13 ;  /* 0x0000000d01007387 */ /* 0x000fe80000100800 */
[----:B------:R-:W3:Y:S04]  /*8940*/  LDL.LU R18, [R1+0x24] ;  /* 0x0000240001127983 */ /* 0x000ee80000300800 */
[----:B------:R0:W-:Y:S04]  /*8950*/  STL [R1+0x728], R19 ;  /* 0x0007281301007387 */ /* 0x0001e80000100800 */
[----:B0-----:R-:W4:Y:S04]  /*8960*/  LDL.LU R19, [R1+0x80] ;  /* 0x0000800001137983 */ /* 0x001f280000300800 */
[----:B------:R0:W-:Y:S04]  /*8970*/  STL [R1+0x72c], R20 ;  /* 0x00072c1401007387 */ /* 0x0001e80000100800 */
[----:B0-----:R-:W5:Y:S04]  /*8980*/  LDL.LU R20, [R1+0x74] ;  /* 0x0000740001147983 */ /* 0x001f680000300800 */
[----:B------:R0:W-:Y:S04]  /*8990*/  STL [R1+0x730], R21 ;  /* 0x0007301501007387 */ /* 0x0001e80000100800 */
[----:B0-----:R-:W4:Y:S04]  /*89a0*/  LDL.LU R21, [R1+0x58] ;  /* 0x0000580001157983 */ /* 0x001f280000300800 */
[----:B------:R0:W-:Y:S04]  /*89b0*/  STL [R1+0x734], R22 ;  /* 0x0007341601007387 */ /* 0x0001e80000100800 */
[----:B0-----:R-:W5:Y:S04]  /*89c0*/  LDL.LU R22, [R1+0x54] ;  /* 0x0000540001167983 */ /* 0x001f680000300800 */
[----:B------:R0:W-:Y:S04]  /*89d0*/  STL [R1+0x738], R23 ;  /* 0x0007381701007387 */ /* 0x0001e80000100800 */
[----:B0-----:R-:W4:Y:S04]  /*89e0*/  LDL.LU R23, [R1+0x4c] ;  /* 0x00004c0001177983 */ /* 0x001f280000300800 */
[----:B------:R0:W-:Y:S01]  /*89f0*/  STL [R1+0x73c], R24 ;  /* 0x00073c1801007387 */ /* 0x0001e20000100800 */
[----:B------:R-:W-:-:S03]  /*8a00*/  SEL R13, R5, R4, !P2 ;  /* 0x00000004050d7207 */ /* 0x000fc60005000000 */
[----:B0-----:R-:W5:Y:S04]  /*8a10*/  LDL.LU R24, [R1+0x48] ;  /* 0x0000480001187983 */ /* 0x001f680000300800 */
[----:B------:R0:W-:Y:S04]  /*8a20*/  STL [R1+0x740], R25 ;  /* 0x0007401901007387 */ /* 0x0001e80000100800 */
[----:B0-----:R-:W4:Y:S04]  /*8a30*/  LDL.LU R25, [R1+0x40] ;  /* 0x0000400001197983 */ /* 0x001f280000300800 */
        /* <DEDUP_REMOVED lines=9> */
[----:B0-----:R-:W5:Y:S04]  /*8ad0*/  LDL.LU R3, [R1+0x10] ;  /* 0x0000100001037983 */ /* 0x001f680000300800 */
[----:B------:R0:W-:Y:S04]  /*8ae0*/  STL [R1+0x758], R13 ;  /* 0x0007580d01007387 */ /* 0x0001e80000100800 */
[----:B0-----:R-:W5:Y:S01]  /*8af0*/  LDL.LU R13, [R1+0x14] ;  /* 0x00001400010d7983 */ /* 0x001f620000300800 */
[----:B------:R-:W-:-:S02]  /*8b00*/  SEL R14, R5, R6, !P2 ;  /* 0x00000006050e7207 */ /* 0x000fc40005000000 */
[C---:B------:R-:W-:Y:S02]  /*8b10*/  SEL R15, R5.reuse, R7, !P2 ;  /* 0x00000007050f7207 */ /* 0x040fe40005000000 */
[C---:B------:R-:W-:Y:S02]  /*8b20*/  SEL R16, R5.reuse, R8, !P2 ;  /* 0x0000000805107207 */ /* 0x040fe40005000000 */
[C---:B------:R-:W-:Y:S02]  /*8b30*/  SEL R17, R5.reuse, R9, !P2 ;  /* 0x0000000905117207 */ /* 0x040fe40005000000 */
[C---:B------:R-:W-:Y:S02]  /*8b40*/  SEL R10, R5.reuse, R10, !P2 ;  /* 0x0000000a050a7207 */ /* 0x040fe40005000000 */
[C---:B------:R-:W-:Y:S02]  /*8b50*/  SEL R11, R5.reuse, R11, !P2 ;  /* 0x0000000b050b7207 */ /* 0x040fe40005000000 */
[----:B------:R-:W-:-:S02]  /*8b60*/  SEL R12, R5, R12, !P2 ;  /* 0x0000000c050c7207 */ /* 0x000fc40005000000 */
[----:B------:R-:W0:Y:S01]  /*8b70*/  LDC.64 R4, c[0x0][0x218] ;  /* 0x00008600ff047b82 */ /* 0x000e220000000a00 */
[----:B------:R-:W-:Y:S01]  /*8b80*/  STL [R1+0x75c], R14 ;  /* 0x00075c0e01007387 */ /* 0x000fe20000100800 */
[----:B------:R-:W-:-:S03]  /*8b90*/  IMAD R8, R2, UR4, RZ ;  /* 0x0000000402087c24 */ /* 0x000fc6000f8e02ff */
[----:B------:R-:W-:Y:S04]  /*8ba0*/  STL [R1+0x760], R15 ;  /* 0x0007600f01007387 */ /* 0x000fe80000100800 */
[----:B------:R-:W-:Y:S04]  /*8bb0*/  STL [R1+0x764], R16 ;  /* 0x0007641001007387 */ /* 0x000fe80000100800 */
[----:B------:R-:W-:Y:S04]  /*8bc0*/  STL [R1+0x768], R17 ;  /* 0x0007681101007387 */ /* 0x000fe80000100800 */
[----:B------:R-:W-:Y:S04]  /*8bd0*/  STL [R1+0x76c], R10 ;  /* 0x00076c0a01007387 */ /* 0x000fe80000100800 */
[----:B------:R-:W-:Y:S04]  /*8be0*/  STL [R1+0x770], R11 ;  /* 0x0007700b01007387 */ /* 0x000fe80000100800 */
[----:B------:R-:W-:Y:S04]  /*8bf0*/  STL [R1+0x774], R12 ;  /* 0x0007740c01007387 */ /* 0x000fe80000100800 */
[----:B0-----:R-:W-:Y:S04]  /*8c00*/  STL [R1+0x77c], R4 ;  /* 0x00077c0401007387 */ /* 0x001fe80000100800 */
[----:B------:R-:W-:Y:S04]  /*8c10*/  STL [R1+0x778], R5 ;  /* 0x0007780501007387 */ /* 0x000fe80000100800 */
[----:B------:R-:W-:Y:S01]  /*8c20*/  STL [R1+0x780], R8 ;  /* 0x0007800801007387 */ /* 0x000fe20000100800 */
[----:B--2---:R-:W-:Y:S01]  /*8c30*/  IMAD R0, R0, UR5, RZ ;  /* 0x0000000500007c24 */ /* 0x004fe2000f8e02ff */
[----:B------:R-:W-:Y:S01]  /*8c40*/  ULDC UR5, c[0x0][0x238] ;  /* 0x00008e0000057ab9 */ /* 0x000fe20000000800 */
[----:B---3--:R-:W-:-:S02]  /*8c50*/  IMAD R18, R18, UR4, RZ ;  /* 0x0000000412127c24 */ /* 0x008fc4000f8e02ff */
[----:B----4-:R-:W-:Y:S02]  /*8c60*/  IMAD R2, R28, UR4, RZ ;  /* 0x000000041c027c24 */ /* 0x010fe4000f8e02ff */
[----:B-----5:R-:W-:Y:S02]  /*8c70*/  IMAD R6, R29, UR4, RZ ;  /* 0x000000041d067c24 */ /* 0x020fe4000f8e02ff */
[----:B------:R-:W-:Y:S02]  /*8c80*/  IMAD R7, R3, UR4, RZ ;  /* 0x0000000403077c24 */ /* 0x000fe4000f8e02ff */
[----:B------:R-:W-:-:S05]  /*8c90*/  IMAD R9, R13, UR4, RZ ;  /* 0x000000040d097c24 */ /* 0x000fca000f8e02ff */
[----:B------:R-:W-:Y:S04]  /*8ca0*/  STL [R1+0x784], R9 ;  /* 0x0007840901007387 */ /* 0x000fe80000100800 */
[----:B------:R0:W-:Y:S04]  /*8cb0*/  STL [R1+0x2a0], R0 ;  /* 0x0002a00001007387 */ /* 0x0001e80000100800 */
[----:B------:R-:W-:Y:S01]  /*8cc0*/  STL [R1+0x788], R7 ;  /* 0x0007880701007387 */ /* 0x000fe20000100800 */
[----:B0-----:R-:W-:-:S03]  /*8cd0*/  IMAD R0, R27, UR4, RZ ;  /* 0x000000041b007c24 */ /* 0x001fc6000f8e02ff */
[----:B------:R-:W-:Y:S01]  /*8ce0*/  STL [R1+0x78c], R6 ;  /* 0x00078c0601007387 */ /* 0x000fe20000100800 */
[----:B------:R-:W-:-:S03]  /*8cf0*/  IMAD R3, R24, UR4, RZ ;  /* 0x0000000418037c24 */ /* 0x000fc6000f8e02ff */
[----:B------:R0:W-:Y:S04]  /*8d00*/  STL [R1+0x790], R2 ;  /* 0x0007900201007387 */ /* 0x0001e80000100800 */
[----:B------:R1:W-:Y:S01]  /*8d10*/  STL [R1+0x794], R0 ;  /* 0x0007940001007387 */ /* 0x0003e20000100800 */
[----:B0-----:R-:W-:-:S03]  /*8d20*/  IMAD R2, R26, UR4, RZ ;  /* 0x000000041a027c24 */ /* 0x001fc6000f8e02ff */
[----:B------:R-:W-:Y:S01]  /*8d30*/  STL [R1+0x798], R18 ;  /* 0x0007981201007387 */ /* 0x000fe20000100800 */
[----:B-1----:R-:W-:-:S03]  /*8d40*/  IMAD R0, R25, UR4, RZ ;  /* 0x0000000419007c24 */ /* 0x002fc6000f8e02ff */
[----:B------:R0:W-:Y:S04]  /*8d50*/  STL [R1+0x10], R2 ;  /* 0x0000100201007387 */ /* 0x0001e80000100800 */
[----:B------:R1:W-:Y:S04]  /*8d60*/  STL [R1+0x14], R0 ;  /* 0x0000140001007387 */ /* 0x0003e80000100800 */
[----:B------:R2:W-:Y:S01]  /*8d70*/  STL [R1+0x1c], R3 ;  /* 0x00001c0301007387 */ /* 0x0005e20000100800 */
[----:B0-----:R-:W-:Y:S02]  /*8d80*/  IMAD R2, R23, UR4, RZ ;  /* 0x0000000417027c24 */ /* 0x001fe4000f8e02ff */
[----:B-1----:R-:W-:-:S03]  /*8d90*/  IMAD R0, R22, UR4, RZ ;  /* 0x0000000416007c24 */ /* 0x002fc6000f8e02ff */
[----:B------:R0:W-:Y:S01]  /*8da0*/  STL [R1+0x20], R2 ;  /* 0x0000200201007387 */ /* 0x0001e20000100800 */
[----:B--2---:R-:W-:-:S03]  /*8db0*/  IMAD R3, R21, UR4, RZ ;  /* 0x0000000415037c24 */ /* 0x004fc6000f8e02ff */
[----:B------:R1:W-:Y:S04]  /*8dc0*/  STL [R1+0x24], R0 ;  /* 0x0000240001007387 */ /* 0x0003e80000100800 */
[----:B------:R-:W-:Y:S04]  /*8dd0*/  STL [R1+0x28], R3 ;  /* 0x0000280301007387 */ /* 0x000fe80000100800 */
[----:B------:R-:W2:Y:S01]  /*8de0*/  LDL.LU R18, [R1+0x90] ;  /* 0x0000900001127983 */ /* 0x000ea20000300800 */
[----:B0-----:R-:W-:Y:S02]  /*8df0*/  IMAD R2, R20, UR4, RZ ;  /* 0x0000000414027c24 */ /* 0x001fe4000f8e02ff */
[----:B-1----:R-:W-:-:S03]  /*8e00*/  IMAD R0, R19, UR4, RZ ;  /* 0x0000000413007c24 */ /* 0x002fc6000f8e02ff */
[----:B------:R-:W-:Y:S04]  /*8e10*/  STL [R1+0x2c], R2 ;  /* 0x00002c0201007387 */ /* 0x000fe80000100800 */
[----:B--2---:R0:W-:Y:S04]  /*8e20*/  STL [R1+0x7ac], R18 ;  /* 0x0007ac1201007387 */ /* 0x0041e80000100800 */
[----:B------:R-:W-:Y:S04]  /*8e30*/  STL [R1+0x30], R0 ;  /* 0x0000300001007387 */ /* 0x000fe80000100800 */
[----:B0-----:R-:W2:Y:S04]  /*8e40*/  LDL.LU R18, [R1+0x88] ;  /* 0x0000880001127983 */ /* 0x001ea80000300800 */
[----:B--2---:R0:W-:Y:S04]  /*8e50*/  STL [R1+0x7b0], R18 ;  /* 0x0007b01201007387 */ /* 0x0041e80000100800 */
[----:B0-----:R-:W2:Y:S04]  /*8e60*/  LDL.LU R18, [R1+0x84] ;  /* 0x0000840001127983 */ /* 0x001ea80000300800 */
[----:B------:R-:W3:Y:S04]  /*8e70*/  LDL.LU R0, [R1+0x98] ;  /* 0x0000980001007983 */ /* 0x000ee80000300800 */
[----:B------:R-:W4:Y:S04]  /*8e80*/  LDL.LU R2, [R1+0x9c] ;  /* 0x00009c0001027983 */ /* 0x000f280000300800 */
[----:B------:R-:W5:Y:S04]  /*8e90*/  LDL.LU R6, [R1+0xa4] ;  /* 0x0000a40001067983 */ /* 0x000f680000300800 */
[----:B------:R-:W5:Y:S04]  /*8ea0*/  LDL.LU R7, [R1+0xa8] ;  /* 0x0000a80001077983 */ /* 0x000f680000300800 */
[----:B------:R-:W5:Y:S04]  /*8eb0*/  LDL.LU R9, [R1+0xb0] ;  /* 0x0000b00001097983 */ /* 0x000f680000300800 */
[----:B------:R-:W5:Y:S04]  /*8ec0*/  LDL.LU R8, [R1+0xb4] ;  /* 0x0000b40001087983 */ /* 0x000f680000300800 */
[----:B------:R-:W5:Y:S04]  /*8ed0*/  LDL.LU R5, [R1+0xc4] ;  /* 0x0000c40001057983 */ /* 0x000f680000300800 */
[----:B------:R-:W4:Y:S04]  /*8ee0*/  LDL.LU R4, [R1+0xc8] ;  /* 0x0000c80001047983 */ /* 0x000f280000300800 */
        /* <DEDUP_REMOVED lines=19> */
[----:B------:R-:W5:Y:S01]  /*9020*/  LDL.LU R19, [R1+0x15c] ;  /* 0x00015c0001137983 */ /* 0x000f620000300800 */
[----:B--2---:R-:W-:-:S05]  /*9030*/  IMAD R18, R18, UR4, RZ ;  /* 0x0000000412127c24 */ /* 0x004fca000f8e02ff */
[----:B------:R0:W-:Y:S04]  /*9040*/  STL [R1+0x34], R18 ;  /* 0x0000341201007387 */ /* 0x0001e80000100800 */
[----:B0-----:R-:W2:Y:S02]  /*9050*/  LDL.LU R18, [R1+0x7b0] ;  /* 0x0007b00001127983 */ /* 0x001ea40000300800 */
[----:B--2---:R-:W-:-:S05]  /*9060*/  IMAD R18, R18, UR4, RZ ;  /* 0x0000000412127c24 */ /* 0x004fca000f8e02ff */
[----:B------:R0:W-:Y:S04]  /*9070*/  STL [R1+0x3c], R18 ;  /* 0x00003c1201007387 */ /* 0x0001e80000100800 */
[----:B0-----:R-:W2:Y:S01]  /*9080*/  LDL.LU R18, [R1+0x7ac] ;  /* 0x0007ac0001127983 */ /* 0x001ea20000300800 */
[----:B---3--:R-:W-:Y:S02]  /*9090*/  IMAD R0, R0, UR4, RZ ;  /* 0x0000000400007c24 */ /* 0x008fe4000f8e02ff */
[----:B----4-:R-:W-:Y:S02]  /*90a0*/  IMAD R4, R4, UR4, RZ ;  /* 0x0000000404047c24 */ /* 0x010fe4000f8e02ff */
[----:B-----5:R-:W-:Y:S02]  /*90b0*/  IMAD R3, R3, UR4, RZ ;  /* 0x0000000403037c24 */ /* 0x020fe4000f8e02ff */
[----:B--2---:R-:W-:-:S05]  /*90c0*/  IMAD R18, R18, UR4, RZ ;  /* 0x0000000412127c24 */ /* 0x004fca000f8e02ff */
[----:B------:R0:W-:Y:S04]  /*90d0*/  STL [R1+0x40], R18 ;  /* 0x0000401201007387 */ /* 0x0001e80000100800 */
[----:B------:R1:W-:Y:S01]  /*90e0*/  STL [R1+0x48], R0 ;  /* 0x0000480001007387 */ /* 0x0003e20000100800 */
[----:B0-----:R-:W-:Y:S02]  /*90f0*/  IMAD R18, R2, UR4, RZ ;  /* 0x0000000402127c24 */ /* 0x001fe4000f8e02ff */
[----:B------:R-:W-:Y:S02]  /*9100*/  IMAD R2, R6, UR4, RZ ;  /* 0x0000000406027c24 */ /* 0x000fe4000f8e02ff */
[----:B-1----:R-:W-:Y:S01]  /*9110*/  IMAD R0, R7, UR4, RZ ;  /* 0x0000000407007c24 */ /* 0x002fe2000f8e02ff */
        /* <DEDUP_REMOVED lines=8> */
[----:B------:R1:W-:Y:S01]  /*91a0*/  STL [R1+0x80], R0 ;  /* 0x0000800001007387 */ /* 0x0003e20000100800 */
[----:B0-----:R-:W-:-:S03]  /*91b0*/  IMAD R2, R12, UR4, RZ ;  /* 0x000000040c027c24 */ /* 0x001fc6000f8e02ff */
[----:B------:R0:W-:Y:S01]  /*91c0*/  STL [R1+0x84], R4 ;  /* 0x0000840401007387 */ /* 0x0001e20000100800 */
[----:B-1----:R-:W-:-:S03]  /*91d0*/  IMAD R0, R11, UR4, RZ ;  /* 0x000000040b007c24 */ /* 0x002fc6000f8e02ff */
[----:B------:R1:W-:Y:S04]  /*91e0*/  STL [R1+0x88], R2 ;  /* 0x0000880201007387 */ /* 0x0003e80000100800 */
[----:B------:R2:W-:Y:S01]  /*91f0*/  STL [R1+0x8c], R0 ;  /* 0x00008c0001007387 */ /* 0x0005e20000100800 */
[----:B0-----:R-:W-:Y:S02]  /*9200*/  IMAD R4, R10, UR4, RZ ;  /* 0x000000040a047c24 */ /* 0x001fe4000f8e02ff */
[----:B-1----:R-:W-:-:S03]  /*9210*/  IMAD R2, R17, UR4, RZ ;  /* 0x0000000411027c24 */ /* 0x002fc6000f8e02ff */
[----:B------:R0:W-:Y:S01]  /*9220*/  STL [R1+0x90], R4 ;  /* 0x0000900401007387 */ /* 0x0001e20000100800 */
[----:B--2---:R-:W-:-:S03]  /*9230*/  IMAD R0, R16, UR4, RZ ;  /* 0x0000000410007c24 */ /* 0x004fc6000f8e02ff */
[----:B------:R1:W-:Y:S04]  /*9240*/  STL [R1+0x98], R2 ;  /* 0x0000980201007387 */ /* 0x0003e80000100800 */
[----:B------:R2:W-:Y:S01]  /*9250*/  STL [R1+0x9c], R0 ;  /* 0x00009c0001007387 */ /* 0x0005e20000100800 */
[----:B0-----:R-:W-:Y:S02]  /*9260*/  IMAD R4, R15, UR4, RZ ;  /* 0x000000040f047c24 */ /* 0x001fe4000f8e02ff */
[----:B-1----:R-:W-:-:S03]  /*9270*/  IMAD R2, R14, UR4, RZ ;  /* 0x000000040e027c24 */ /* 0x002fc6000f8e02ff */
[----:B------:R-:W-:Y:S01]  /*9280*/  STL [R1+0xa4], R4 ;  /* 0x0000a40401007387 */ /* 0x000fe20000100800 */
[----:B--2---:R-:W-:-:S03]  /*9290*/  IMAD R0, R13, UR4, RZ ;  /* 0x000000040d007c24 */ /* 0x004fc6000f8e02ff */
        /* <DEDUP_REMOVED lines=154> */
[----:B------:R-:W5:Y:S01]  /*9c40*/  LDL.LU R19, [R1] ;  /* 0x0000000001137983 */ /* 0x000f620000300800 */
        /* <DEDUP_REMOVED lines=9> */
[----:B------:R-:W-:-:S02]  /*9ce0*/  IMAD R7, R7, UR4, RZ ;  /* 0x0000000407077c24 */ /* 0x000fc4000f8e02ff */
[----:B------:R-:W-:Y:S02]  /*9cf0*/  IMAD R9, R9, UR4, RZ ;  /* 0x0000000409097c24 */ /* 0x000fe4000f8e02ff */
[----:B------:R-:W-:Y:S02]  /*9d00*/  IMAD R8, R8, UR4, RZ ;  /* 0x0000000408087c24 */ /* 0x000fe4000f8e02ff */
[----:B------:R-:W-:Y:S02]  /*9d10*/  IMAD R4, R4, UR4, RZ ;  /* 0x0000000404047c24 */ /* 0x000fe4000f8e02ff */
[----:B------:R-:W-:Y:S02]  /*9d20*/  IMAD R5, R5, UR4, RZ ;  /* 0x0000000405057c24 */ /* 0x000fe4000f8e02ff */
[----:B------:R-:W-:Y:S02]  /*9d30*/  IMAD R12, R12, UR4, RZ ;  /* 0x000000040c0c7c24 */ /* 0x000fe4000f8e02ff */
        /* <DEDUP_REMOVED lines=19> */
[----:B--2---:R-:W-:-:S05]  /*9e70*/  IMAD R18, R18, UR4, RZ ;  /* 0x0000000412127c24 */ /* 0x004fca000f8e02ff */
        /* <DEDUP_REMOVED lines=15> */
[----:B0-----:R-:W4:Y:S04]  /*9f70*/  LDL.LU R4, [R1+0x77c] ;  /* 0x00077c0001047983 */ /* 0x001f280000300800 */
[----:B------:R0:W-:Y:S04]  /*9f80*/  STL [R1+0xc0], R5 ;  /* 0x0000c00501007387 */ /* 0x0001e80000100800 */
[----:B0-----:R-:W5:Y:S04]  /*9f90*/  LDL.LU R5, [R1+0x778] ;  /* 0x0007780001057983 */ /* 0x001f680000300800 */
        /* <DEDUP_REMOVED lines=38> */
[----:B------:R0:W-:Y:S04]  /*a200*/  STL [R1], R19 ;  /* 0x0000001301007387 */ /* 0x0001e80000100800 */
[----:B0-----:R-:W5:Y:S01]  /*a210*/  LDL.LU R19, [R1+0x728] ;  /* 0x0007280001137983 */ /* 0x001f620000300800 */
[----:B--2---:R-:W-:-:S02]  /*a220*/  IMAD R29, R29, UR4, RZ ;  /* 0x000000041d1d7c24 */ /* 0x004fc4000f8e02ff */
[----:B---3--:R-:W-:Y:S02]  /*a230*/  IMAD R28, R28, UR4, RZ ;  /* 0x000000041c1c7c24 */ /* 0x008fe4000f8e02ff */
[----:B----4-:R-:W-:Y:S02]  /*a240*/  IMAD R27, R27, UR4, RZ ;  /* 0x000000041b1b7c24 */ /* 0x010fe4000f8e02ff */
[----:B-----5:R-:W-:Y:S02]  /*a250*/  IMAD R26, R26, UR4, RZ ;  /* 0x000000041a1a7c24 */ /* 0x020fe4000f8e02ff */
[----:B------:R-:W-:Y:S02]  /*a260*/  IMAD R25, R25, UR4, RZ ;  /* 0x0000000419197c24 */ /* 0x000fe4000f8e02ff */
[----:B------:R-:W-:Y:S02]  /*a270*/  IMAD R24, R24, UR4, RZ ;  /* 0x0000000418187c24 */ /* 0x000fe4000f8e02ff */
[----:B------:R-:W-:-:S02]  /*a280*/  IMAD R23, R23, UR4, RZ ;  /* 0x0000000417177c24 */ /* 0x000fc4000f8e02ff */
[----:B------:R-:W-:Y:S02]  /*a290*/  IMAD R22, R22, UR4, RZ ;  /* 0x0000000416167c24 */ /* 0x000fe4000f8e02ff */
[----:B------:R-:W-:Y:S02]  /*a2a0*/  IMAD R21, R21, UR4, RZ ;  /* 0x0000000415157c24 */ /* 0x000fe4000f8e02ff */
[----:B------:R-:W-:Y:S02]  /*a2b0*/  IMAD R20, R20, UR4, RZ ;  /* 0x0000000414147c24 */ /* 0x000fe4000f8e02ff */
[----:B------:R-:W-:-:S05]  /*a2c0*/  IMAD R19, R19, UR4, RZ ;  /* 0x0000000413137c24 */ /* 0x000fca000f8e02ff */
[----:B------:R0:W-:Y:S04]  /*a2d0*/  STL [R1+0x6f0], R19 ;  /* 0x0006f01301007387 */ /* 0x0001e80000100800 */
[----:B0-----:R-:W2:Y:S04]  /*a2e0*/  LDL R19, [R1+0x2a0] ;  /* 0x0002a00001137983 */ /* 0x001ea80000100800 */
[----:B------:R-:W-:Y:S04]  /*a2f0*/  STL [R1+0x6f4], R20 ;  /* 0x0006f41401007387 */ /* 0x000fe80000100800 */
        /* <DEDUP_REMOVED lines=8> */
[----:B------:R0:W-:Y:S04]  /*a380*/  STL [R1+0x718], R29 ;  /* 0x0007181d01007387 */ /* 0x0001e80000100800 */
[----:B0-----:R-:W3:Y:S04]  /*a390*/  LDL.LU R29, [R1+0x10] ;  /* 0x00001000011d7983 */ /* 0x001ee80000300800 */
[----:B------:R-:W4:Y:S01]  /*a3a0*/  LDL.LU R28, [R1+0x14] ;  /* 0x00001400011c7983 */ /* 0x000f220000300800 */
[----:B------:R-:W-:-:S05]  /*a3b0*/  IMAD R3, R3, UR4, RZ ;  /* 0x0000000403037c24 */ /* 0x000fca000f8e02ff */
[----:B------:R-:W-:Y:S04]  /*a3c0*/  STL [R1+0x194], R3 ;  /* 0x0001940301007387 */ /* 0x000fe80000100800 */
[----:B------:R-:W5:Y:S04]  /*a3d0*/  LDL.LU R27, [R1+0x1c] ;  /* 0x00001c00011b7983 */ /* 0x000f680000300800 */
[----:B------:R-:W5:Y:S04]  /*a3e0*/  LDL.LU R26, [R1+0x20] ;  /* 0x00002000011a7983 */ /* 0x000f680000300800 */
[----:B------:R-:W5:Y:S01]  /*a3f0*/  LDL.LU R25, [R1+0x24] ;  /* 0x0000240001197983 */ /* 0x000f620000300800 */
[----:B------:R-:W-:-:S03]  /*a400*/  IMAD R13, R13, UR4, RZ ;  /* 0x000000040d0d7c24 */ /* 0x000fc6000f8e02ff */
[----:B------:R-:W5:Y:S01]  /*a410*/  LDL.LU R24, [R1+0x28] ;  /* 0x0000280001187983 */ /* 0x000f620000300800 */
[----:B------:R-:W-:Y:S02]  /*a420*/  IMAD R14, R14, UR4, RZ ;  /* 0x000000040e0e7c24 */ /* 0x000fe4000f8e02ff */
[----:B------:R-:W-:Y:S01]  /*a430*/  IMAD R15, R15, UR4, RZ ;  /* 0x000000040f0f7c24 */ /* 0x000fe2000f8e02ff */
[----:B------:R0:W-:Y:S04]  /*a440*/  STL [R1+0x71c], R13 ;  /* 0x00071c0d01007387 */ /* 0x0001e80000100800 */
[----:B------:R1:W-:Y:S04]  /*a450*/  STL [R1+0x720], R14 ;  /* 0x0007200e01007387 */ /* 0x0003e80000100800 */
[----:B------:R-:W-:Y:S04]  /*a460*/  STL [R1+0x724], R15 ;  /* 0x0007240f01007387 */ /* 0x000fe80000100800 */
[----:B------:R-:W5:Y:S01]  /*a470*/  LDL.LU R23, [R1+0x2c] ;  /* 0x00002c0001177983 */ /* 0x000f620000300800 */
[----:B0-----:R-:W-:-:S02]  /*a480*/  LEA R13, P1, R8, R4, 0x1 ;  /* 0x00000004080d7211 */ /* 0x001fc400078208ff */
[----:B-1----:R-:W-:-:S03]  /*a490*/  LEA R14, P6, R9, R4, 0x1 ;  /* 0x00000004090e7211 */ /* 0x002fc600078c08ff */
[----:B------:R0:W-:Y:S04]  /*a4a0*/  STL [R1+0x6b8], R13 ;  /* 0x0006b80d01007387 */ /* 0x0001e80000100800 */
[----:B------:R-:W5:Y:S01]  /*a4b0*/  LDL.LU R22, [R1+0x30] ;  /* 0x0000300001167983 */ /* 0x000f620000300800 */
[----:B0-----:R-:W-:-:S03]  /*a4c0*/  LEA R13, P5, R7, R4, 0x1 ;  /* 0x00000004070d7211 */ /* 0x001fc600078a08ff */
[----:B------:R0:W-:Y:S04]  /*a4d0*/  STL [R1+0x398], R14 ;  /* 0x0003980e01007387 */ /* 0x0001e80000100800 */
[----:B------:R1:W-:Y:S04]  /*a4e0*/  STL [R1+0x390], R13 ;  /* 0x0003900d01007387 */ /* 0x0003e80000100800 */
[----:B------:R-:W5:Y:S01]  /*a4f0*/  LDL.LU R21, [R1+0x34] ;  /* 0x0000340001157983 */ /* 0x000f620000300800 */
[-C--:B0-----:R-:W-:Y:S02]  /*a500*/  LEA R14, P4, R6, R4.reuse, 0x1 ;  /* 0x00000004060e7211 */ /* 0x081fe400078808ff */
[----:B------:R-:W-:-:S02]  /*a510*/  LEA R15, P2, R0, R4, 0x1 ;  /* 0x00000004000f7211 */ /* 0x000fc400078408ff */
[----:B-1----:R-:W-:Y:S01]  /*a520*/  LEA R13, P3, R2, R4, 0x1 ;  /* 0x00000004020d7211 */ /* 0x002fe200078608ff */
[----:B------:R0:W-:Y:S04]  /*a530*/  STL [R1+0x388], R14 ;  /* 0x0003880e01007387 */ /* 0x0001e80000100800 */
[----:B------:R1:W-:Y:S01]  /*a540*/  STL [R1+0x380], R13 ;  /* 0x0003800d01007387 */ /* 0x0003e20000100800 */
[----:B0-----:R-:W-:-:S03]  /*a550*/  LEA.HI.X.SX32 R14, R8, R5, 0x1, P1 ;  /* 0x00000005080e7211 */ /* 0x001fc600008f0eff */
[----:B------:R-:W-:Y:S01]  /*a560*/  STL [R1+0x378], R15 ;  /* 0x0003780f01007387 */ /* 0x000fe20000100800 */
[----:B------:R-:W-:-:S03]  /*a570*/  LEA.HI.X.SX32 R8, R9, R5, 0x1, P6 ;  /* 0x0000000509087211 */ /* 0x000fc600030f0eff */
[----:B------:R-:W-:Y:S04]  /*a580*/  STL [R1+0x6b4], R14 ;  /* 0x0006b40e01007387 */ /* 0x000fe80000100800 */
[----:B------:R-:W5:Y:S01]  /*a590*/  LDL.LU R9, [R1+0x3c] ;  /* 0x00003c0001097983 */ /* 0x000f620000300800 */
[----:B-1----:R-:W-:-:S05]  /*a5a0*/  LEA R13, P1, R18, R4, 0x1 ;  /* 0x00000004120d7211 */ /* 0x002fca00078208ff */
[----:B------:R-:W-:Y:S04]  /*a5b0*/  STL [R1+0x370], R13 ;  /* 0x0003700d01007387 */ /* 0x000fe80000100800 */
[----:B------:R-:W5:Y:S01]  /*a5c0*/  LDL.LU R20, [R1+0x40] ;  /* 0x0000400001147983 */ /* 0x000f620000300800 */
[----:B------:R-:W-:-:S03]  /*a5d0*/  LEA.HI.X.SX32 R7, R7, R5, 0x1, P5 ;  /* 0x0000000507077211 */ /* 0x000fc600028f0eff */
[----:B------:R3:W-:Y:S01]  /*a5e0*/  STL [R1+0x6b0], R8 ;  /* 0x0006b00801007387 */ /* 0x0007e20000100800 */
[----:B------:R-:W-:Y:S02]  /*a5f0*/  LEA.HI.X.SX32 R2, R2, R5, 0x1, P3 ;  /* 0x0000000502027211 */ /* 0x000fe400018f0eff */
[----:B--2---:R-:W-:Y:S01]  /*a600*/  LEA R3, P0, R19, UR10, 0x1 ;  /* 0x0000000a13037c11 */ /* 0x004fe2000f8008ff */
[----:B------:R-:W-:Y:S01]  /*a610*/  IMAD R16, R16, UR4, RZ ;  /* 0x0000000410107c24 */ /* 0x000fe2000f8e02ff */
[----:B------:R-:W2:Y:S01]  /*a620*/  LDL.LU R19, [R1+0x48] ;  /* 0x0000480001137983 */ /* 0x000ea20000300800 */
[----:B------:R-:W-:Y:S01]  /*a630*/  IMAD R17, R17, UR4, RZ ;  /* 0x0000000411117c24 */ /* 0x000fe2000f8e02ff */
[----:B------:R-:W-:Y:S01]  /*a640*/  ULDC UR10, c[0x0][0x238] ;  /* 0x00008e00000a7ab9 */ /* 0x000fe20000000800 */
[-C--:B---3--:R-:W-:Y:S02]  /*a650*/  LEA R8, P6, R29, R4.reuse, 0x1 ;  /* 0x000000041d087211 */ /* 0x088fe400078c08ff */
[----:B----4-:R-:W-:-:S03]  /*a660*/  LEA R13, P5, R28, R4, 0x1 ;  /* 0x000000041c0d7211 */ /* 0x010fc600078a08ff */
[----:B------:R0:W-:Y:S04]  /*a670*/  STL [R1+0x368], R8 ;  /* 0x0003680801007387 */ /* 0x0001e80000100800 */
[----:B------:R1:W-:Y:S04]  /*a680*/  STL [R1+0x6a4], R7 ;  /* 0x0006a40701007387 */ /* 0x0003e80000100800 */
[----:B0-----:R-:W3:Y:S01]  /*a690*/  LDL.LU R8, [R1+0x4c] ;  /* 0x00004c0001087983 */ /* 0x001ee20000300800 */
[----:B-1----:R-:W-:-:S03]  /*a6a0*/  LEA.HI.X.SX32 R7, R6, R5, 0x1, P4 ;  /* 0x0000000506077211 */ /* 0x002fc600020f0eff */
[----:B------:R-:W-:Y:S04]  /*a6b0*/  STL [R1+0x360], R13 ;  /* 0x0003600d01007387 */ /* 0x000fe80000100800 */
[----:B------:R-:W-:Y:S04]  /*a6c0*/  STL [R1+0x38c], R7 ;  /* 0x00038c0701007387 */ /* 0x000fe80000100800 */
[----:B------:R-:W4:Y:S01]  /*a6d0*/  LDL.LU R15, [R1+0x54] ;  /* 0x00005400010f7983 */ /* 0x000f220000300800 */
[----:B-----5:R-:W-:-:S05]  /*a6e0*/  LEA R6, P4, R27, R4, 0x1 ;  /* 0x000000041b067211 */ /* 0x020fca00078808ff */
[----:B------:R0:W-:Y:S04]  /*a6f0*/  STL [R1+0x358], R6 ;  /* 0x0003580601007387 */ /* 0x0001e80000100800 */
[----:B------:R1:W-:Y:S04]  /*a700*/  STL [R1+0x384], R2 ;  /* 0x0003840201007387 */ /* 0x0003e80000100800 */
[----:B------:R-:W5:Y:S01]  /*a710*/  LDL.LU R14, [R1+0x58] ;  /* 0x00005800010e7983 */ /* 0x000f620000300800 */
[----:B0-----:R-:W-:Y:S02]  /*a720*/  LEA R6, P3, R26, R4, 0x1 ;  /* 0x000000041a067211 */ /* 0x001fe400078608ff */
[----:B-1----:R-:W-:-:S03]  /*a730*/  LEA.HI.X.SX32 R2, R0, R5, 0x1, P2 ;  /* 0x0000000500027211 */ /* 0x002fc600010f0eff */
[----:B------:R-:W-:Y:S01]  /*a740*/  STL [R1+0x350], R6 ;  /* 0x0003500601007387 */ /* 0x000fe20000100800 */
[----:B------:R-:W-:-:S03]  /*a750*/  LEA R0, P2, R25, R4, 0x1 ;  /* 0x0000000419007211 */ /* 0x000fc600078408ff */
[----:B------:R0:W-:Y:S04]  /*a760*/  STL [R1+0x37c], R2 ;  /* 0x00037c0201007387 */ /* 0x0001e80000100800 */
[----:B------:R-:W5:Y:S01]  /*a770*/  LDL.LU R13, [R1+0x6c] ;  /* 0x00006c00010d7983 */ /* 0x000f620000300800 */
[----:B0-----:R-:W-:-:S03]  /*a780*/  LEA.HI.X.SX32 R2, R18, R5, 0x1, P1 ;  /* 0x0000000512027211 */ /* 0x001fc600008f0eff */
[----:B------:R0:W-:Y:S04]  /*a790*/  STL [R1+0x348], R0 ;  /* 0x0003480001007387 */ /* 0x0001e80000100800 */
[----:B------:R1:W-:Y:S01]  /*a7a0*/  STL [R1+0x374], R2 ;  /* 0x0003740201007387 */ /* 0x0003e20000100800 */
[-C--:B0-----:R-:W-:Y:S02]  /*a7b0*/  LEA R0, P1, R24, R4.reuse, 0x1 ;  /* 0x0000000418007211 */ /* 0x081fe400078208ff */
[----:B-1----:R-:W-:Y:S02]  /*a7c0*/  LEA.HI.X.SX32 R2, R29, R5, 0x1, P6 ;  /* 0x000000051d027211 */ /* 0x002fe400030f0eff */
[----:B------:R-:W5:Y:S04]  /*a7d0*/  LDL.LU R29, [R1+0x74] ;  /* 0x00007400011d7983 */ /* 0x000f680000300800 */
[----:B------:R0:W-:Y:S04]  /*a7e0*/  STL [R1+0x340], R0 ;  /* 0x0003400001007387 */ /* 0x0001e80000100800 */
[----:B------:R1:W-:Y:S01]  /*a7f0*/  STL [R1+0x36c], R2 ;  /* 0x00036c0201007387 */ /* 0x0003e20000100800 */
[----:B0-----:R-:W-:-:S02]  /*a800*/  LEA R0, P6, R23, R4, 0x1 ;  /* 0x0000000417007211 */ /* 0x001fc400078c08ff */
        /* <DEDUP_REMOVED lines=10> */
[-C--:B-1----:R-:W-:Y:S02]  /*a8b0*/  LEA.HI.X.SX32 R2, R26, R5.reuse, 0x1, P3 ;  /* 0x000000051a027211 */ /* 0x082fe400018f0eff */
[----:B------:R-:W5:Y:S04]  /*a8c0*/  LDL.LU R26, [R1+0x88] ;  /* 0x00008800011a7983 */ /* 0x000f680000300800 */
[----:B------:R-:W-:Y:S04]  /*a8d0*/  STL [R1+0x328], R0 ;  /* 0x0003280001007387 */ /* 0x000fe80000100800 */
[----:B------:R0:W-:Y:S02]  /*a8e0*/  STL [R1+0x354], R2 ;  /* 0x0003540201007387 */ /* 0x0001e40000100800 */
[----:B0-----:R-:W-:-:S02]  /*a8f0*/  LEA.HI.X.SX32 R2, R25, R5, 0x1, P2 ;  /* 0x0000000519027211 */ /* 0x001fc400010f0eff */
[----:B------:R-:W5:Y:S01]  /*a900*/  LDL.LU R25, [R1+0x8c] ;  /* 0x00008c0001197983 */ /* 0x000f620000300800 */
[----:B------:R-:W-:-:S05]  /*a910*/  LEA R0, P3, R9, R4, 0x1 ;  /* 0x0000000409007211 */ /* 0x000fca00078608ff */
[----:B------:R-:W-:Y:S04]  /*a920*/  STL [R1+0x320], R0 ;  /* 0x0003200001007387 */ /* 0x000fe80000100800 */
[----:B------:R0:W-:Y:S02]  /*a930*/  STL [R1+0x34c], R2 ;  /* 0x00034c0201007387 */ /* 0x0001e40000100800 */
[----:B0-----:R-:W-:Y:S02]  /*a940*/  LEA.HI.X.SX32 R2, R24, R5, 0x1, P1 ;  /* 0x0000000518027211 */ /* 0x001fe400008f0eff */
[----:B------:R-:W5:Y:S01]  /*a950*/  LDL.LU R24, [R1+0x90] ;  /* 0x0000900001187983 */ /* 0x000f620000300800 */
[----:B------:R-:W-:-:S05]  /*a960*/  LEA R0, P2, R20, R4, 0x1 ;  /* 0x0000000414007211 */ /* 0x000fca00078408ff */
[----:B------:R-:W-:Y:S04]  /*a970*/  STL [R1+0x318], R0 ;  /* 0x0003180001007387 */ /* 0x000fe80000100800 */
[----:B------:R0:W-:Y:S02]  /*a980*/  STL [R1+0x344], R2 ;  /* 0x0003440201007387 */ /* 0x0001e40000100800 */
[----:B0-----:R-:W-:Y:S02]  /*a990*/  LEA.HI.X.SX32 R2, R23, R5, 0x1, P6 ;  /* 0x0000000517027211 */ /* 0x001fe400030f0eff */
[----:B------:R-:W5:Y:S01]  /*a9a0*/  LDL.LU R23, [R1+0x98] ;  /* 0x0000980001177983 */ /* 0x000f620000300800 */
[----:B--2---:R-:W-:-:S05]  /*a9b0*/  LEA R0, P1, R19, R4, 0x1 ;  /* 0x0000000413007211 */ /* 0x004fca00078208ff */
[----:B------:R-:W-:Y:S04]  /*a9c0*/  STL [R1+0x310], R0 ;  /* 0x0003100001007387 */ /* 0x000fe80000100800 */
[----:B------:R0:W-:Y:S02]  /*a9d0*/  STL [R1+0x33c], R2 ;  /* 0x00033c0201007387 */ /* 0x0001e40000100800 */
[----:B0-----:R-:W-:Y:S02]  /*a9e0*/  LEA.HI.X.SX32 R2, R22, R5, 0x1, P5 ;  /* 0x0000000516027211 */ /* 0x001fe400028f0eff */
[----:B------:R-:W2:Y:S01]  /*a9f0*/  LDL.LU R22, [R1+0x9c] ;  /* 0x00009c0001167983 */ /* 0x000ea20000300800 */
[----:B---3--:R-:W-:-:S05]  /*aa00*/  LEA R0, P6, R8, R4, 0x1 ;  /* 0x0000000408007211 */ /* 0x008fca00078c08ff */
[----:B------:R4:W-:Y:S04]  /*aa10*/  STL [R1+0x308], R0 ;  /* 0x0003080001007387 */ /* 0x0009e80000100800 */
[----:B------:R0:W-:Y:S01]  /*aa20*/  STL [R1+0x334], R2 ;  /* 0x0003340201007387 */ /* 0x0001e20000100800 */
[----:B----4-:R-:W-:Y:S02]  /*aa30*/  LEA R0, P5, R15, R4, 0x1 ;  /* 0x000000040f007211 */ /* 0x010fe400078a08ff */
[-C--:B0-----:R-:W-:Y:S02]  /*aa40*/  LEA.HI.X.SX32 R2, R21, R5.reuse, 0x1, P4 ;  /* 0x0000000515027211 */ /* 0x081fe400020f0eff */
[----:B------:R-:W3:Y:S04]  /*aa50*/  LDL.LU R21, [R1+0xa4] ;  /* 0x0000a40001157983 */ /* 0x000ee80000300800 */
[----:B------:R-:W-:Y:S04]  /*aa60*/  STL [R1+0x300], R0 ;  /* 0x0003000001007387 */ /* 0x000fe80000100800 */
[----:B------:R0:W-:Y:S02]  /*aa70*/  STL [R1+0x32c], R2 ;  /* 0x00032c0201007387 */ /* 0x0001e40000100800 */
[----:B0-----:R-:W-:-:S02]  /*aa80*/  LEA.HI.X.SX32 R2, R9, R5, 0x1, P3 ;  /* 0x0000000509027211 */ /* 0x001fc400018f0eff */
[----:B------:R-:W4:Y:S01]  /*aa90*/  LDL.LU R9, [R1+0xa8] ;  /* 0x0000a80001097983 */ /* 0x000f220000300800 */
[----:B-----5:R-:W-:-:S05]  /*aaa0*/  LEA R0, P4, R14, R4, 0x1 ;  /* 0x000000040e007211 */ /* 0x020fca00078808ff */
[----:B------:R-:W-:Y:S04]  /*aab0*/  STL [R1+0x2f8], R0 ;  /* 0x0002f80001007387 */ /* 0x000fe80000100800 */
[----:B------:R0:W-:Y:S02]  /*aac0*/  STL [R1+0x324], R2 ;  /* 0x0003240201007387 */ /* 0x0001e40000100800 */
[----:B0-----:R-:W-:Y:S02]  /*aad0*/  LEA.HI.X.SX32 R2, R20, R5, 0x1, P2 ;  /* 0x0000000514027211 */ /* 0x001fe400010f0eff */
[----:B------:R-:W5:Y:S01]  /*aae0*/  LDL.LU R20, [R1+0xb0] ;  /* 0x0000b00001147983 */ /* 0x000f620000300800 */
[----:B------:R-:W-:-:S05]  /*aaf0*/  LEA R0, P3, R13, R4, 0x1 ;  /* 0x000000040d007211 */ /* 0x000fca00078608ff */
        /* <DEDUP_REMOVED lines=45> */
[----:B------:R-:W-:Y:S04]  /*add0*/  STL [R1+0x2a8], R0 ;  /* 0x0002a80001007387 */ /* 0x000fe80000100800 */
[----:B------:R0:W-:Y:S02]  /*ade0*/  STL [R1+0x2d4], R2 ;  /* 0x0002d40201007387 */ /* 0x0001e40000100800 */
[-C--:B0-----:R-:W-:Y:S02]  /*adf0*/  LEA.HI.X.SX32 R2, R25, R5.reuse, 0x1, P4 ;  /* 0x0000000519027211 */ /* 0x081fe400020f0eff */
[----:B----4-:R-:W-:Y:S01]  /*ae00*/  LEA R0, P5, R9, R4, 0x1 ;  /* 0x0000000409007211 */ /* 0x010fe200078a08ff */
        /* <DEDUP_REMOVED lines=13> */
[----:B0-----:R-:W-:Y:S02]  /*aee0*/  LEA R0, P2, R8, R4, 0x1 ;  /* 0x0000000408007211 */ /* 0x001fe400078408ff */
[-C--:B-1----:R-:W-:Y:S02]  /*aef0*/  LEA.HI.X.SX32 R2, R22, R5.reuse, 0x1, P1 ;  /* 0x0000000516027211 */ /* 0x082fe400008f0eff */
[----:B------:R-:W5:Y:S04]  /*af00*/  LDL.LU R22, [R1+0x10c] ;  /* 0x00010c0001167983 */ /* 0x000f680000300800 */
[----:B------:R-:W-:Y:S04]  /*af10*/  STL [R1+0x280], R0 ;  /* 0x0002800001007387 */ /* 0x000fe80000100800 */
[----:B------:R0:W-:Y:S02]  /*af20*/  STL [R1+0x2b4], R2 ;  /* 0x0002b40201007387 */ /* 0x0001e40000100800 */
[----:B0-----:R-:W-:-:S02]  /*af30*/  LEA.HI.X.SX32 R2, R21, R5, 0x1, P6 ;  /* 0x0000000515027211 */ /* 0x001fc400030f0eff */
[----:B------:R-:W5:Y:S01]  /*af40*/  LDL.LU R21, [R1+0x110] ;  /* 0x0001100001157983 */ /* 0x000f620000300800 */
[----:B------:R-:W-:-:S05]  /*af50*/  LEA R0, P1, R15, R4, 0x1 ;  /* 0x000000040f007211 */ /* 0x000fca00078208ff */
[----:B------:R0:W-:Y:S04]  /*af60*/  STL [R1+0x278], R0 ;  /* 0x0002780001007387 */ /* 0x0001e80000100800 */
[----:B------:R1:W-:Y:S04]  /*af70*/  STL [R1+0x2ac], R2 ;  /* 0x0002ac0201007387 */ /* 0x0003e80000100800 */
[----:B------:R-:W5:Y:S01]  /*af80*/  LDL.LU R7, [R1+0x118] ;  /* 0x0001180001077983 */ /* 0x000f620000300800 */
[----:B0-----:R-:W-:Y:S02]  /*af90*/  LEA R0, P6, R14, R4, 0x1 ;  /* 0x000000040e007211 */ /* 0x001fe400078c08ff */
[----:B-1----:R-:W-:-:S03]  /*afa0*/  LEA.HI.X.SX32 R2, R9, R5, 0x1, P5 ;  /* 0x0000000509027211 */ /* 0x002fc600028f0eff */
        /* <DEDUP_REMOVED lines=11> */
[----:B------:R1:W-:Y:S04]  /*b060*/  STL [R1+0x28c], R2 ;  /* 0x00028c0201007387 */ /* 0x0003e80000100800 */
[----:B------:R-:W5:Y:S01]  /*b070*/  LDL.LU R9, [R1+0x144] ;  /* 0x0001440001097983 */ /* 0x000f620000300800 */
[----:B0-----:R-:W-:-:S02]  /*b080*/  LEA R0, P3, R28, R4, 0x1 ;  /* 0x000000041c007211 */ /* 0x001fc400078608ff */
[----:B-1----:R-:W-:-:S03]  /*b090*/  LEA.HI.X.SX32 R2, R8, R5, 0x1, P2 ;  /* 0x0000000508027211 */ /* 0x002fc600010f0eff */
[----:B------:R-:W-:Y:S04]  /*b0a0*/  STL [R1+0x258], R0 ;  /* 0x0002580001007387 */ /* 0x000fe80000100800 */
[----:B------:R0:W-:Y:S04]  /*b0b0*/  STL [R1+0x284], R2 ;  /* 0x0002840201007387 */ /* 0x0001e80000100800 */
[----:B------:R-:W5:Y:S01]  /*b0c0*/  LDL.LU R8, [R1+0x148] ;  /* 0x0001480001087983 */ /* 0x000f620000300800 */
[----:B0-----:R-:W-:Y:S02]  /*b0d0*/  LEA.HI.X.SX32 R2, R15, R5, 0x1, P1 ;  /* 0x000000050f027211 */ /* 0x001fe400008f0eff */
[----:B------:R-:W-:-:S05]  /*b0e0*/  LEA R0, P2, R27, R4, 0x1 ;  /* 0x000000041b007211 */ /* 0x000fca00078408ff */
[----:B------:R-:W-:Y:S04]  /*b0f0*/  STL [R1+0x250], R0 ;  /* 0x0002500001007387 */ /* 0x000fe80000100800 */
[----:B------:R0:W-:Y:S04]  /*b100*/  STL [R1+0x27c], R2 ;  /* 0x00027c0201007387 */ /* 0x0001e80000100800 */
[----:B------:R-:W5:Y:S01]  /*b110*/  LDL.LU R15, [R1+0x150] ;  /* 0x00015000010f7983 */ /* 0x000f620000300800 */
[----:B0-----:R-:W-:Y:S02]  /*b120*/  LEA.HI.X.SX32 R2, R14, R5, 0x1, P6 ;  /* 0x000000050e027211 */ /* 0x001fe400030f0eff */
[----:B--2---:R-:W-:-:S05]  /*b130*/  LEA R0, P1, R26, R4, 0x1 ;  /* 0x000000041a007211 */ /* 0x004fca00078208ff */
[----:B------:R-:W-:Y:S04]  /*b140*/  STL [R1+0x248], R0 ;  /* 0x0002480001007387 */ /* 0x000fe80000100800 */
[----:B------:R0:W-:Y:S04]  /*b150*/  STL [R1+0x274], R2 ;  /* 0x0002740201007387 */ /* 0x0001e80000100800 */
[----:B------:R-:W2:Y:S01]  /*b160*/  LDL.LU R14, [R1+0x154] ;  /* 0x00015400010e7983 */ /* 0x000ea20000300800 */
[----:B0-----:R-:W-:Y:S02]  /*b170*/  LEA.HI.X.SX32 R2, R13, R5, 0x1, P5 ;  /* 0x000000050d027211 */ /* 0x001fe400028f0eff */
[----:B---3--:R-:W-:-:S05]  /*b180*/  LEA R0, P6, R25, R4, 0x1 ;  /* 0x0000000419007211 */ /* 0x008fca00078c08ff */
[----:B------:R-:W-:Y:S04]  /*b190*/  STL [R1+0x3a0], R0 ;  /* 0x0003a00001007387 */ /* 0x000fe80000100800 */
[----:B------:R0:W-:Y:S04]  /*b1a0*/  STL [R1+0x26c], R2 ;  /* 0x00026c0201007387 */ /* 0x0001e80000100800 */
[----:B------:R-:W3:Y:S01]  /*b1b0*/  LDL.LU R13, [R1+0x158] ;  /* 0x00015800010d7983 */ /* 0x000ee20000300800 */
[----:B0-----:R-:W-:Y:S02]  /*b1c0*/  LEA.HI.X.SX32 R2, R29, R5, 0x1, P4 ;  /* 0x000000051d027211 */ /* 0x001fe400020f0eff */
[----:B----4-:R-:W-:-:S05]  /*b1d0*/  LEA R0, P5, R24, R4, 0x1 ;  /* 0x0000000418007211 */ /* 0x010fca00078a08ff */
[----:B------:R-:W-:Y:S04]  /*b1e0*/  STL [R1+0x3a4], R0 ;  /* 0x0003a40001007387 */ /* 0x000fe80000100800 */
[----:B------:R0:W-:Y:S04]  /*b1f0*/  STL [R1+0x264], R2 ;  /* 0x0002640201007387 */ /* 0x0001e80000100800 */
[----:B------:R-:W4:Y:S01]  /*b200*/  LDL.LU R29, [R1+0x15c] ;  /* 0x00015c00011d7983 */ /* 0x000f220000300800 */
[----:B0-----:R-:W-:Y:S02]  /*b210*/  LEA.HI.X.SX32 R2, R28, R5, 0x1, P3 ;  /* 0x000000051c027211 */ /* 0x001fe400018f0eff */
[----:B-----5:R-:W-:-:S05]  /*b220*/  LEA R0, P4, R23, R4, 0x1 ;  /* 0x0000000417007211 */ /* 0x020fca00078808ff */
        /* <DEDUP_REMOVED lines=9> */
[----:B------:R-:W-:-:S05]  /*b2c0*/  LEA R0, P2, R21, R4, 0x1 ;  /* 0x0000000415007211 */ /* 0x000fca00078408ff */
[----:B------:R0:W-:Y:S04]  /*b2d0*/  STL [R1+0x3b0], R0 ;  /* 0x0003b00001007387 */ /* 0x0001e80000100800 */
[----:B------:R1:W-:Y:S04]  /*b2e0*/  STL [R1+0x24c], R2 ;  /* 0x00024c0201007387 */ /* 0x0003e80000100800 */
[----:B------:R-:W5:Y:S01]  /*b2f0*/  LDL.LU R26, [R1+0x170] ;  /* 0x00017000011a7983 */ /* 0x000f620000300800 */
[----:B0-----:R-:W-:Y:S02]  /*b300*/  LEA R0, P1, R7, R4, 0x1 ;  /* 0x0000000407007211 */ /* 0x001fe400078208ff */
[----:B-1----:R-:W-:-:S03]  /*b310*/  LEA.HI.X.SX32 R2, R25, R5, 0x1, P6 ;  /* 0x0000000519027211 */ /* 0x002fc600030f0eff */
[----:B------:R0:W-:Y:S04]  /*b320*/  STL [R1+0x3b4], R0 ;  /* 0x0003b40001007387 */ /* 0x0001e80000100800 */
[----:B------:R1:W-:Y:S04]  /*b330*/  STL [R1+0x240], R2 ;  /* 0x0002400201007387 */ /* 0x0003e80000100800 */
[----:B------:R-:W5:Y:S01]  /*b340*/  LDL.LU R25, [R1+0x178] ;  /* 0x0001780001197983 */ /* 0x000f620000300800 */
[----:B0-----:R-:W-:Y:S02]  /*b350*/  LEA R0, P6, R20, R4, 0x1 ;  /* 0x0000000414007211 */ /* 0x001fe400078c08ff */
[----:B-1----:R-:W-:-:S03]  /*b360*/  LEA.HI.X.SX32 R2, R24, R5, 0x1, P5 ;  /* 0x0000000518027211 */ /* 0x002fc600028f0eff */
[----:B------:R0:W-:Y:S04]  /*b370*/  STL [R1+0x3b8], R0 ;  /* 0x0003b80001007387 */ /* 0x0001e80000100800 */
[----:B------:R-:W5:Y:S04]  /*b380*/  LDL.LU R24, [R1+0x180] ;  /* 0x0001800001187983 */ /* 0x000f680000300800 */
[----:B------:R1:W-:Y:S01]  /*b390*/  STL [R1+0x238], R2 ;  /* 0x0002380201007387 */ /* 0x0003e20000100800 */
[----:B0-----:R-:W-:Y:S02]  /*b3a0*/  LEA R0, P5, R19, R4, 0x1 ;  /* 0x0000000413007211 */ /* 0x001fe400078a08ff */
[----:B-1----:R-:W-:-:S03]  /*b3b0*/  LEA.HI.X.SX32 R2, R23, R5, 0x1, P4 ;  /* 0x0000000517027211 */ /* 0x002fc600020f0eff */
[----:B------:R0:W-:Y:S04]  /*b3c0*/  STL [R1+0x3bc], R0 ;  /* 0x0003bc0001007387 */ /* 0x0001e80000100800 */
[----:B------:R-:W5:Y:S01]  /*b3d0*/  LDL.LU R23, [R1+0x18c] ;  /* 0x00018c0001177983 */ /* 0x000f620000300800 */
[----:B0-----:R-:W-:-:S03]  /*b3e0*/  LEA R0, P4, R9, R4, 0x1 ;  /* 0x0000000409007211 */ /* 0x001fc600078808ff */
[----:B------:R0:W-:Y:S04]  /*b3f0*/  STL [R1+0x230], R2 ;  /* 0x0002300201007387 */ /* 0x0001e80000100800 */
[----:B------:R1:W-:Y:S01]  /*b400*/  STL [R1+0x3c0], R0 ;  /* 0x0003c00001007387 */ /* 0x0003e20000100800 */
[----:B0-----:R-:W-:-:S03]  /*b410*/  LEA.HI.X.SX32 R2, R22, R5, 0x1, P3 ;  /* 0x0000000516027211 */ /* 0x001fc600018f0eff */
[----:B------:R-:W5:Y:S01]  /*b420*/  LDL.LU R22, [R1+0x190] ;  /* 0x0001900001167983 */ /* 0x000f620000300800 */
[----:B-1----:R-:W-:-:S03]  /*b430*/  LEA R0, P3, R8, R4, 0x1 ;  /* 0x0000000408007211 */ /* 0x002fc600078608ff */
[----:B------:R0:W-:Y:S04]  /*b440*/  STL [R1+0x228], R2 ;  /* 0x0002280201007387 */ /* 0x0001e80000100800 */
[----:B------:R1:W-:Y:S01]  /*b450*/  STL [R1+0x3c4], R0 ;  /* 0x0003c40001007387 */ /* 0x0003e20000100800 */
[----:B0-----:R-:W-:-:S03]  /*b460*/  LEA.HI.X.SX32 R2, R21, R5, 0x1, P2 ;  /* 0x0000000515027211 */ /* 0x001fc600010f0eff */
[----:B------:R-:W5:Y:S01]  /*b470*/  LDL.LU R21, [R1+0x188] ;  /* 0x0001880001157983 */ /* 0x000f620000300800 */
[----:B------:R-:W-:-:S03]  /*b480*/  LEA.HI.X.SX32 R6, R7, R5, 0x1, P1 ;  /* 0x0000000507067211 */ /* 0x000fc600008f0eff */
[----:B------:R-:W-:Y:S01]  /*b490*/  STL [R1+0x220], R2 ;  /* 0x0002200201007387 */ /* 0x000fe20000100800 */
[----:B-1----:R-:W-:-:S05]  /*b4a0*/  LEA R0, P2, R15, R4, 0x1 ;  /* 0x000000040f007211 */ /* 0x002fca00078408ff */
[----:B------:R0:W-:Y:S04]  /*b4b0*/  STL [R1+0x3c8], R0 ;  /* 0x0003c80001007387 */ /* 0x0001e80000100800 */
[----:B------:R-:W-:Y:S01]  /*b4c0*/  STL [R1+0x218], R6 ;  /* 0x0002180601007387 */ /* 0x000fe20000100800 */
[----:B0-----:R-:W-:-:S03]  /*b4d0*/  LEA.HI.X.SX32 R0, R20, R5, 0x1, P6 ;  /* 0x0000000514007211 */ /* 0x001fc600030f0eff */
        /* <DEDUP_REMOVED lines=23> */
[----:B------:R0:W-:Y:S01]  /*b650*/  STL [R1+0x1f0], R0 ;  /* 0x0001f00001007387 */ /* 0x0001e20000100800 */
[----:B------:R-:W-:Y:S02]  /*b660*/  LEA R6, P2, R26, R4, 0x1 ;  /* 0x000000041a067211 */ /* 0x000fe400078408ff */
[----:B0-----:R-:W-:-:S03]  /*b670*/  LEA.HI.X.SX32 R0, R14, R5, 0x1, P1 ;  /* 0x000000050e007211 */ /* 0x001fc600008f0eff */
[----:B------:R-:W-:Y:S04]  /*b680*/  STL [R1+0x3e0], R6 ;  /* 0x0003e00601007387 */ /* 0x000fe80000100800 */
[----:B------:R-:W5:Y:S01]  /*b690*/  LDL.LU R15, [R1+0x14c] ;  /* 0x00014c00010f7983 */ /* 0x000f620000300800 */
[----:B------:R-:W-:-:S03]  /*b6a0*/  LEA R2, P1, R25, R4, 0x1 ;  /* 0x0000000419027211 */ /* 0x000fc600078208ff */
[----:B------:R0:W-:Y:S04]  /*b6b0*/  STL [R1+0x1e8], R0 ;  /* 0x0001e80001007387 */ /* 0x0001e80000100800 */
[----:B------:R1:W-:Y:S04]  /*b6c0*/  STL [R1+0x3e4], R2 ;  /* 0x0003e40201007387 */ /* 0x0003e80000100800 */
[----:B------:R-:W5:Y:S01]  /*b6d0*/  LDL.LU R14, [R1+0x138] ;  /* 0x00013800010e7983 */ /* 0x000f620000300800 */
[----:B0-----:R-:W-:Y:S02]  /*b6e0*/  LEA.HI.X.SX32 R0, R13, R5, 0x1, P6 ;  /* 0x000000050d007211 */ /* 0x001fe400030f0eff */
[----:B-1----:R-:W-:-:S03]  /*b6f0*/  LEA R2, P6, R24, R4, 0x1 ;  /* 0x0000000418027211 */ /* 0x002fc600078c08ff */
[----:B------:R0:W-:Y:S04]  /*b700*/  STL [R1+0x1e0], R0 ;  /* 0x0001e00001007387 */ /* 0x0001e80000100800 */
[----:B------:R1:W-:Y:S04]  /*b710*/  STL [R1+0x3e8], R2 ;  /* 0x0003e80201007387 */ /* 0x0003e80000100800 */
[----:B------:R-:W5:Y:S01]  /*b720*/  LDL.LU R13, [R1+0x134] ;  /* 0x00013400010d7983 */ /* 0x000f620000300800 */
[----:B0-----:R-:W-:-:S05]  /*b730*/  LEA.HI.X.SX32 R0, R29, R5, 0x1, P5 ;  /* 0x000000051d007211 */ /* 0x001fca00028f0eff */
[----:B------:R0:W-:Y:S01]  /*b740*/  STL [R1+0x1d8], R0 ;  /* 0x0001d80001007387 */ /* 0x0001e20000100800 */
[----:B-1----:R-:W-:Y:S02]  /*b750*/  LEA R2, P5, R23, R4, 0x1 ;  /* 0x0000000417027211 */ /* 0x002fe400078a08ff */
[----:B0-----:R-:W-:-:S03]  /*b760*/  LEA.HI.X.SX32 R0, R28, R5, 0x1, P4 ;  /* 0x000000051c007211 */ /* 0x001fc600020f0eff */
[----:B------:R0:W-:Y:S04]  /*b770*/  STL [R1+0x3ec], R2 ;  /* 0x0003ec0201007387 */ /* 0x0001e80000100800 */
[----:B------:R-:W5:Y:S04]  /*b780*/  LDL.LU R29, [R1+0x130] ;  /* 0x00013000011d7983 */ /* 0x000f680000300800 */
[----:B------:R1:W-:Y:S01]  /*b790*/  STL [R1+0x1d0], R0 ;  /* 0x0001d00001007387 */ /* 0x0003e20000100800 */
[----:B0-----:R-:W-:-:S05]  /*b7a0*/  LEA R2, P4, R22, R4, 0x1 ;  /* 0x0000000416027211 */ /* 0x001fca00078808ff */
[----:B------:R0:W-:Y:S04]  /*b7b0*/  STL [R1+0x3f0], R2 ;  /* 0x0003f00201007387 */ /* 0x0001e80000100800 */
[----:B------:R-:W5:Y:S01]  /*b7c0*/  LDL.LU R28, [R1+0x12c] ;  /* 0x00012c00011c7983 */ /* 0x000f620000300800 */
[----:B-1----:R-:W-:Y:S02]  /*b7d0*/  LEA.HI.X.SX32 R0, R27, R5, 0x1, P3 ;  /* 0x000000051b007211 */ /* 0x002fe400018f0eff */
[----:B0-----:R-:W-:-:S03]  /*b7e0*/  LEA R2, P3, R21, R4, 0x1 ;  /* 0x0000000415027211 */ /* 0x001fc600078608ff */
[----:B------:R0:W-:Y:S04]  /*b7f0*/  STL [R1+0x1c8], R0 ;  /* 0x0001c80001007387 */ /* 0x0001e80000100800 */
[----:B------:R1:W-:Y:S04]  /*b800*/  STL [R1+0x3f4], R2 ;  /* 0x0003f40201007387 */ /* 0x0003e80000100800 */
[----:B------:R-:W5:Y:S01]  /*b810*/  LDL.LU R27, [R1+0x128] ;  /* 0x00012800011b7983 */ /* 0x000f620000300800 */
[----:B0-----:R-:W-:-:S05]  /*b820*/  LEA.HI.X.SX32 R0, R26, R5, 0x1, P2 ;  /* 0x000000051a007211 */ /* 0x001fca00010f0eff */
[----:B------:R0:W-:Y:S04]  /*b830*/  STL [R1+0x1c0], R0 ;  /* 0x0001c00001007387 */ /* 0x0001e80000100800 */
[----:B------:R-:W5:Y:S01]  /*b840*/  LDL.LU R26, [R1+0x124] ;  /* 0x00012400011a7983 */ /* 0x000f620000300800 */
[----:B-1----:R-:W-:Y:S02]  /*b850*/  LEA R2, P2, R20, R4, 0x1 ;  /* 0x0000000414027211 */ /* 0x002fe400078408ff */
[----:B0-----:R-:W-:-:S03]  /*b860*/  LEA.HI.X.SX32 R0, R25, R5, 0x1, P1 ;  /* 0x0000000519007211 */ /* 0x001fc600008f0eff */
        /* <DEDUP_REMOVED lines=10> */
[----:B------:R4:W-:Y:S04]  /*b910*/  STL [R1+0x400], R2 ;  /* 0x0004000201007387 */ /* 0x0009e80000100800 */
[----:B------:R-:W3:Y:S04]  /*b920*/  LDL.LU R23, [R1+0x114] ;  /* 0x0001140001177983 */ /* 0x000ee80000300800 */
[----:B------:R0:W-:Y:S01]  /*b930*/  STL [R1+0x1d4], R0 ;  /* 0x0001d40001007387 */ /* 0x0001e20000100800 */
[----:B----4-:R-:W-:Y:S02]  /*b940*/  LEA R2, P5, R9, R4, 0x1 ;  /* 0x0000000409027211 */ /* 0x010fe400078a08ff */
[----:B0-----:R-:W-:-:S03]  /*b950*/  LEA.HI.X.SX32 R0, R22, R5, 0x1, P4 ;  /* 0x0000000516007211 */ /* 0x001fc600020f0eff */
[----:B------:R5:W-:Y:S04]  /*b960*/  STL [R1+0x404], R2 ;  /* 0x0004040201007387 */ /* 0x000be80000100800 */
[----:B------:R-:W4:Y:S04]  /*b970*/  LDL.LU R22, [R1+0x104] ;  /* 0x0001040001167983 */ /* 0x000f280000300800 */
[----:B------:R0:W-:Y:S01]  /*b980*/  STL [R1+0x1dc], R0 ;  /* 0x0001dc0001007387 */ /* 0x0001e20000100800 */
[----:B-----5:R-:W-:Y:S02]  /*b990*/  LEA R2, P4, R8, R4, 0x1 ;  /* 0x0000000408027211 */ /* 0x020fe400078808ff */
[----:B0-----:R-:W-:-:S03]  /*b9a0*/  LEA.HI.X.SX32 R0, R21, R5, 0x1, P3 ;  /* 0x0000000515007211 */ /* 0x001fc600018f0eff */
[----:B------:R-:W-:Y:S04]  /*b9b0*/  STL [R1+0x408], R2 ;  /* 0x0004080201007387 */ /* 0x000fe80000100800 */
[----:B------:R-:W5:Y:S04]  /*b9c0*/  LDL.LU R21, [R1+0xfc] ;  /* 0x0000fc0001157983 */ /* 0x000f680000300800 */
[----:B------:R0:W-:Y:S02]  /*b9d0*/  STL [R1+0x1e4], R0 ;  /* 0x0001e40001007387 */ /* 0x0001e40000100800 */
[----:B0-----:R-:W-:-:S02]  /*b9e0*/  LEA.HI.X.SX32 R0, R20, R5, 0x1, P2 ;  /* 0x0000000514007211 */ /* 0x001fc400010f0eff */
        /* <DEDUP_REMOVED lines=17> */
[----:B------:R0:W-:Y:S04]  /*bb00*/  STL [R1+0x424], R2 ;  /* 0x0004240201007387 */ /* 0x0001e80000100800 */
[----:B------:R-:W-:Y:S01]  /*bb10*/  STL [R1+0x204], R0 ;  /* 0x0002040001007387 */ /* 0x000fe20000100800 */
[----:B------:R-:W-:-:S05]  /*bb20*/  LEA R9, P5, R28, R4, 0x1 ;  /* 0x000000041c097211 */ /* 0x000fca00078a08ff */
[----:B------:R1:W-:Y:S01]  /*bb30*/  STL [R1+0x42c], R9 ;  /* 0x00042c0901007387 */ /* 0x0003e20000100800 */
[----:B0-----:R-:W-:-:S03]  /*bb40*/  LEA.HI.X.SX32 R2, R8, R5, 0x1, P4 ;  /* 0x0000000508027211 */ /* 0x001fc600020f0eff */
[----:B-1----:R-:W5:Y:S01]  /*bb50*/  LDL.LU R9, [R1+0xd0] ;  /* 0x0000d00001097983 */ /* 0x002f620000300800 */
[-C--:B------:R-:W-:Y:S02]  /*bb60*/  LEA R0, P4, R27, R4.reuse, 0x1 ;  /* 0x000000041b007211 */ /* 0x080fe400078808ff */
[----:B------:R-:W-:Y:S01]  /*bb70*/  LEA.HI.X.SX32 R8, R15, R5, 0x1, P3 ;  /* 0x000000050f087211 */ /* 0x000fe200018f0eff */
[----:B------:R0:W-:Y:S04]  /*bb80*/  STL [R1+0x20c], R2 ;  /* 0x00020c0201007387 */ /* 0x0001e80000100800 */
[----:B------:R1:W-:Y:S04]  /*bb90*/  STL [R1+0x434], R0 ;  /* 0x0004340001007387 */ /* 0x0003e80000100800 */
[----:B------:R1:W-:Y:S04]  /*bba0*/  STL [R1+0x214], R8 ;  /* 0x0002140801007387 */ /* 0x0003e80000100800 */
[----:B------:R-:W5:Y:S01]  /*bbb0*/  LDL.LU R15, [R1+0xc0] ;  /* 0x0000c000010f7983 */ /* 0x000f620000300800 */
[----:B0-----:R-:W-:-:S02]  /*bbc0*/  LEA R2, P3, R26, R4, 0x1 ;  /* 0x000000041a027211 */ /* 0x001fc400078608ff */
[----:B-1----:R-:W-:-:S03]  /*bbd0*/  LEA.HI.X.SX32 R0, R14, R5, 0x1, P2 ;  /* 0x000000050e007211 */ /* 0x002fc600010f0eff */
[----:B------:R0:W-:Y:S04]  /*bbe0*/  STL [R1+0x43c], R2 ;  /* 0x00043c0201007387 */ /* 0x0001e80000100800 */
[----:B------:R-:W-:Y:S01]  /*bbf0*/  STL [R1+0x21c], R0 ;  /* 0x00021c0001007387 */ /* 0x000fe20000100800 */
[----:B------:R-:W-:-:S05]  /*bc00*/  LEA R8, P2, R25, R4, 0x1 ;  /* 0x0000000419087211 */ /* 0x000fca00078408ff */
[----:B------:R1:W-:Y:S04]  /*bc10*/  STL [R1+0x444], R8 ;  /* 0x0004440801007387 */ /* 0x0003e80000100800 */
[----:B------:R-:W5:Y:S01]  /*bc20*/  LDL.LU R14, [R1+0xbc] ;  /* 0x0000bc00010e7983 */ /* 0x000f620000300800 */
[-C--:B0-----:R-:W-:Y:S02]  /*bc30*/  LEA.HI.X.SX32 R2, R13, R5.reuse, 0x1, P1 ;  /* 0x000000050d027211 */ /* 0x081fe400008f0eff */
[----:B-1----:R-:W-:-:S03]  /*bc40*/  LEA.HI.X.SX32 R8, R29, R5, 0x1, P6 ;  /* 0x000000051d087211 */ /* 0x002fc600030f0eff */
[----:B------:R-:W-:Y:S01]  /*bc50*/  STL [R1+0x224], R2 ;  /* 0x0002240201007387 */ /* 0x000fe20000100800 */
[----:B--2---:R-:W-:-:S05]  /*bc60*/  LEA R0, P1, R24, R4, 0x1 ;  /* 0x0000000418007211 */ /* 0x004fca00078208ff */
[----:B------:R0:W-:Y:S04]  /*bc70*/  STL [R1+0x44c], R0 ;  /* 0x00044c0001007387 */ /* 0x0001e80000100800 */
[----:B------:R4:W-:Y:S04]  /*bc80*/  STL [R1+0x22c], R8 ;  /* 0x00022c0801007387 */ /* 0x0009e80000100800 */
[----:B------:R-:W2:Y:S01]  /*bc90*/  LDL.LU R13, [R1+0xb8] ;  /* 0x0000b800010d7983 */ /* 0x000ea20000300800 */
[----:B0-----:R-:W-:Y:S02]  /*bca0*/  LEA.HI.X.SX32 R0, R28, R5, 0x1, P5 ;  /* 0x000000051c007211 */ /* 0x001fe400028f0eff */
[----:B---3--:R-:W-:-:S05]  /*bcb0*/  LEA R2, P6, R23, R4, 0x1 ;  /* 0x0000000417027211 */ /* 0x008fca00078c08ff */
[----:B------:R0:W-:Y:S04]  /*bcc0*/  STL [R1+0x454], R2 ;  /* 0x0004540201007387 */ /* 0x0001e80000100800 */
[----:B------:R5:W-:Y:S01]  /*bcd0*/  STL [R1+0x234], R0 ;  /* 0x0002340001007387 */ /* 0x000be20000100800 */
[----:B----4-:R-:W-:-:S05]  /*bce0*/  LEA R8, P5, R22, R4, 0x1 ;  /* 0x0000000416087211 */ /* 0x010fca00078a08ff */
[----:B------:R1:W-:Y:S04]  /*bcf0*/  STL [R1+0x45c], R8 ;  /* 0x00045c0801007387 */ /* 0x0003e80000100800 */
[----:B------:R-:W3:Y:S01]  /*bd00*/  LDL.LU R29, [R1+0xac] ;  /* 0x0000ac00011d7983 */ /* 0x000ee20000300800 */
[----:B0-----:R-:W-:-:S05]  /*bd10*/  LEA.HI.X.SX32 R2, R27, R5, 0x1, P4 ;  /* 0x000000051b027211 */ /* 0x001fca00020f0eff */
[----:B------:R0:W-:Y:S01]  /*bd20*/  STL [R1+0x23c], R2 ;  /* 0x00023c0201007387 */ /* 0x0001e20000100800 */
[-C--:B-----5:R-:W-:Y:S02]  /*bd30*/  LEA R0, P4, R21, R4.reuse, 0x1 ;  /* 0x0000000415007211 */ /* 0x0a0fe400078808ff */
[-C--:B-1----:R-:W-:Y:S02]  /*bd40*/  LEA.HI.X.SX32 R8, R25, R5.reuse, 0x1, P2 ;  /* 0x0000000519087211 */ /* 0x082fe400010f0eff */
[----:B0-----:R-:W-:Y:S01]  /*bd50*/  LEA.HI.X.SX32 R2, R26, R5, 0x1, P3 ;  /* 0x000000051a027211 */ /* 0x001fe200018f0eff */
[----:B------:R0:W-:Y:S04]  /*bd60*/  STL [R1+0x464], R0 ;  /* 0x0004640001007387 */ /* 0x0001e80000100800 */
[----:B------:R-:W4:Y:S01]  /*bd70*/  LDL.LU R28, [R1+0xa0] ;  /* 0x0000a000011c7983 */ /* 0x000f220000300800 */
[----:B0-----:R-:W-:-:S03]  /*bd80*/  LEA R0, P3, R20, R4, 0x1 ;  /* 0x0000000414007211 */ /* 0x001fc600078608ff */
[----:B------:R0:W-:Y:S04]  /*bd90*/  STL [R1+0x244], R2 ;  /* 0x0002440201007387 */ /* 0x0001e80000100800 */
[----:B------:R1:W-:Y:S04]  /*bda0*/  STL [R1+0x46c], R0 ;  /* 0x00046c0001007387 */ /* 0x0003e80000100800 */
[----:B------:R-:W-:Y:S04]  /*bdb0*/  STL [R1+0x394], R8 ;  /* 0x0003940801007387 */ /* 0x000fe80000100800 */
[----:B------:R-:W5:Y:S01]  /*bdc0*/  LDL.LU R27, [R1+0x94] ;  /* 0x00009400011b7983 */ /* 0x000f620000300800 */
[----:B0-----:R-:W-:-:S02]  /*bdd0*/  LEA.HI.X.SX32 R2, R24, R5, 0x1, P1 ;  /* 0x0000000518027211 */ /* 0x001fc400008f0eff */
[----:B-1----:R-:W-:-:S05]  /*bde0*/  LEA R0, P2, R19, R4, 0x1 ;  /* 0x0000000413007211 */ /* 0x002fca00078408ff */
        /* <DEDUP_REMOVED lines=8> */
[----:B0-----:R-:W-:-:S05]  /*be70*/  LEA R0, P6, R7, R4, 0x1 ;  /* 0x0000000407007211 */ /* 0x001fca00078c08ff */
[----:B------:R-:W-:Y:S01]  /*be80*/  STL [R1+0x484], R0 ;  /* 0x0004840001007387 */ /* 0x000fe20000100800 */
[----:B-1----:R-:W-:-:S03]  /*be90*/  LEA.HI.X.SX32 R2, R22, R5, 0x1, P5 ;  /* 0x0000000516027211 */ /* 0x002fc600028f0eff */
[----:B------:R-:W5:Y:S04]  /*bea0*/  LDL.LU R24, [R1+0x70] ;  /* 0x0000700001187983 */ /* 0x000f680000300800 */
[----:B------:R0:W-:Y:S04]  /*beb0*/  STL [R1+0x418], R2 ;  /* 0x0004180201007387 */ /* 0x0001e80000100800 */
[----:B------:R-:W5:Y:S01]  /*bec0*/  LDL.LU R23, [R1+0x68] ;  /* 0x0000680001177983 */ /* 0x000f620000300800 */
[----:B0-----:R-:W-:Y:S02]  /*bed0*/  LEA.HI.X.SX32 R2, R21, R5, 0x1, P4 ;  /* 0x0000000515027211 */ /* 0x001fe400020f0eff */
[----:B------:R-:W-:-:S05]  /*bee0*/  LEA R0, P5, R9, R4, 0x1 ;  /* 0x0000000409007211 */ /* 0x000fca00078a08ff */
[----:B------:R0:W-:Y:S04]  /*bef0*/  STL [R1+0x48c], R0 ;  /* 0x00048c0001007387 */ /* 0x0001e80000100800 */
[----:B------:R-:W5:Y:S04]  /*bf00*/  LDL.LU R22, [R1+0x64] ;  /* 0x0000640001167983 */ /* 0x000f680000300800 */
[----:B------:R1:W-:Y:S04]  /*bf10*/  STL [R1+0x420], R2 ;  /* 0x0004200201007387 */ /* 0x0003e80000100800 */
[----:B------:R-:W5:Y:S01]  /*bf20*/  LDL.LU R8, [R1+0x60] ;  /* 0x0000600001087983 */ /* 0x000f620000300800 */
[----:B0-----:R-:W-:-:S05]  /*bf30*/  LEA R0, P4, R15, R4, 0x1 ;  /* 0x000000040f007211 */ /* 0x001fca00078808ff */
[----:B------:R0:W-:Y:S01]  /*bf40*/  STL [R1+0x494], R0 ;  /* 0x0004940001007387 */ /* 0x0001e20000100800 */
[----:B-1----:R-:W-:-:S03]  /*bf50*/  LEA.HI.X.SX32 R2, R20, R5, 0x1, P3 ;  /* 0x0000000514027211 */ /* 0x002fc600018f0eff */
[----:B------:R-:W5:Y:S04]  /*bf60*/  LDL.LU R21, [R1+0x5c] ;  /* 0x00005c0001157983 */ /* 0x000f680000300800 */
[----:B------:R1:W-:Y:S04]  /*bf70*/  STL [R1+0x428], R2 ;  /* 0x0004280201007387 */ /* 0x0003e80000100800 */
[----:B------:R-:W5:Y:S01]  /*bf80*/  LDL.LU R20, [R1+0x50] ;  /* 0x0000500001147983 */ /* 0x000f620000300800 */
[----:B0-----:R-:W-:Y:S02]  /*bf90*/  LEA R0, P3, R14, R4, 0x1 ;  /* 0x000000040e007211 */ /* 0x001fe400078608ff */
[----:B-1----:R-:W-:-:S03]  /*bfa0*/  LEA.HI.X.SX32 R2, R19, R5, 0x1, P2 ;  /* 0x0000000513027211 */ /* 0x002fc600010f0eff */
[----:B------:R-:W-:Y:S04]  /*bfb0*/  STL [R1+0x49c], R0 ;  /* 0x00049c0001007387 */ /* 0x000fe80000100800 */
[----:B------:R-:W5:Y:S04]  /*bfc0*/  LDL.LU R19, [R1+0x44] ;  /* 0x0000440001137983 */ /* 0x000f680000300800 */
[----:B------:R0:W-:Y:S04]  /*bfd0*/  STL [R1+0x430], R2 ;  /* 0x0004300201007387 */ /* 0x0001e80000100800 */
[----:B------:R-:W5:Y:S01]  /*bfe0*/  LDL.LU R18, [R1+0x38] ;  /* 0x0000380001127983 */ /* 0x000f620000300800 */
[----:B0-----:R-:W-:-:S02]  /*bff0*/  LEA.HI.X.SX32 R2, R6, R5, 0x1, P1 ;  /* 0x0000000506027211 */ /* 0x001fc400008f0eff */
[----:B------:R-:W-:Y:S02]  /*c000*/  LEA.HI.X.SX32 R9, R9, R5, 0x1, P5 ;  /* 0x0000000509097211 */ /* 0x000fe400028f0eff */
[----:B--2---:R-:W-:-:S05]  /*c010*/  LEA R0, P2, R13, R4, 0x1 ;  /* 0x000000040d007211 */ /* 0x004fca00078408ff */
[----:B------:R0:W-:Y:S04]  /*c020*/  STL [R1+0x4a4], R0 ;  /* 0x0004a40001007387 */ /* 0x0001e80000100800 */
[----:B0-----:R-:W2:Y:S04]  /*c030*/  LDL.LU R0, [R1+0x18] ;  /* 0x0000180001007983 */ /* 0x001ea80000300800 */
[----:B------:R0:W-:Y:S04]  /*c040*/  STL [R1+0x438], R2 ;  /* 0x0004380201007387 */ /* 0x0001e80000100800 */
[----:B0-----:R-:W2:Y:S01]  /*c050*/  LDL.LU R2, [R1+0xc] ;  /* 0x00000c0001027983 */ /* 0x001ea20000300800 */
[----:B---3--:R-:W-:-:S05]  /*c060*/  LEA R6, P1, R29, R4, 0x1 ;  /* 0x000000041d067211 */ /* 0x008fca00078208ff */
[----:B------:R0:W-:Y:S02]  /*c070*/  STL [R1+0x4ac], R6 ;  /* 0x0004ac0601007387 */ /* 0x0001e40000100800 */
[----:B0-----:R-:W-:-:S05]  /*c080*/  LEA.HI.X.SX32 R6, R7, R5, 0x1, P6 ;  /* 0x0000000507067211 */ /* 0x001fca00030f0eff */
[----:B------:R0:W-:Y:S01]  /*c090*/  STL [R1+0x440], R6 ;  /* 0x0004400601007387 */ /* 0x0001e20000100800 */
[----:B----4-:R-:W-:-:S03]  /*c0a0*/  LEA R7, P6, R28, R4, 0x1 ;  /* 0x000000041c077211 */ /* 0x010fc600078c08ff */
[----:B0-----:R-:W3:Y:S04]  /*c0b0*/  LDL.LU R6, [R1+0x8] ;  /* 0x0000080001067983 */ /* 0x001ee80000300800 */
[----:B------:R0:W-:Y:S04]  /*c0c0*/  STL [R1+0x4b4], R7 ;  /* 0x0004b40701007387 */ /* 0x0001e80000100800 */
[----:B0-----:R-:W4:Y:S04]  /*c0d0*/  LDL.LU R7, [R1+0x4] ;  /* 0x0000040001077983 */ /* 0x001f280000300800 */
[----:B------:R5:W-:Y:S02]  /*c0e0*/  STL [R1+0x448], R9 ;  /* 0x0004480901007387 */ /* 0x000be40000100800 */
[----:B-----5:R-:W-:-:S05]  /*c0f0*/  LEA R9, P5, R27, R4, 0x1 ;  /* 0x000000041b097211 */ /* 0x020fca00078a08ff */
[----:B------:R0:W-:Y:S04]  /*c100*/  STL [R1+0x4bc], R9 ;  /* 0x0004bc0901007387 */ /* 0x0001e80000100800 */
[----:B0-----:R-:W5:Y:S01]  /*c110*/  LDL.LU R9, [R1] ;  /* 0x0000000001097983 */ /* 0x001f620000300800 */
[-C--:B------:R-:W-:Y:S02]  /*c120*/  LEA.HI.X.SX32 R15, R15, R5.reuse, 0x1, P4 ;  /* 0x000000050f0f7211 */ /* 0x080fe400020f0eff */
[----:B------:R-:W-:-:S03]  /*c130*/  LEA.HI.X.SX32 R14, R14, R5, 0x1, P3 ;  /* 0x000000050e0e7211 */ /* 0x000fc600018f0eff */
[----:B------:R0:W-:Y:S02]  /*c140*/  STL [R1+0x450], R15 ;  /* 0x0004500f01007387 */ /* 0x0001e40000100800 */
[----:B0-----:R-:W-:-:S05]  /*c150*/  LEA R15, P4, R26, R4, 0x1 ;  /* 0x000000041a0f7211 */ /* 0x001fca00078808ff */
[----:B------:R0:W-:Y:S01]  /*c160*/  STL [R1+0x4c4], R15 ;  /* 0x0004c40f01007387 */ /* 0x0001e20000100800 */
[----:B------:R-:W-:-:S03]  /*c170*/  LEA.HI.X.SX32 R13, R13, R5, 0x1, P2 ;  /* 0x000000050d0d7211 */ /* 0x000fc600010f0eff */
[----:B0-----:R-:W5:Y:S04]  /*c180*/  LDL.LU R15, [R1+0x724] ;  /* 0x00072400010f7983 */ /* 0x001f680000300800 */
        /* <DEDUP_REMOVED lines=46> */
[----:B--2---:R-:W-:-:S05]  /*c470*/  LEA R22, P6, R0, R4, 0x1 ;  /* 0x0000000400167211 */ /* 0x004fca00078c08ff */
[----:B------:R0:W-:Y:S01]  /*c480*/  STL [R1+0x514], R22 ;  /* 0x0005141601007387 */ /* 0x0001e20000100800 */
[----:B------:R-:W-:-:S03]  /*c490*/  LEA.HI.X.SX32 R21, R21, R5, 0x1, P4 ;  /* 0x0000000515157211 */ /* 0x000fc600020f0eff */
[----:B0-----:R-:W2:Y:S04]  /*c4a0*/  LDL.LU R22, [R1+0x6fc] ;  /* 0x0006fc0001167983 */ /* 0x001ea80000300800 */
[----:B------:R0:W-:Y:S02]  /*c4b0*/  STL [R1+0x4a8], R8 ;  /* 0x0004a80801007387 */ /* 0x0001e40000100800 */
[----:B0-----:R-:W-:-:S05]  /*c4c0*/  LEA R8, P5, R2, R4, 0x1 ;  /* 0x0000000402087211 */ /* 0x001fca00078a08ff */
[----:B------:R0:W-:Y:S01]  /*c4d0*/  STL [R1+0x51c], R8 ;  /* 0x00051c0801007387 */ /* 0x0001e20000100800 */
[----:B------:R-:W-:-:S03]  /*c4e0*/  LEA.HI.X.SX32 R20, R20, R5, 0x1, P3 ;  /* 0x0000000514147211 */ /* 0x000fc600018f0eff */
[----:B0-----:R-:W2:Y:S04]  /*c4f0*/  LDL.LU R8, [R1+0x194] ;  /* 0x0001940001087983 */ /* 0x001ea80000300800 */
[----:B------:R3:W-:Y:S02]  /*c500*/  STL [R1+0x4b0], R21 ;  /* 0x0004b01501007387 */ /* 0x0007e40000100800 */
[----:B---3--:R-:W-:-:S05]  /*c510*/  LEA R21, P4, R6, R4, 0x1 ;  /* 0x0000000406157211 */ /* 0x008fca00078808ff */
[----:B------:R0:W-:Y:S01]  /*c520*/  STL [R1+0x524], R21 ;  /* 0x0005241501007387 */ /* 0x0001e20000100800 */
[----:B------:R-:W-:-:S03]  /*c530*/  LEA.HI.X.SX32 R19, R19, R5, 0x1, P2 ;  /* 0x0000000513137211 */ /* 0x000fc600010f0eff */
[----:B0-----:R-:W3:Y:S04]  /*c540*/  LDL.LU R21, [R1+0x6f8] ;  /* 0x0006f80001157983 */ /* 0x001ee80000300800 */
[----:B------:R4:W-:Y:S02]  /*c550*/  STL [R1+0x4b8], R20 ;  /* 0x0004b81401007387 */ /* 0x0009e40000100800 */
[----:B----4-:R-:W-:-:S05]  /*c560*/  LEA R20, P3, R7, R4, 0x1 ;  /* 0x0000000407147211 */ /* 0x010fca00078608ff */
[----:B------:R0:W-:Y:S04]  /*c570*/  STL [R1+0x52c], R20 ;  /* 0x00052c1401007387 */ /* 0x0001e80000100800 */
[----:B0-----:R-:W4:Y:S04]  /*c580*/  LDL.LU R20, [R1+0x6f4] ;  /* 0x0006f40001147983 */ /* 0x001f280000300800 */
[----:B------:R5:W-:Y:S02]  /*c590*/  STL [R1+0x4c0], R19 ;  /* 0x0004c01301007387 */ /* 0x000be40000100800 */
[----:B-----5:R-:W-:-:S05]  /*c5a0*/  LEA R19, P2, R9, R4, 0x1 ;  /* 0x0000000409137211 */ /* 0x020fca00078408ff */
[----:B------:R0:W-:Y:S04]  /*c5b0*/  STL [R1+0x534], R19 ;  /* 0x0005341301007387 */ /* 0x0001e80000100800 */
[----:B0-----:R-:W5:Y:S01]  /*c5c0*/  LDL.LU R19, [R1+0x6f0] ;  /* 0x0006f00001137983 */ /* 0x001f620000300800 */
[-C--:B------:R-:W-:Y:S02]  /*c5d0*/  LEA.HI.X.SX32 R18, R18, R5.reuse, 0x1, P1 ;  /* 0x0000000512127211 */ /* 0x080fe400008f0eff */
[----:B------:R-:W-:-:S03]  /*c5e0*/  LEA.HI.X.SX32 R0, R0, R5, 0x1, P6 ;  /* 0x0000000500007211 */ /* 0x000fc600030f0eff */
[----:B------:R5:W-:Y:S02]  /*c5f0*/  STL [R1+0x4c8], R18 ;  /* 0x0004c81201007387 */ /* 0x000be40000100800 */
[----:B-----5:R-:W-:-:S05]  /*c600*/  LEA R18, P1, R19, R4, 0x1 ;  /* 0x0000000413127211 */ /* 0x020fca00078208ff */
[----:B------:R4:W-:Y:S04]  /*c610*/  STL [R1+0x53c], R18 ;  /* 0x00053c1201007387 */ /* 0x0009e80000100800 */
[----:B------:R0:W-:Y:S01]  /*c620*/  STL [R1+0x4d0], R0 ;  /* 0x0004d00001007387 */ /* 0x0001e20000100800 */
[----:B----4-:R-:W-:Y:S02]  /*c630*/  LEA R18, P6, R20, R4, 0x1 ;  /* 0x0000000414127211 */ /* 0x010fe400078c08ff */
[----:B0-----:R-:W-:-:S03]  /*c640*/  LEA.HI.X.SX32 R0, R2, R5, 0x1, P5 ;  /* 0x0000000502007211 */ /* 0x001fc600028f0eff */
[----:B------:R3:W-:Y:S01]  /*c650*/  STL [R1+0x544], R18 ;  /* 0x0005441201007387 */ /* 0x0007e20000100800 */
[----:B------:R-:W-:-:S03]  /*c660*/  LEA.HI.X.SX32 R2, R6, R5, 0x1, P4 ;  /* 0x0000000506027211 */ /* 0x000fc600020f0eff */
[----:B------:R2:W-:Y:S01]  /*c670*/  STL [R1+0x4d8], R0 ;  /* 0x0004d80001007387 */ /* 0x0005e20000100800 */
[----:B------:R-:W-:Y:S01]  /*c680*/  LEA.HI.X.SX32 R6, R7, R5, 0x1, P3 ;  /* 0x0000000507067211 */ /* 0x000fe200018f0eff */
[----:B------:R-:W-:Y:S01]  /*c690*/  IMAD R10, R10, UR4, RZ ;  /* 0x000000040a0a7c24 */ /* 0x000fe2000f8e02ff */
[----:B------:R-:W0:Y:S01]  /*c6a0*/  LDC R7, c[0x0][0x230] ;  /* 0x00008c00ff077b82 */ /* 0x000e220000000800 */
[-C--:B---3--:R-:W-:Y:S02]  /*c6b0*/  LEA R18, P5, R21, R4.reuse, 0x1 ;  /* 0x0000000415127211 */ /* 0x088fe400078a08ff */
[----:B--2---:R-:W-:-:S03]  /*c6c0*/  LEA R0, P4, R22, R4, 0x1 ;  /* 0x0000000416007211 */ /* 0x004fc600078808ff */
[----:B------:R-:W-:Y:S04]  /*c6d0*/  STL [R1+0x54c], R18 ;  /* 0x00054c1201007387 */ /* 0x000fe80000100800 */
[----:B------:R1:W-:Y:S04]  /*c6e0*/  STL [R1+0x4e0], R2 ;  /* 0x0004e00201007387 */ /* 0x0003e80000100800 */
[----:B------:R2:W-:Y:S04]  /*c6f0*/  STL [R1+0x554], R0 ;  /* 0x0005540001007387 */ /* 0x0005e80000100800 */
[----:B------:R3:W-:Y:S01]  /*c700*/  STL [R1+0x4e8], R6 ;  /* 0x0004e80601007387 */ /* 0x0007e20000100800 */
[----:B-1----:R-:W-:-:S02]  /*c710*/  LEA R2, P3, R23, R4, 0x1 ;  /* 0x0000000417027211 */ /* 0x002fc400078608ff */
[----:B--2---:R-:W-:-:S03]  /*c720*/  LEA.HI.X.SX32 R0, R9, R5, 0x1, P2 ;  /* 0x0000000509007211 */ /* 0x004fc600010f0eff */
[----:B------:R1:W-:Y:S01]  /*c730*/  STL [R1+0x55c], R2 ;  /* 0x00055c0201007387 */ /* 0x0003e20000100800 */
[----:B---3--:R-:W-:-:S03]  /*c740*/  LEA R6, P2, R24, R4, 0x1 ;  /* 0x0000000418067211 */ /* 0x008fc600078408ff */
[----:B------:R2:W-:Y:S04]  /*c750*/  STL [R1+0x4f0], R0 ;  /* 0x0004f00001007387 */ /* 0x0005e80000100800 */
[----:B------:R3:W-:Y:S01]  /*c760*/  STL [R1+0x564], R6 ;  /* 0x0005640601007387 */ /* 0x0007e20000100800 */
[----:B-1----:R-:W-:Y:S02]  /*c770*/  LEA.HI.X.SX32 R2, R19, R5, 0x1, P1 ;  /* 0x0000000513027211 */ /* 0x002fe400008f0eff */
[----:B--2---:R-:W-:-:S03]  /*c780*/  LEA R0, P1, R25, R4, 0x1 ;  /* 0x0000000419007211 */ /* 0x004fc600078208ff */
[----:B------:R1:W-:Y:S01]  /*c790*/  STL [R1+0x4f8], R2 ;  /* 0x0004f80201007387 */ /* 0x0003e20000100800 */
[----:B---3--:R-:W-:-:S03]  /*c7a0*/  LEA.HI.X.SX32 R6, R20, R5, 0x1, P6 ;  /* 0x0000000514067211 */ /* 0x008fc600030f0eff */
[----:B------:R2:W-:Y:S04]  /*c7b0*/  STL [R1+0x568], R0 ;  /* 0x0005680001007387 */ /* 0x0005e80000100800 */
[----:B------:R3:W-:Y:S04]  /*c7c0*/  STL [R1+0x500], R6 ;  /* 0x0005000601007387 */ /* 0x0007e80000100800 */
[----:B------:R-:W4:Y:S01]  /*c7d0*/  LDL.LU R9, [R1+0x2a0] ;  /* 0x0002a00001097983 */ /* 0x000f220000300800 */
[----:B-1----:R-:W-:Y:S02]  /*c7e0*/  LEA R2, P6, R26, R4, 0x1 ;  /* 0x000000041a027211 */ /* 0x002fe400078c08ff */
[----:B--2---:R-:W-:-:S03]  /*c7f0*/  LEA.HI.X.SX32 R0, R21, R5, 0x1, P5 ;  /* 0x0000000515007211 */ /* 0x004fc600028f0eff */
[----:B------:R1:W-:Y:S01]  /*c800*/  STL [R1+0x56c], R2 ;  /* 0x00056c0201007387 */ /* 0x0003e20000100800 */
[----:B---3--:R-:W-:-:S03]  /*c810*/  LEA R6, P5, R27, R4, 0x1 ;  /* 0x000000041b067211 */ /* 0x008fc600078a08ff */
[----:B------:R2:W-:Y:S01]  /*c820*/  STL [R1+0x508], R0 ;  /* 0x0005080001007387 */ /* 0x0005e20000100800 */
[----:B-1----:R-:W-:-:S03]  /*c830*/  LEA.HI.X.SX32 R2, R22, R5, 0x1, P4 ;  /* 0x0000000516027211 */ /* 0x002fc600020f0eff */
[----:B------:R1:W-:Y:S01]  /*c840*/  STL [R1+0x570], R6 ;  /* 0x0005700601007387 */ /* 0x0003e20000100800 */
[----:B--2---:R-:W-:-:S03]  /*c850*/  LEA R0, P4, R28, R4, 0x1 ;  /* 0x000000041c007211 */ /* 0x004fc600078808ff */
[----:B------:R2:W-:Y:S04]  /*c860*/  STL [R1+0x510], R2 ;  /* 0x0005100201007387 */ /* 0x0005e80000100800 */
[----:B------:R3:W-:Y:S01]  /*c870*/  STL [R1+0x574], R0 ;  /* 0x0005740001007387 */ /* 0x0007e20000100800 */
[----:B-1----:R-:W-:Y:S02]  /*c880*/  LEA.HI.X.SX32 R6, R23, R5, 0x1, P3 ;  /* 0x0000000517067211 */ /* 0x002fe400018f0eff */
[----:B--2---:R-:W-:-:S03]  /*c890*/  LEA R2, P3, R29, R4, 0x1 ;  /* 0x000000041d027211 */ /* 0x004fc600078608ff */
[----:B------:R1:W-:Y:S01]  /*c8a0*/  STL [R1+0x518], R6 ;  /* 0x0005180601007387 */ /* 0x0003e20000100800 */
[----:B---3--:R-:W-:-:S03]  /*c8b0*/  LEA.HI.X.SX32 R0, R24, R5, 0x1, P2 ;  /* 0x0000000518007211 */ /* 0x008fc600010f0eff */
[----:B------:R2:W-:Y:S04]  /*c8c0*/  STL [R1+0x578], R2 ;  /* 0x0005780201007387 */ /* 0x0005e80000100800 */
[----:B------:R3:W-:Y:S01]  /*c8d0*/  STL [R1+0x520], R0 ;  /* 0x0005200001007387 */ /* 0x0007e20000100800 */
[----:B-1----:R-:W-:Y:S02]  /*c8e0*/  LEA R6, P2, R8, R4, 0x1 ;  /* 0x0000000408067211 */ /* 0x002fe400078408ff */
        /* <DEDUP_REMOVED lines=15> */
[----:B------:R-:W-:Y:S04]  /*c9e0*/  STL [R1+0x540], R2 ;  /* 0x0005400201007387 */ /* 0x000fe80000100800 */
[----:B------:R2:W-:Y:S01]  /*c9f0*/  STL [R1+0x694], R0 ;  /* 0x0006940001007387 */ /* 0x0005e20000100800 */
[-C--:B-1----:R-:W-:Y:S02]  /*ca00*/  LEA.HI.X.SX32 R6, R29, R5.reuse, 0x1, P3 ;  /* 0x000000051d067211 */ /* 0x082fe400018f0eff */
[----:B--2---:R-:W-:Y:S02]  /*ca10*/  LEA.HI.X.SX32 R0, R8, R5, 0x1, P2 ;  /* 0x0000000508007211 */ /* 0x004fe400010f0eff */
[----:B------:R-:W1:Y:S01]  /*ca20*/  S2R R8, SR_TID.X ;  /* 0x0000000000087919 */ /* 0x000e620000002100 */
[----:B------:R-:W-:Y:S01]  /*ca30*/  LEA R2, P3, R17, R4, 0x1 ;  /* 0x0000000411027211 */ /* 0x000fe200078608ff */
[----:B------:R-:W-:Y:S01]  /*ca40*/  IMAD R11, R11, UR4, RZ ;  /* 0x000000040b0b7c24 */ /* 0x000fe2000f8e02ff */
[----:B------:R2:W-:Y:S01]  /*ca50*/  STL [R1+0x548], R6 ;  /* 0x0005480601007387 */ /* 0x0005e20000100800 */
[----:B------:R-:W-:Y:S01]  /*ca60*/  IMAD R12, R12, UR4, RZ ;  /* 0x000000040c0c7c24 */ /* 0x000fe2000f8e02ff */
[----:B------:R-:W-:-:S02]  /*ca70*/  ULDC UR4, c[0x0][0x23c] ;  /* 0x00008f0000047ab9 */ /* 0x000fc40000000800 */
[----:B------:R3:W-:Y:S04]  /*ca80*/  STL [R1+0x698], R2 ;  /* 0x0006980201007387 */ /* 0x0007e80000100800 */
[----:B------:R5:W-:Y:S01]  /*ca90*/  STL [R1+0x550], R0 ;  /* 0x0005500001007387 */ /* 0x000be20000100800 */
[----:B--2---:R-:W-:Y:S02]  /*caa0*/  LEA R6, P2, R10, R4, 0x1 ;  /* 0x000000040a067211 */ /* 0x004fe400078408ff */
[----:B---3--:R-:W-:-:S03]  /*cab0*/  LEA.HI.X.SX32 R2, R13, R5, 0x1, P1 ;  /* 0x000000050d027211 */ /* 0x008fc600008f0eff */
[----:B------:R2:W-:Y:S01]  /*cac0*/  STL [R1+0x6a8], R6 ;  /* 0x0006a80601007387 */ /* 0x0005e20000100800 */
[----:B-----5:R-:W-:-:S03]  /*cad0*/  LEA R0, P1, R11, R4, 0x1 ;  /* 0x000000040b007211 */ /* 0x020fc600078208ff */
[----:B------:R3:W-:Y:S04]  /*cae0*/  STL [R1+0x558], R2 ;  /* 0x0005580201007387 */ /* 0x0007e80000100800 */
[----:B------:R5:W-:Y:S01]  /*caf0*/  STL [R1+0x6ac], R0 ;  /* 0x0006ac0001007387 */ /* 0x000be20000100800 */
[----:B--2---:R-:W-:Y:S02]  /*cb00*/  LEA.HI.X.SX32 R6, R14, R5, 0x1, P6 ;  /* 0x000000050e067211 */ /* 0x004fe400030f0eff */
[----:B---3--:R-:W-:-:S03]  /*cb10*/  LEA R2, P6, R12, R4, 0x1 ;  /* 0x000000040c027211 */ /* 0x008fc600078c08ff */
[----:B------:R-:W-:Y:S01]  /*cb20*/  STL [R1+0x560], R6 ;  /* 0x0005600601007387 */ /* 0x000fe20000100800 */
[----:B-----5:R-:W-:-:S03]  /*cb30*/  LEA.HI.X.SX32 R0, R15, R5, 0x1, P5 ;  /* 0x000000050f007211 */ /* 0x020fc600028f0eff */
[----:B------:R2:W-:Y:S01]  /*cb40*/  STL [R1+0x69c], R2 ;  /* 0x00069c0201007387 */ /* 0x0005e20000100800 */
[----:B------:R-:W-:-:S03]  /*cb50*/  LEA.HI.X.SX32 R4, R16, R5, 0x1, P4 ;  /* 0x0000000510047211 */ /* 0x000fc600020f0eff */
[----:B------:R3:W-:Y:S01]  /*cb60*/  STL [R1+0x1b0], R0 ;  /* 0x0001b00001007387 */ /* 0x0007e20000100800 */
[----:B--2---:R-:W-:-:S03]  /*cb70*/  LEA.HI.X.SX32 R2, R17, R5, 0x1, P3 ;  /* 0x0000000511027211 */ /* 0x004fc600018f0eff */
[----:B------:R-:W-:Y:S01]  /*cb80*/  STL [R1+0x1b4], R4 ;  /* 0x0001b40401007387 */ /* 0x000fe20000100800 */
[----:B---3--:R-:W-:-:S03]  /*cb90*/  LEA.HI.X.SX32 R0, R10, R5, 0x1, P2 ;  /* 0x000000050a007211 */ /* 0x008fc600010f0eff */
[----:B------:R2:W-:Y:S04]  /*cba0*/  STL [R1+0x1b8], R2 ;  /* 0x0001b80201007387 */ /* 0x0005e80000100800 */
[----:B------:R3:W-:Y:S01]  /*cbb0*/  STL [R1+0x680], R0 ;  /* 0x0006800001007387 */ /* 0x0007e20000100800 */
[-C--:B--2---:R-:W-:Y:S02]  /*cbc0*/  LEA.HI.X.SX32 R2, R11, R5.reuse, 0x1, P1 ;  /* 0x000000050b027211 */ /* 0x084fe400008f0eff */
[----:B---3--:R-:W-:-:S03]  /*cbd0*/  LEA.HI.X.SX32 R0, R12, R5, 0x1, P6 ;  /* 0x000000050c007211 */ /* 0x008fc600030f0eff */
[----:B------:R-:W-:Y:S04]  /*cbe0*/  STL [R1+0x688], R2 ;  /* 0x0006880201007387 */ /* 0x000fe80000100800 */
[----:B------:R2:W-:Y:S01]  /*cbf0*/  STL [R1+0x1bc], R0 ;  /* 0x0001bc0001007387 */ /* 0x0005e20000100800 */
[----:B0-----:R-:W-:Y:S02]  /*cc00*/  VIADD R7, R7, 0x1f ;  /* 0x0000001f07077836 */ /* 0x001fe40000000000 */
[----:B-1----:R-:W-:-:S05]  /*cc10*/  IMAD.SHL.U32 R5, R8, 0x20, RZ ;  /* 0x0000002008057824 */ /* 0x002fca00078e00ff */
[----:B------:R-:W-:Y:S02]  /*cc20*/  LOP3.LUT R6, R5, 0x60, RZ, 0xc0, !PT ;  /* 0x0000006005067812 */ /* 0x000fe400078ec0ff */
[----:B----4-:R-:W-:Y:S02]  /*cc30*/  LEA.HI.X.SX32 R4, R9, UR11, 0x1, P0 ;  /* 0x0000000b09047c11 */ /* 0x010fe400080f0eff */
[----:B------:R-:W-:-:S05]  /*cc40*/  LOP3.LUT R9, R8, 0x20, RZ, 0xc0, !PT ;  /* 0x0000002008097812 */ /* 0x000fca00078ec0ff */
[----:B--2---:R-:W-:Y:S02]  /*cc50*/  IMAD.SHL.U32 R0, R9, 0x10, RZ ;  /* 0x0000001009007824 */ /* 0x004fe400078e00ff */
[----:B------:R-:W0:Y:S03]  /*cc60*/  S2R R9, SR_TID.X ;  /* 0x0000000000097919 */ /* 0x000e260000002100 */
[----:B------:R1:W-:Y:S04]  /*cc70*/  STL [R1+0x6cc], R0 ;  /* 0x0006cc0001007387 */ /* 0x0003e80000100800 */
[----:B------:R-:W-:Y:S04]  /*cc80*/  STL [R1+0x670], RZ ;  /* 0x000670ff01007387 */ /* 0x000fe80000100800 */
        /* <DEDUP_REMOVED lines=20> */
[----:B------:R-:W-:Y:S01]  /*cdd0*/  STL [R1+0x624], RZ ;  /* 0x000624ff01007387 */ /* 0x000fe20000100800 */
[----:B0-----:R-:W-:-:S03]  /*cde0*/  LOP3.LUT R9, R9, 0x1f, RZ, 0xc0, !PT ;  /* 0x0000001f09097812 */ /* 0x001fc600078ec0ff */
[----:B------:R-:W-:Y:S04]  /*cdf0*/  STL [R1+0x628], RZ ;  /* 0x000628ff01007387 */ /* 0x000fe80000100800 */
[----:B------:R-:W-:Y:S04]  /*ce00*/  STL [R1+0x62c], RZ ;  /* 0x00062cff01007387 */ /* 0x000fe80000100800 */
[----:B------:R-:W-:Y:S04]  /*ce10*/  STL [R1+0x610], RZ ;  /* 0x000610ff01007387 */ /* 0x000fe80000100800 */
[----:B------:R-:W-:Y:S04]  /*ce20*/  STL [R1+0x614], RZ ;  /* 0x000614ff01007387 */ /* 0x000fe80000100800 */
[----:B------:R-:W-:Y:S01]  /*ce30*/  STL [R1+0x618], RZ ;  /* 0x000618ff01007387 */ /* 0x000fe20000100800 */
[----:B------:R-:W-:-:S03]  /*ce40*/  IMAD R2, R9, UR4, RZ ;  /* 0x0000000409027c24 */ /* 0x000fc6000f8e02ff */
[----:B------:R-:W-:Y:S01]  /*ce50*/  STL [R1+0x61c], RZ ;  /* 0x00061cff01007387 */ /* 0x000fe20000100800 */
[----:B------:R-:W-:-:S03]  /*ce60*/  SHF.R.S32.HI R9, RZ, 0x1f, R7 ;  /* 0x0000001fff097819 */ /* 0x000fc60000011407 */
[----:B------:R-:W-:Y:S04]  /*ce70*/  STL [R1+0x600], RZ ;  /* 0x000600ff01007387 */ /* 0x000fe80000100800 */
[----:B------:R-:W-:Y:S04]  /*ce80*/  STL [R1+0x604], RZ ;  /* 0x000604ff01007387 */ /* 0x000fe80000100800 */
[----:B------:R-:W-:Y:S04]  /*ce90*/  STL [R1+0x608], RZ ;  /* 0x000608ff01007387 */ /* 0x000fe80000100800 */
[----:B------:R-:W-:Y:S01]  /*cea0*/  STL [R1+0x60c], RZ ;  /* 0x00060cff01007387 */ /* 0x000fe20000100800 */
[----:B------:R-:W-:-:S03]  /*ceb0*/  LEA.HI R9, R9, R7, RZ, 0x5 ;  /* 0x0000000709097211 */ /* 0x000fc600078f28ff */
[----:B------:R-:W-:Y:S04]  /*cec0*/  STL [R1+0x5f0], RZ ;  /* 0x0005f0ff01007387 */ /* 0x000fe80000100800 */
[----:B------:R-:W-:Y:S04]  /*ced0*/  STL [R1+0x5f4], RZ ;  /* 0x0005f4ff01007387 */ /* 0x000fe80000100800 */
[----:B------:R-:W-:Y:S04]  /*cee0*/  STL [R1+0x5f8], RZ ;  /* 0x0005f8ff01007387 */ /* 0x000fe80000100800 */
[----:B------:R-:W-:Y:S01]  /*cef0*/  STL [R1+0x5fc], RZ ;  /* 0x0005fcff01007387 */ /* 0x000fe20000100800 */
[----:B------:R-:W-:-:S03]  /*cf00*/  SHF.R.S32.HI R5, RZ, 0x5, R9 ;  /* 0x00000005ff057819 */ /* 0x000fc60000011409 */
[----:B------:R-:W-:Y:S04]  /*cf10*/  STL [R1+0x5e0], RZ ;  /* 0x0005e0ff01007387 */ /* 0x000fe80000100800 */
[----:B------:R-:W-:Y:S04]  /*cf20*/  STL [R1+0x5e4], RZ ;  /* 0x0005e4ff01007387 */ /* 0x000fe80000100800 */
[----:B------:R-:W-:Y:S04]  /*cf30*/  STL [R1+0x5e8], RZ ;  /* 0x0005e8ff01007387 */ /* 0x000fe80000100800 */
[----:B------:R-:W-:Y:S04]  /*cf40*/  STL [R1+0x5ec], RZ ;  /* 0x0005ecff01007387 */ /* 0x000fe80000100800 */
[----:B------:R-:W-:Y:S04]  /*cf50*/  STL [R1+0x5d0], RZ ;  /* 0x0005d0ff01007387 */ /* 0x000fe80000100800 */
[----:B------:R-:W-:Y:S04]  /*cf60*/  STL [R1+0x5d4], RZ ;  /* 0x0005d4ff01007387 */ /* 0x000fe80000100800 */
[----:B------:R-:W-:Y:S04]  /*cf70*/  STL [R1+0x5d8], RZ ;  /* 0x0005d8ff01007387 */ /* 0x000fe80000100800 */
[----:B------:R0:W-:Y:S04]  /*cf80*/  STL [R1+0x6c8], R6 ;  /* 0x0006c80601007387 */ /* 0x0001e80000100800 */
[----:B------:R2:W-:Y:S04]  /*cf90*/  STL [R1+0x6bc], R5 ;  /* 0x0006bc0501007387 */ /* 0x0005e80000100800 */
[----:B------:R3:W-:Y:S04]  /*cfa0*/  STL [R1+0x5dc], RZ ;  /* 0x0005dcff01007387 */ /* 0x0007e80000100800 */
        /* <DEDUP_REMOVED lines=19> */
[----:B------:R3:W-:Y:S01]  /*d0e0*/  STL [R1+0x58c], RZ ;  /* 0x00058cff01007387 */ /* 0x0007e20000100800 */
[----:B------:R-:W-:-:S04]  /*d0f0*/  SHF.R.U32.HI R8, RZ, 0x4, R8 ;  /* 0x00000004ff087819 */ /* 0x000fc80000011608 */
[----:B------:R-:W-:Y:S02]  /*d100*/  SGXT.U32 R8, R8, 0x2 ;  /* 0x000000020808781a */ /* 0x000fe40000000000 */
[----:B-1----:R-:W-:Y:S02]  /*d110*/  SHF.R.S32.HI R0, RZ, 0x1f, R2 ;  /* 0x0000001fff007819 */ /* 0x002fe40000011402 */
[C---:B------:R-:W-:Y:S02]  /*d120*/  LOP3.LUT R7, R8.reuse, 0xc, RZ, 0xfc, !PT ;  /* 0x0000000c08077812 */ /* 0x040fe400078efcff */
[C---:B------:R-:W-:Y:S02]  /*d130*/  LOP3.LUT R9, R8.reuse, 0x8, RZ, 0xfc, !PT ;  /* 0x0000000808097812 */ /* 0x040fe400078efcff */
[----:B------:R-:W-:Y:S01]  /*d140*/  LOP3.LUT R8, R8, 0x4, RZ, 0xfc, !PT ;  /* 0x0000000408087812 */ /* 0x000fe200078efcff */
[----:B------:R-:W-:Y:S01]  /*d150*/  IMAD R7, R7, UR5, RZ ;  /* 0x0000000507077c24 */ /* 0x000fe2000f8e02ff */
[C---:B------:R-:W-:Y:S01]  /*d160*/  SHF.L.U64.HI R0, R2.reuse, 0x1, R0 ;  /* 0x0000000102007819 */ /* 0x040fe20000010200 */
[----:B------:R-:W-:-:S02]  /*d170*/  IMAD.SHL.U32 R2, R2, 0x2, RZ ;  /* 0x0000000202027824 */ /* 0x000fc400078e00ff */
[----:B0-----:R-:W-:Y:S02]  /*d180*/  IMAD R6, R9, UR5, RZ ;  /* 0x0000000509067c24 */ /* 0x001fe4000f8e02ff */
[----:B--23--:R-:W-:-:S07]  /*d190*/  IMAD R5, R8, UR5, RZ ;  /* 0x0000000508057c24 */ /* 0x00cfce000f8e02ff */
.L_x_2:
[----:B------:R-:W0:Y:S01]  /*d1a0*/  S2R R5, SR_TID.X ;  /* 0x0000000000057919 */ /* 0x000e220000002100 */
[----:B------:R-:W-:Y:S01]  /*d1b0*/  ULDC UR4, c[0x0][0x238] ;  /* 0x00008e0000047ab9 */ /* 0x000fe20000000800 */
[----:B------:R-:W-:Y:S01]  /*d1c0*/  IMAD.MOV.U32 R20, RZ, RZ, R3 ;  /* 0x000000ffff147224 */ /* 0x000fe200078e0003 */
[----:B------:R-:W-:Y:S01]  /*d1d0*/  PRMT R17, RZ, 0x7610, R17 ;  /* 0x00007610ff117816 */ /* 0x000fe20000000011 */
[----:B------:R-:W-:Y:S01]  /*d1e0*/  STL [R1+0xe34], R28 ;  /* 0x000e341c01007387 */ /* 0x000fe20000100800 */
[----:B------:R-:W-:Y:S01]  /*d1f0*/  IMAD.MOV.U32 R21, RZ, RZ, R4 ;  /* 0x000000ffff157224 */ /* 0x000fe200078e0004 */
[----:B------:R-:W-:Y:S01]  /*d200*/  PRMT R9, RZ, 0x7610, R9 ;  /* 0x00007610ff097816 */ /* 0x000fe20000000009 */
[----:B------:R-:W-:Y:S01]  /*d210*/  ULDC UR5, c[0x0][0x238] ;  /* 0x00008e0000057ab9 */ /* 0x000fe20000000800 */
[----:B------:R-:W-:Y:S01]  /*d220*/  STL [R1+0xe2c], R26 ;  /* 0x000e2c1a01007387 */ /* 0x000fe20000100800 */
[----:B------:R-:W-:Y:S02]  /*d230*/  PRMT R8, RZ, 0x7610, R8 ;  /* 0x00007610ff087816 */ /* 0x000fe40000000008 */
[----:B------:R-:W-:Y:S01]  /*d240*/  PRMT R12, RZ, 0x7610, R12 ;  /* 0x00007610ff0c7816 */ /* 0x000fe2000000000c */
[----:B------:R-:W-:Y:S04]  /*d250*/  STL [R1+0xe20], R25 ;  /* 0x000e201901007387 */ /* 0x000fe80000100800 */
[----:B------:R-:W-:Y:S04]  /*d260*/  STL [R1+0xe28], R25 ;  /* 0x000e281901007387 */ /* 0x000fe80000100800 */
[----:B------:R-:W-:Y:S04]  /*d270*/  STL [R1+0xe1c], R24 ;  /* 0x000e1c1801007387 */ /* 0x000fe80000100800 */
[----:B------:R1:W-:Y:S01]  /*d280*/  STL [R1+0xe30], R24 ;  /* 0x000e301801007387 */ /* 0x0003e20000100800 */
[----:B------:R-:W2:Y:S01]  /*d290*/  S2R R11, SR_TID.X ;  /* 0x00000000000b7919 */ /* 0x000ea20000002100 */
[----:B0-----:R-:W-:-:S02]  /*d2a0*/  SHF.R.U32.HI R5, RZ, 0x4, R5 ;  /* 0x00000004ff057819 */ /* 0x001fc40000011605 */
[----:B------:R-:W-:Y:S02]  /*d2b0*/  STL [R1+0xdf8], R23 ;  /* 0x000df81701007387 */ /* 0x000fe40000100800 */
[----:B------:R-:W-:Y:S01]  /*d2c0*/  SGXT.U32 R5, R5, 0x2 ;  /* 0x000000020505781a */ /* 0x000fe20000000000 */
[----:B-1----:R-:W0:Y:S03]  /*d2d0*/  S2R R24, SR_TID.X ;  /* 0x0000000000187919 */ /* 0x002e260000002100 */
[C---:B------:R-:W-:Y:S01]  /*d2e0*/  LOP3.LUT R7, R5.reuse, 0x4, RZ, 0xfc, !PT ;  /* 0x0000000405077812 */ /* 0x040fe200078efcff */
[----:B------:R-:W-:Y:S01]  /*d2f0*/  STL [R1+0xdfc], R23 ;  /* 0x000dfc1701007387 */ /* 0x000fe20000100800 */
[C---:B------:R-:W-:Y:S02]  /*d300*/  LOP3.LUT R6, R5.reuse, 0x8, RZ, 0xfc, !PT ;  /* 0x0000000805067812 */ /* 0x040fe400078efcff */
[----:B------:R-:W-:Y:S01]  /*d310*/  LOP3.LUT R5, R5, 0xc, RZ, 0xfc, !PT ;  /* 0x0000000c05057812 */ /* 0x000fe200078efcff */
[----:B------:R-:W-:Y:S01]  /*d320*/  STL [R1+0xe04], R23 ;  /* 0x000e041701007387 */ /* 0x000fe20000100800 */
[----:B------:R-:W-:-:S02]  /*d330*/  ISETP.GE.AND P2, PT, R6, UR7, PT ;  /* 0x0000000706007c0c */ /* 0x000fc4000bf46270 */
[----:B------:R-:W-:Y:S01]  /*d340*/  ISETP.GE.AND P3, PT, R5, UR7, PT ;  /* 0x0000000705007c0c */ /* 0x000fe2000bf66270 */
[----:B------:R-:W-:Y:S01]  /*d350*/  STL [R1+0xe0c], R23 ;  /* 0x000e0c1701007387 */ /* 0x000fe20000100800 */
[----:B------:R-:W-:Y:S01]  /*d360*/  ISETP.GE.AND P1, PT, R7, UR7, PT ;  /* 0x0000000707007c0c */ /* 0x000fe2000bf26270 */
[----:B------:R-:W1:Y:S02]  /*d370*/  S2R R5, SR_TID.X ;  /* 0x0000000000057919 */ /* 0x000e640000002100 */
[----:B------:R-:W-:Y:S01]  /*d380*/  STL [R1+0xe18], R23 ;  /* 0x000e181701007387 */ /* 0x000fe20000100800 */
[----:B--2---:R-:W-:-:S03]  /*d390*/  SHF.R.U32.HI R19, RZ, 0x4, R11 ;  /* 0x00000004ff137819 */ /* 0x004fc6000001160b */
[----:B------:R-:W-:Y:S01]  /*d3a0*/  STL [R1+0xe24], R23 ;  /* 0x000e241701007387 */ /* 0x000fe20000100800 */
[----:B------:R-:W-:-:S03]  /*d3b0*/  SGXT.U32 R19, R19, 0x2 ;  /* 0x000000021313781a */ /* 0x000fc60000000000 */
[----:B------:R-:W-:Y:S01]  /*d3c0*/  STL [R1+0xdec], R22 ;  /* 0x000dec1601007387 */ /* 0x000fe20000100800 */
[----:B0-----:R-:W-:-:S03]  /*d3d0*/  SHF.R.U32.HI R18, RZ, 0x4, R24 ;  /* 0x00000004ff127819 */ /* 0x001fc60000011618 */
[----:B------:R-:W-:Y:S01]  /*d3e0*/  STL [R1+0xdf0], R22 ;  /* 0x000df01601007387 */ /* 0x000fe20000100800 */
[----:B------:R-:W-:-:S03]  /*d3f0*/  SGXT.U32 R18, R18, 0x2 ;  /* 0x000000021212781a */ /* 0x000fc60000000000 */
[----:B------:R-:W-:Y:S01]  /*d400*/  STL [R1+0xdf4], R22 ;  /* 0x000df41601007387 */ /* 0x000fe20000100800 */
[C---:B------:R-:W-:Y:S01]  /*d410*/  ISETP.GE.AND P0, PT, R18.reuse, UR7, PT ;  /* 0x0000000712007c0c */ /* 0x040fe2000bf06270 */
[----:B------:R-:W-:Y:S01]  /*d420*/  IMAD R3, R18, UR10, RZ ;  /* 0x0000000a12037c24 */ /* 0x000fe2000f8e02ff */
[--C-:B-1----:R-:W-:Y:S01]  /*d430*/  SHF.R.U32.HI R6, RZ, 0x4, R5.reuse ;  /* 0x00000004ff067819 */ /* 0x102fe20000011605 */
[----:B------:R-:W-:Y:S01]  /*d440*/  STL [R1+0xe00], R22 ;  /* 0x000e001601007387 */ /* 0x000fe20000100800 */
[----:B------:R-:W-:Y:S01]  /*d450*/  SHF.R.U32.HI R10, RZ, 0x4, R5 ;  /* 0x00000004ff0a7819 */ /* 0x000fe20000011605 */
[----:B------:R-:W-:Y:S01]  /*d460*/  IMAD.WIDE R4, R3, 0x2, R20 ;  /* 0x0000000203047825 */ /* 0x000fe200078e0214 */
[----:B------:R-:W-:Y:S01]  /*d470*/  SGXT.U32 R6, R6, 0x2 ;  /* 0x000000020606781a */ /* 0x000fe20000000000 */
[----:B------:R-:W-:Y:S01]  /*d480*/  STL [R1+0xdd4], R16 ;  /* 0x000dd41001007387 */ /* 0x000fe20000100800 */
[----:B------:R-:W-:Y:S02]  /*d490*/  SGXT.U32 R10, R10, 0x2 ;  /* 0x000000020a0a781a */ /* 0x000fe40000000000 */
[----:B------:R-:W-:Y:S01]  /*d4a0*/  LOP3.LUT R6, R6, 0x4, RZ, 0xfc, !PT ;  /* 0x0000000406067812 */ /* 0x000fe200078efcff */
[----:B------:R-:W-:Y:S01]  /*d4b0*/  STL [R1+0xdd8], R16 ;  /* 0x000dd81001007387 */ /* 0x000fe20000100800 */
[----:B------:R-:W-:-:S02]  /*d4c0*/  LOP3.LUT R14, R10, 0xc, RZ, 0xfc, !PT ;  /* 0x0000000c0a0e7812 */ /* 0x000fc400078efcff */
[----:B------:R-:W-:Y:S01]  /*d4d0*/  LOP3.LUT R10, R10, 0x8, RZ, 0xfc, !PT ;  /* 0x000000080a0a7812 */ /* 0x000fe200078efcff */
[----:B------:R-:W-:Y:S01]  /*d4e0*/  IMAD R6, R6, UR4, RZ ;  /* 0x0000000406067c24 */ /* 0x000fe2000f8e02ff */
[----:B------:R-:W-:Y:S01]  /*d4f0*/  ULDC UR4, c[0x0][0x238] ;  /* 0x00008e0000047ab9 */ /* 0x000fe20000000800 */
[----:B------:R-:W-:Y:S01]  /*d500*/  LOP3.LUT R19, R19, 0x10, RZ, 0xfc, !PT ;  /* 0x0000001013137812 */ /* 0x000fe200078efcff */
[----:B------:R-:W-:Y:S01]  /*d510*/  IMAD R14, R14, UR4, RZ ;  /* 0x000000040e0e7c24 */ /* 0x000fe2000f8e02ff */
[----:B------:R0:W2:Y:S01]  /*d520*/  @!P0 LDG.E.U16 R9, desc[UR8][R4.64] ;  /* 0x0000000804098981 */ /* 0x0000a2000c1e1500 */
[----:B------:R-:W-:-:S03]  /*d530*/  IMAD.WIDE R6, R6, 0x2, R20 ;  /* 0x0000000206067825 */ /* 0x000fc600078e0214 */
[----:B------:R-:W-:Y:S01]  /*d540*/  STL [R1+0xddc], R16 ;  /* 0x000ddc1001007387 */ /* 0x000fe20000100800 */
[----:B------:R-:W-:Y:S02]  /*d550*/  IMAD R10, R10, UR5, RZ ;  /* 0x000000050a0a7c24 */ /* 0x000fe4000f8e02ff */
[--C-:B------:R-:W-:Y:S01]  /*d560*/  IMAD.WIDE R14, R14, 0x2, R20.reuse ;  /* 0x000000020e0e7825 */ /* 0x100fe200078e0214 */
[----:B------:R1:W3:Y:S01]  /*d570*/  @!P1 LDG.E.U16 R17, desc[UR8][R6.64] ;  /* 0x0000000806119981 */ /* 0x0002e2000c1e1500 */
[C---:B------:R-:W-:Y:S02]  /*d580*/  ISETP.GE.AND P1, PT, R19.reuse, UR7, PT ;  /* 0x0000000713007c0c */ /* 0x040fe4000bf26270 */
[----:B------:R-:W-:Y:S01]  /*d590*/  IMAD.WIDE R10, R10, 0x2, R20 ;  /* 0x000000020a0a7825 */ /* 0x000fe200078e0214 */
[----:B0-----:R-:W-:Y:S01]  /*d5a0*/  LOP3.LUT R5, R18, 0x14, RZ, 0xfc, !PT ;  /* 0x0000001412057812 */ /* 0x001fe200078efcff */
[----:B------:R-:W-:Y:S02]  /*d5b0*/  STL [R1+0xde0], R16 ;  /* 0x000de01001007387 */ /* 0x000fe40000100800 */
[----:B------:R-:W-:-:S02]  /*d5c0*/  IMAD R4, R19, UR10, RZ ;  /* 0x0000000a13047c24 */ /* 0x000fc4000f8e02ff */
[----:B------:R-:W-:Y:S01]  /*d5d0*/  STL [R1+0xde4], R16 ;  /* 0x000de41001007387 */ /* 0x000fe20000100800 */
[----:B-1----:R-:W-:-:S03]  /*d5e0*/  LOP3.LUT R6, R18, 0x1c, RZ, 0xfc, !PT ;  /* 0x0000001c12067812 */ /* 0x002fc600078efcff */
[----:B------:R-:W-:Y:S01]  /*d5f0*/  STL [R1+0xde8], R16 ;  /* 0x000de81001007387 */ /* 0x000fe20000100800 */
[----:B------:R-:W-:Y:S02]  /*d600*/  ISETP.GE.AND P4, PT, R6, UR7, PT ;  /* 0x0000000706007c0c */ /* 0x000fe4000bf86270 */
[----:B------:R-:W-:Y:S01]  /*d610*/  LOP3.LUT R7, R18, 0x18, RZ, 0xfc, !PT ;  /* 0x0000001812077812 */ /* 0x000fe200078efcff */
[----:B------:R-:W-:Y:S01]  /*d620*/  STL [R1+0xe08], R16 ;  /* 0x000e081001007387 */ /* 0x000fe20000100800 */
[----:B------:R-:W-:-:S03]  /*d630*/  IMAD R6, R6, UR10, RZ ;  /* 0x0000000a06067c24 */ /* 0x000fc6000f8e02ff */
[----:B------:R0:W4:Y:S04]  /*d640*/  @!P2 LDG.E.U16 R8, desc[UR8][R10.64] ;  /* 0x000000080a08a981 */ /* 0x000128000c1e1500 */
[----:B------:R1:W3:Y:S01]  /*d650*/  @!P3 LDG.E.U16 R12, desc[UR8][R14.64] ;  /* 0x000000080e0cb981 */ /* 0x0002e2000c1e1500 */
[----:B------:R-:W-:-:S03]  /*d660*/  ISETP.GE.AND P3, PT, R5, UR7, PT ;  /* 0x0000000705007c0c */ /* 0x000fc6000bf66270 */
[----:B------:R-:W-:Y:S01]  /*d670*/  STL [R1+0xdd0], R13 ;  /* 0x000dd00d01007387 */ /* 0x000fe20000100800 */
[----:B0-----:R-:W-:-:S03]  /*d680*/  IMAD R10, R5, UR10, RZ ;  /* 0x0000000a050a7c24 */ /* 0x001fc6000f8e02ff */
[----:B------:R-:W-:Y:S01]  /*d690*/  STL [R1+0xe10], R13 ;  /* 0x000e100d01007387 */ /* 0x000fe20000100800 */
[----:B------:R-:W-:Y:S01]  /*d6a0*/  IMAD.WIDE R4, R4, 0x2, R20 ;  /* 0x0000000204047825 */ /* 0x000fe200078e0214 */
[----:B-1----:R-:W-:Y:S02]  /*d6b0*/  PRMT R14, RZ, 0x7610, R14 ;  /* 0x00007610ff0e7816 */ /* 0x002fe4000000000e */
[----:B------:R-:W-:Y:S01]  /*d6c0*/  STL [R1+0xdcc], R29 ;  /* 0x000dcc1d01007387 */ /* 0x000fe20000100800 */
[----:B------:R-:W-:Y:S01]  /*d6d0*/  PRMT R15, RZ, 0x7610, R15 ;  /* 0x00007610ff0f7816 */ /* 0x000fe2000000000f */
[C---:B------:R-:W-:Y:S02]  /*d6e0*/  IMAD R11, R7.reuse, UR10, RZ ;  /* 0x0000000a070b7c24 */ /* 0x040fe4000f8e02ff */
[----:B------:R-:W-:Y:S01]  /*d6f0*/  STL [R1+0xe14], R29 ;  /* 0x000e141d01007387 */ /* 0x000fe20000100800 */
[----:B------:R-:W-:Y:S01]  /*d700*/  ISETP.GE.AND P2, PT, R7, UR7, PT ;  /* 0x0000000707007c0c */ /* 0x000fe2000bf46270 */
[----:B------:R-:W-:-:S02]  /*d710*/  IMAD.WIDE R6, R6, 0x2, R20 ;  /* 0x0000000206067825 */ /* 0x000fc400078e0214 */
[----:B------:R-:W-:Y:S04]  /*d720*/  STL [R1+0xdc4], R27 ;  /* 0x000dc41b01007387 */ /* 0x000fe80000100800 */
[----:B------:R-:W-:Y:S04]  /*d730*/  STL [R1+0xdc8], R27 ;  /* 0x000dc81b01007387 */ /* 0x000fe80000100800 */
[----:B------:R0:W-:Y:S04]  /*d740*/  STL.64 [R1+0x2a0], R20 ;  /* 0x0002a01401007387 */ /* 0x0001e80000100a00 */
[----:B------:R1:W3:Y:S04]  /*d750*/  @!P1 LDG.E.U16 R14, desc[UR8][R4.64] ;  /* 0x00000008040e9981 */ /* 0x0002e8000c1e1500 */
[----:B------:R-:W3:Y:S04]  /*d760*/  @!P4 LDG.E.U16 R15, desc[UR8][R6.64] ;  /* 0x00000008060fc981 */ /* 0x000ee8000c1e1500 */
[----:B------:R-:W2:Y:S04]  /*d770*/  LDL R5, [R1+0x248] ;  /* 0x0002480001057983 */ /* 0x000ea80000100800 */
[----:B------:R-:W4:Y:S01]  /*d780*/  LDL R7, [R1+0x24c] ;  /* 0x00024c0001077983 */ /* 0x000f220000100800 */
[----:B------:R-:W-:Y:S01]  /*d790*/  IMAD.WIDE R18, R11, 0x2, R20 ;  /* 0x000000020b127825 */ /* 0x000fe200078e0214 */
[----:B------:R-:W-:-:S02]  /*d7a0*/  PRMT R3, RZ, 0x7610, R3 ;  /* 0x00007610ff037816 */ /* 0x000fc40000000003 */
[----:B------:R-:W-:Y:S01]  /*d7b0*/  PRMT R11, RZ, 0x7610, R11 ;  /* 0x00007610ff0b7816 */ /* 0x000fe2000000000b */
[----:B0-----:R-:W-:-:S03]  /*d7c0*/  IMAD.WIDE R20, R10, 0x2, R20 ;  /* 0x000000020a147825 */ /* 0x001fc600078e0214 */
[----:B------:R0:W3:Y:S04]  /*d7d0*/  @!P2 LDG.E.U16 R3, desc[UR8][R18.64] ;  /* 0x000000081203a981 */ /* 0x0000e8000c1e1500 */
[----:B------:R-:W3:Y:S01]  /*d7e0*/  @!P3 LDG.E.U16 R11, desc[UR8][R20.64] ;  /* 0x00000008140bb981 */ /* 0x000ee2000c1e1500 */
[----:B------:R-:W-:-:S04]  /*d7f0*/  LOP3.LUT R24, R24, 0x1f, RZ, 0xc0, !PT ;  /* 0x0000001f18187812 */ /* 0x000fc800078ec0ff */
[----:B------:R-:W-:Y:S01]  /*d800*/  ISETP.GE.AND P0, PT, R24, UR7, PT ;  /* 0x0000000718007c0c */ /* 0x000fe2000bf06270 */
[----:B------:R-:W3:Y:S04]  /*d810*/  LDL R19, [R1+0x258] ;  /* 0x0002580001137983 */ /* 0x000ee80000100800 */
[----:B------:R-:W3:Y:S01]  /*d820*/  LDL R24, [R1+0x250] ;  /* 0x0002500001187983 */ /* 0x000ee20000100800 */
[----:B------:R-:W-:Y:S01]  /*d830*/  PRMT R28, RZ, 0x7610, R28 ;  /* 0x00007610ff1c7816 */ /* 0x000fe2000000001c */
[----:B------:R-:W-:Y:S01]  /*d840*/  BAR.SYNC.DEFER_BLOCKING 0x0 ;  /* 0x0000000000007b1d */ /* 0x000fe20000010000 */
[C---:B--2--5:R-:W-:Y:S01]  /*d850*/  IADD3 RZ, P2, R5.reuse, R2, RZ ;  /* 0x0000000205ff7210 */ /* 0x064fe20007f5e0ff */
[----:B-1----:R-:W-:-:S04]  /*d860*/  IMAD.IADD R4, R5, 0x1, R2 ;  /* 0x0000000105047824 */ /* 0x002fc800078e0202 */
[----:B----4-:R-:W-:Y:S02]  /*d870*/  IMAD.X R5, R7, 0x1, R0, P2 ;  /* 0x0000000107057824 */ /* 0x010fe400010e0600 */
[----:B------:R-:W2:Y:S04]  /*d880*/  LDL R7, [R1+0x254] ;  /* 0x0002540001077983 */ /* 0x000ea80000100800 */
[----:B------:R-:W4:Y:S01]  /*d890*/  @!P0 LDG.E.U16 R28, desc[UR8][R4.64] ;  /* 0x00000008041c8981 */ /* 0x000f22000c1e1500 */
[----:B0-----:R-:W-:Y:S02]  /*d8a0*/  PRMT R18, RZ, 0x7610, R18 ;  /* 0x00007610ff127816 */ /* 0x001fe40000000012 */
[CC--:B---3--:R-:W-:Y:S02]  /*d8b0*/  IADD3 RZ, P1, R24.reuse, R2.reuse, RZ ;  /* 0x0000000218ff7210 */ /* 0x0c8fe40007f3e0ff */
[----:B------:R-:W-:-:S02]  /*d8c0*/  IADD3 R6, R24, R2, RZ ;  /* 0x0000000218067210 */ /* 0x000fc40007ffe0ff */
[----:B------:R-:W3:Y:S01]  /*d8d0*/  LDL R24, [R1+0x268] ;  /* 0x0002680001187983 */ /* 0x000ee20000100800 */
[----:B--2---:R-:W-:-:S03]  /*d8e0*/  IMAD.X R7, R7, 0x1, R0, P1 ;  /* 0x0000000107077824 */ /* 0x004fc600008e0600 */
[----:B----4-:R0:W-:Y:S04]  /*d8f0*/  STL [R1+0x80], R28 ;  /* 0x0000801c01007387 */ /* 0x0101e80000100800 */
[----:B------:R-:W2:Y:S04]  /*d900*/  @!P0 LDG.E.U16 R18, desc[UR8][R6.64] ;  /* 0x0000000806128981 */ /* 0x000ea8000c1e1500 */
[----:B0-----:R-:W4:Y:S04]  /*d910*/  LDL.LU R28, [R1+0xe34] ;  /* 0x000e3400011c7983 */ /* 0x001f280000300800 */
[----:B------:R-:W3:Y:S04]  /*d920*/  LDL R6, [R1+0x25c] ;  /* 0x00025c0001067983 */ /* 0x000ee80000100800 */
[----:B------:R-:W4:Y:S01]  /*d930*/  LDL R7, [R1+0x260] ;  /* 0x0002600001077983 */ /* 0x000f220000100800 */
[----:B------:R-:W-:-:S02]  /*d940*/  IADD3 RZ, P2, R19, R2, RZ ;  /* 0x0000000213ff7210 */ /* 0x000fc40007f5e0ff */
[----:B------:R-:W-:Y:S01]  /*d950*/  PRMT R4, RZ, 0x7610, R4 ;  /* 0x00007610ff047816 */ /* 0x000fe20000000004 */
[----:B--2---:R0:W-:Y:S02]  /*d960*/  STL [R1+0x9c], R18 ;  /* 0x00009c1201007387 */ /* 0x0041e40000100800 */
[----:B0-----:R-:W-:Y:S02]  /*d970*/  IMAD.IADD R18, R19, 0x1, R2 ;  /* 0x0000000113127824 */ /* 0x001fe400078e0202 */
[----:B---3--:R-:W-:Y:S01]  /*d980*/  IMAD.X R19, R6, 0x1, R0, P2 ;  /* 0x0000000106137824 */ /* 0x008fe200010e0600 */
[C---:B----4-:R-:W-:Y:S01]  /*d990*/  IADD3 RZ, P1, R7.reuse, R2, RZ ;  /* 0x0000000207ff7210 */ /* 0x050fe20007f3e0ff */
[----:B------:R-:W-:Y:S02]  /*d9a0*/  IMAD.IADD R6, R7, 0x1, R2 ;  /* 0x0000000107067824 */ /* 0x000fe400078e0202 */
[----:B------:R-:W2:Y:S04]  /*d9b0*/  LDL R7, [R1+0x264] ;  /* 0x0002640001077983 */ /* 0x000ea80000100800 */
[----:B------:R-:W3:Y:S04]  /*d9c0*/  @!P0 LDG.E.U16 R4, desc[UR8][R18.64] ;  /* 0x0000000812048981 */ /* 0x000ee8000c1e1500 */
[----:B------:R-:W4:Y:S04]  /*d9d0*/  LDL R18, [R1+0x26c] ;  /* 0x00026c0001127983 */ /* 0x000f280000100800 */
[----:B------:R-:W3:Y:S01]  /*d9e0*/  LDL R19, [R1+0x270] ;  /* 0x0002700001137983 */ /* 0x000ee20000100800 */
[----:B------:R-:W-:-:S02]  /*d9f0*/  PRMT R28, RZ, 0x7610, R28 ;  /* 0x00007610ff1c7816 */ /* 0x000fc4000000001c */
[----:B------:R-:W-:Y:S01]  /*da00*/  IADD3 RZ, P2, R24, R2, RZ ;  /* 0x0000000218ff7210 */ /* 0x000fe20007f5e0ff */
[----:B--2---:R-:W-:-:S05]  /*da10*/  IMAD.X R7, R7, 0x1, R0, P1 ;  /* 0x0000000107077824 */ /* 0x004fca00008e0600 */
[----:B------:R0:W2:Y:S02]  /*da20*/  @!P0 LDG.E.U16 R28, desc[UR8][R6.64] ;  /* 0x00000008061c8981 */ /* 0x0000a4000c1e1500 */
[----:B0-----:R-:W-:Y:S02]  /*da30*/  IMAD.IADD R6, R24, 0x1, R2 ;  /* 0x0000000118067824 */ /* 0x001fe400078e0202 */
[----:B----4-:R-:W-:Y:S01]  /*da40*/  IMAD.X R7, R18, 0x1, R0, P2 ;  /* 0x0000000112077824 */ /* 0x010fe200010e0600 */
[C---:B---3--:R-:W-:Y:S01]  /*da50*/  IADD3 RZ, P1, R19.reuse, R2, RZ ;  /* 0x0000000213ff7210 */ /* 0x048fe20007f3e0ff */
[----:B------:R-:W3:Y:S01]  /*da60*/  LDL.LU R24, [R1+0xe30] ;  /* 0x000e300001187983 */ /* 0x000ee20000300800 */
[----:B------:R-:W-:-:S03]  /*da70*/  IMAD.IADD R18, R19, 0x1, R2 ;  /* 0x0000000113127824 */ /* 0x000fc600078e0202 */
[----:B------:R-:W4:Y:S01]  /*da80*/  LDL R19, [R1+0x274] ;  /* 0x0002740001137983 */ /* 0x000f220000100800 */
[----:B------:R-:W-:Y:S02]  /*da90*/  PRMT R26, RZ, 0x7610, R26 ;  /* 0x00007610ff1a7816 */ /* 0x000fe4000000001a */
[----:B------:R-:W-:-:S04]  /*daa0*/  PRMT R25, RZ, 0x7610, R25 ;  /* 0x00007610ff197816 */ /* 0x000fc80000000019 */
[----:B------:R-:W2:Y:S01]  /*dab0*/  @!P0 LDG.E.U16 R26, desc[UR8][R6.64] ;  /* 0x00000008061a8981 */ /* 0x000ea2000c1e1500 */
[----:B----4-:R-:W-:-:S05]  /*dac0*/  IMAD.X R19, R19, 0x1, R0, P1 ;  /* 0x0000000113137824 */ /* 0x010fca00008e0600 */
[----:B------:R-:W4:Y:S04]  /*dad0*/  @!P0 LDG.E.U16 R25, desc[UR8][R18.64] ;  /* 0x0000000812198981 */ /* 0x000f28000c1e1500 */
[----:B--2---:R0:W-:Y:S04]  /*dae0*/  STL [R1+0x7c], R26 ;  /* 0x00007c1a01007387 */ /* 0x0041e80000100800 */
[----:B0-----:R-:W2:Y:S04]  /*daf0*/  LDL.LU R26, [R1+0xe2c] ;  /* 0x000e2c00011a7983 */ /* 0x001ea80000300800 */
[----:B------:R-:W3:Y:S04]  /*db00*/  LDL R7, [R1+0x278] ;  /* 0x0002780001077983 */ /* 0x000ee80000100800 */
[----:B----4-:R0:W-:Y:S04]  /*db10*/  STL [R1+0x98], R25 ;  /* 0x0000981901007387 */ /* 0x0101e80000100800 */
[----:B0-----:R-:W4:Y:S04]  /*db20*/  LDL.LU R25, [R1+0xe28] ;  /* 0x000e280001197983 */ /* 0x001f280000300800 */
[----:B------:R-:W2:Y:S04]  /*db30*/  LDL R18, [R1+0x27c] ;  /* 0x00027c0001127983 */ /* 0x000ea80000100800 */
[----:B------:R-:W4:Y:S01]  /*db40*/  LDL R19, [R1+0x280] ;  /* 0x0002800001137983 */ /* 0x000f220000100800 */
[C---:B---3--:R-:W-:Y:S01]  /*db50*/  IADD3 RZ, P2, R7.reuse, R2, RZ ;  /* 0x0000000207ff7210 */ /* 0x048fe20007f5e0ff */
[----:B------:R-:W-:-:S04]  /*db60*/  IMAD.IADD R6, R7, 0x1, R2 ;  /* 0x0000000107067824 */ /* 0x000fc800078e0202 */
[----:B--2---:R-:W-:Y:S01]  /*db70*/  IMAD.X R7, R18, 0x1, R0, P2 ;  /* 0x0000000112077824 */ /* 0x004fe200010e0600 */
[C---:B----4-:R-:W-:Y:S01]  /*db80*/  IADD3 RZ, P1, R19.reuse, R2, RZ ;  /* 0x0000000213ff7210 */ /* 0x050fe20007f3e0ff */
[----:B------:R-:W-:Y:S02]  /*db90*/  IMAD.IADD R18, R19, 0x1, R2 ;  /* 0x0000000113127824 */ /* 0x000fe400078e0202 */
[----:B------:R-:W2:Y:S01]  /*dba0*/  LDL R19, [R1+0x284] ;  /* 0x0002840001137983 */ /* 0x000ea20000100800 */
[----:B------:R-:W-:Y:S02]  /*dbb0*/  PRMT R23, RZ, 0x7610, R23 ;  /* 0x00007610ff177816 */ /* 0x000fe40000000017 */
[----:B------:R-:W-:-:S06]  /*dbc0*/  PRMT R26, RZ, 0x7610, R26 ;  /* 0x00007610ff1a7816 */ /* 0x000fcc000000001a */
[----:B------:R0:W3:Y:S04]  /*dbd0*/  @!P0 LDG.E.U16 R26, desc[UR8][R6.64] ;  /* 0x00000008061a8981 */ /* 0x0000e8000c1e1500 */
[----:B------:R-:W4:Y:S01]  /*dbe0*/  LDL R7, [R1+0x288] ;  /* 0x0002880001077983 */ /* 0x000f220000100800 */
[----:B--2---:R-:W-:-:S05]  /*dbf0*/  IMAD.X R19, R19, 0x1, R0, P1 ;  /* 0x0000000113137824 */ /* 0x004fca00008e0600 */
[----:B------:R-:W2:Y:S04]  /*dc00*/  @!P0 LDG.E.U16 R23, desc[UR8][R18.64] ;  /* 0x0000000812178981 */ /* 0x000ea8000c1e1500 */
[----:B--2---:R1:W-:Y:S04]  /*dc10*/  STL [R1+0x1c], R23 ;  /* 0x00001c1701007387 */ /* 0x0043e80000100800 */
[----:B-1----:R-:W2:Y:S04]  /*dc20*/  LDL.LU R23, [R1+0xe24] ;  /* 0x000e240001177983 */ /* 0x002ea80000300800 */
[----:B------:R-:W3:Y:S04]  /*dc30*/  LDL R18, [R1+0x28c] ;  /* 0x00028c0001127983 */ /* 0x000ee80000100800 */
[----:B------:R-:W2:Y:S01]  /*dc40*/  LDL R19, [R1+0x290] ;  /* 0x0002900001137983 */ /* 0x000ea20000100800 */
[C---:B----4-:R-:W-:Y:S01]  /*dc50*/  IADD3 RZ, P2, R7.reuse, R2, RZ ;  /* 0x0000000207ff7210 */ /* 0x050fe20007f5e0ff */
[----:B0-----:R-:W-:-:S04]  /*dc60*/  IMAD.IADD R6, R7, 0x1, R2 ;  /* 0x0000000107067824 */ /* 0x001fc800078e0202 */
[----:B---3--:R-:W-:Y:S01]  /*dc70*/  IMAD.X R7, R18, 0x1, R0, P2 ;  /* 0x0000000112077824 */ /* 0x008fe200010e0600 */
[C---:B--2---:R-:W-:Y:S01]  /*dc80*/  IADD3 RZ, P1, R19.reuse, R2, RZ ;  /* 0x0000000213ff7210 */ /* 0x044fe20007f3e0ff */
[----:B------:R-:W-:Y:S02]  /*dc90*/  IMAD.IADD R18, R19, 0x1, R2 ;  /* 0x0000000113127824 */ /* 0x000fe400078e0202 */
[----:B------:R-:W2:Y:S01]  /*dca0*/  LDL R19, [R1+0x294] ;  /* 0x0002940001137983 */ /* 0x000ea20000100800 */
[----:B------:R-:W-:Y:S02]  /*dcb0*/  PRMT R25, RZ, 0x7610, R25 ;  /* 0x00007610ff197816 */ /* 0x000fe40000000019 */
[----:B------:R-:W-:-:S04]  /*dcc0*/  PRMT R24, RZ, 0x7610, R24 ;  /* 0x00007610ff187816 */ /* 0x000fc80000000018 */
[----:B------:R-:W3:Y:S01]  /*dcd0*/  @!P0 LDG.E.U16 R25, desc[UR8][R6.64] ;  /* 0x0000000806198981 */ /* 0x000ee2000c1e1500 */
[----:B--2---:R-:W-:-:S05]  /*dce0*/  IMAD.X R19, R19, 0x1, R0, P1 ;  /* 0x0000000113137824 */ /* 0x004fca00008e0600 */
[----:B------:R-:W2:Y:S04]  /*dcf0*/  @!P0 LDG.E.U16 R24, desc[UR8][R18.64] ;  /* 0x0000000812188981 */ /* 0x000ea8000c1e1500 */
[----:B---3--:R0:W-:Y:S04]  /*dd00*/  STL [R1+0x74], R25 ;  /* 0x0000741901007387 */ /* 0x0081e80000100800 */
[----:B0-----:R-:W3:Y:S04]  /*dd10*/  LDL.LU R25, [R1+0xe20] ;  /* 0x000e200001197983 */ /* 0x001ee80000300800 */
[----:B------:R-:W4:Y:S04]  /*dd20*/  LDL R7, [R1+0x298] ;  /* 0x0002980001077983 */ /* 0x000f280000100800 */
[----:B--2---:R0:W-:Y:S04]  /*dd30*/  STL [R1+0x94], R24 ;  /* 0x0000941801007387 */ /* 0x0041e80000100800 */
[----:B0-----:R-:W2:Y:S04]  /*dd40*/  LDL.LU R24, [R1+0xe1c] ;  /* 0x000e1c0001187983 */ /* 0x001ea80000300800 */
[----:B------:R-:W3:Y:S04]  /*dd50*/  LDL R18, [R1+0x29c] ;  /* 0x00029c0001127983 */ /* 0x000ee80000100800 */
[----:B------:R-:W2:Y:S01]  /*dd60*/  LDL R19, [R1+0x2a8] ;  /* 0x0002a80001137983 */ /* 0x000ea20000100800 */
[C---:B----4-:R-:W-:Y:S01]  /*dd70*/  IADD3 RZ, P2, R7.reuse, R2, RZ ;  /* 0x0000000207ff7210 */ /* 0x050fe20007f5e0ff */
[----:B------:R-:W-:-:S04]  /*dd80*/  IMAD.IADD R6, R7, 0x1, R2 ;  /* 0x0000000107067824 */ /* 0x000fc800078e0202 */
[----:B---3--:R-:W-:Y:S01]  /*dd90*/  IMAD.X R7, R18, 0x1, R0, P2 ;  /* 0x0000000112077824 */ /* 0x008fe200010e0600 */
[C---:B--2---:R-:W-:Y:S01]  /*dda0*/  IADD3 RZ, P1, R19.reuse, R2, RZ ;  /* 0x0000000213ff7210 */ /* 0x044fe20007f3e0ff */
[----:B------:R-:W-:Y:S02]  /*ddb0*/  IMAD.IADD R18, R19, 0x1, R2 ;  /* 0x0000000113127824 */ /* 0x000fe400078e0202 */
[----:B------:R-:W2:Y:S01]  /*ddc0*/  LDL R19, [R1+0x2ac] ;  /* 0x0002ac0001137983 */ /* 0x000ea20000100800 */
[----:B------:R-:W-:Y:S02]  /*ddd0*/  PRMT R25, RZ, 0x7610, R25 ;  /* 0x00007610ff197816 */ /* 0x000fe40000000019 */
[----:B------:R-:W-:-:S04]  /*dde0*/  PRMT R16, RZ, 0x7610, R16 ;  /* 0x00007610ff107816 */ /* 0x000fc80000000010 */
[----:B------:R0:W3:Y:S04]  /*ddf0*/  @!P0 LDG.E.U16 R25, desc[UR8][R6.64] ;  /* 0x0000000806198981 */ /* 0x0000e8000c1e1500 */
[----:B------:R-:W4:Y:S01]  /*de00*/  LDL R7, [R1+0x2b0] ;  /* 0x0002b00001077983 */ /* 0x000f220000100800 */
[----:B--2---:R-:W-:-:S05]  /*de10*/  IMAD.X R19, R19, 0x1, R0, P1 ;  /* 0x0000000113137824 */ /* 0x004fca00008e0600 */
[----:B------:R-:W2:Y:S04]  /*de20*/  @!P0 LDG.E.U16 R16, desc[UR8][R18.64] ;  /* 0x0000000812108981 */ /* 0x000ea8000c1e1500 */
[----:B------:R-:W3:Y:S04]  /*de30*/  LDL R18, [R1+0x2b4] ;  /* 0x0002b40001127983 */ /* 0x000ee80000100800 */
[----:B------:R-:W3:Y:S01]  /*de40*/  LDL R19, [R1+0x2b8] ;  /* 0x0002b80001137983 */ /* 0x000ee20000100800 */
[C---:B----4-:R-:W-:Y:S01]  /*de50*/  IADD3 RZ, P2, R7.reuse, R2, RZ ;  /* 0x0000000207ff7210 */ /* 0x050fe20007f5e0ff */
[----:B0-----:R-:W-:-:S02]  /*de60*/  IMAD.IADD R6, R7, 0x1, R2 ;  /* 0x0000000107067824 */ /* 0x001fc400078e0202 */
[----:B--2---:R0:W-:Y:S02]  /*de70*/  STL [R1+0x18], R16 ;  /* 0x0000181001007387 */ /* 0x0041e40000100800 */
[----:B---3--:R-:W-:Y:S01]  /*de80*/  IMAD.X R7, R18, 0x1, R0, P2 ;  /* 0x0000000112077824 */ /* 0x008fe200010e0600 */
[----:B------:R-:W-:Y:S01]  /*de90*/  PRMT R22, RZ, 0x7610, R22 ;  /* 0x00007610ff167816 */ /* 0x000fe20000000016 */
[----:B0-----:R-:W2:Y:S01]  /*dea0*/  LDL R16, [R1+0x2cc] ;  /* 0x0002cc0001107983 */ /* 0x001ea20000100800 */
[C---:B------:R-:W-:Y:S01]  /*deb0*/  IADD3 RZ, P1, R19.reuse, R2, RZ ;  /* 0x0000000213ff7210 */ /* 0x040fe20007f3e0ff */
[----:B------:R-:W-:Y:S02]  /*dec0*/  IMAD.IADD R18, R19, 0x1, R2 ;  /* 0x0000000113127824 */ /* 0x000fe400078e0202 */
[----:B------:R-:W3:Y:S01]  /*ded0*/  LDL R19, [R1+0x2bc] ;  /* 0x0002bc0001137983 */ /* 0x000ee20000100800 */
[----:B------:R-:W-:-:S03]  /*dee0*/  PRMT R23, RZ, 0x7610, R23 ;  /* 0x00007610ff177816 */ /* 0x000fc60000000017 */
[----:B------:R-:W4:Y:S04]  /*def0*/  @!P0 LDG.E.U16 R22, desc[UR8][R6.64] ;  /* 0x0000000806168981 */ /* 0x000f28000c1e1500 */
[----:B------:R-:W2:Y:S01]  /*df00*/  LDL R7, [R1+0x2c0] ;  /* 0x0002c00001077983 */ /* 0x000ea20000100800 */
[----:B---3--:R-:W-:-:S05]  /*df10*/  IMAD.X R19, R19, 0x1, R0, P1 ;  /* 0x0000000113137824 */ /* 0x008fca00008e0600 */
[----:B------:R-:W3:Y:S04]  /*df20*/  @!P0 LDG.E.U16 R23, desc[UR8][R18.64] ;  /* 0x0000000812178981 */ /* 0x000ee8000c1e1500 */
[----:B----4-:R0:W-:Y:S04]  /*df30*/  STL [R1+0x6c], R22 ;  /* 0x00006c1601007387 */ /* 0x0101e80000100800 */
[----:B0-----:R-:W4:Y:S04]  /*df40*/  LDL R22, [R1+0x2d4] ;  /* 0x0002d40001167983 */ /* 0x001f280000100800 */
[----:B---3--:R0:W-:Y:S04]  /*df50*/  STL [R1+0x90], R23 ;  /* 0x0000901701007387 */ /* 0x0081e80000100800 */
[----:B0-----:R-:W3:Y:S04]  /*df60*/  LDL.LU R23, [R1+0xe18] ;  /* 0x000e180001177983 */ /* 0x001ee80000300800 */
[----:B------:R-:W4:Y:S04]  /*df70*/  LDL R19, [R1+0x2c8] ;  /* 0x0002c80001137983 */ /* 0x000f280000100800 */
[----:B------:R-:W3:Y:S01]  /*df80*/  LDL R18, [R1+0x2c4] ;  /* 0x0002c40001127983 */ /* 0x000ee20000100800 */
[C---:B--2---:R-:W-:Y:S01]  /*df90*/  IADD3 RZ, P2, R7.reuse, R2, RZ ;  /* 0x0000000207ff7210 */ /* 0x044fe20007f5e0ff */
[----:B------:R-:W-:Y:S01]  /*dfa0*/  IMAD.IADD R6, R7, 0x1, R2 ;  /* 0x0000000107067824 */ /* 0x000fe200078e0202 */
[----:B------:R-:W-:-:S02]  /*dfb0*/  PRMT R29, RZ, 0x7610, R29 ;  /* 0x00007610ff1d7816 */ /* 0x000fc4000000001d */
[CC--:B----4-:R-:W-:Y:S01]  /*dfc0*/  IADD3 RZ, P1, R19.reuse, R2.reuse, RZ ;  /* 0x0000000213ff7210 */ /* 0x0d0fe20007f3e0ff */
[----:B---3--:R-:W-:Y:S02]  /*dfd0*/  IMAD.X R7, R18, 0x1, R0, P2 ;  /* 0x0000000112077824 */ /* 0x008fe400010e0600 */
[----:B------:R-:W-:Y:S02]  /*dfe0*/  IMAD.IADD R18, R19, 0x1, R2 ;  /* 0x0000000113127824 */ /* 0x000fe400078e0202 */
[----:B------:R-:W-:Y:S01]  /*dff0*/  IMAD.X R19, R16, 0x1, R0, P1 ;  /* 0x0000000110137824 */ /* 0x000fe200008e0600 */
[----:B------:R-:W-:Y:S01]  /*e000*/  PRMT R24, RZ, 0x7610, R24 ;  /* 0x00007610ff187816 */ /* 0x000fe20000000018 */
[----:B------:R-:W2:Y:S04]  /*e010*/  LDL R16, [R1+0x2e8] ;  /* 0x0002e80001107983 */ /* 0x000ea80000100800 */
[----:B------:R-:W3:Y:S04]  /*e020*/  @!P0 LDG.E.U16 R29, desc[UR8][R18.64] ;  /* 0x00000008121d8981 */ /* 0x000ee8000c1e1500 */
[----:B------:R0:W4:Y:S04]  /*e030*/  @!P0 LDG.E.U16 R24, desc[UR8][R6.64] ;  /* 0x0000000806188981 */ /* 0x000128000c1e1500 */
[----:B------:R-:W2:Y:S04]  /*e040*/  LDL R7, [R1+0x2d0] ;  /* 0x0002d00001077983 */ /* 0x000ea80000100800 */
[----:B---3--:R1:W-:Y:S04]  /*e050*/  STL [R1+0x14], R29 ;  /* 0x0000141d01007387 */ /* 0x0083e80000100800 */
[----:B-1----:R-:W3:Y:S04]  /*e060*/  LDL.LU R29, [R1+0xe14] ;  /* 0x000e1400011d7983 */ /* 0x002ee80000300800 */
[----:B------:R-:W4:Y:S01]  /*e070*/  LDL R19, [R1+0x2d8] ;  /* 0x0002d80001137983 */ /* 0x000f220000100800 */
[C---:B--2---:R-:W-:Y:S01]  /*e080*/  IADD3 RZ, P2, R7.reuse, R2, RZ ;  /* 0x0000000207ff7210 */ /* 0x044fe20007f5e0ff */
[----:B0-----:R-:W-:Y:S01]  /*e090*/  IMAD.IADD R6, R7, 0x1, R2 ;  /* 0x0000000107067824 */ /* 0x001fe200078e0202 */
[----:B------:R-:W-:-:S03]  /*e0a0*/  PRMT R13, RZ, 0x7610, R13 ;  /* 0x00007610ff0d7816 */ /* 0x000fc6000000000d */
[----:B------:R-:W-:Y:S01]  /*e0b0*/  IMAD.X R7, R22, 0x1, R0, P2 ;  /* 0x0000000116077824 */ /* 0x000fe200010e0600 */
[----:B------:R-:W-:Y:S01]  /*e0c0*/  PRMT R23, RZ, 0x7610, R23 ;  /* 0x00007610ff177816 */ /* 0x000fe20000000017 */
[----:B------:R-:W2:Y:S04]  /*e0d0*/  LDL R22, [R1+0x2f0] ;  /* 0x0002f00001167983 */ /* 0x000ea80000100800 */
[----:B------:R-:W3:Y:S01]  /*e0e0*/  @!P0 LDG.E.U16 R13, desc[UR8][R6.64] ;  /* 0x00000008060d8981 */ /* 0x000ee2000c1e1500 */
[C---:B----4-:R-:W-:Y:S01]  /*e0f0*/  IADD3 RZ, P1, R19.reuse, R2, RZ ;  /* 0x0000000213ff7210 */ /* 0x050fe20007f3e0ff */
[----:B------:R-:W-:Y:S02]  /*e100*/  IMAD.IADD R18, R19, 0x1, R2 ;  /* 0x0000000113127824 */ /* 0x000fe400078e0202 */
[----:B------:R-:W4:Y:S04]  /*e110*/  LDL R19, [R1+0x2dc] ;  /* 0x0002dc0001137983 */ /* 0x000f280000100800 */
[----:B---3--:R0:W-:Y:S04]  /*e120*/  STL [R1+0x68], R13 ;  /* 0x0000680d01007387 */ /* 0x0081e80000100800 */
[----:B0-----:R-:W3:Y:S04]  /*e130*/  LDL.LU R13, [R1+0xe10] ;  /* 0x000e1000010d7983 */ /* 0x001ee80000300800 */
[----:B------:R-:W2:Y:S01]  /*e140*/  LDL R7, [R1+0x2e0] ;  /* 0x0002e00001077983 */ /* 0x000ea20000100800 */
[----:B----4-:R-:W-:-:S05]  /*e150*/  IMAD.X R19, R19, 0x1, R0, P1 ;  /* 0x0000000113137824 */ /* 0x010fca00008e0600 */
[----:B------:R-:W4:Y:S01]  /*e160*/  @!P0 LDG.E.U16 R23, desc[UR8][R18.64] ;  /* 0x0000000812178981 */ /* 0x000f22000c1e1500 */
[CC--:B--2---:R-:W-:Y:S01]  /*e170*/  IADD3 RZ, P1, R7.reuse, R2.reuse, RZ ;  /* 0x0000000207ff7210 */ /* 0x0c4fe20007f3e0ff */
[----:B------:R-:W-:Y:S02]  /*e180*/  IMAD.IADD R6, R7, 0x1, R2 ;  /* 0x0000000107067824 */ /* 0x000fe400078e0202 */
[----:B----4-:R0:W-:Y:S04]  /*e190*/  STL [R1+0x8c], R23 ;  /* 0x00008c1701007387 */ /* 0x0101e80000100800 */
[----:B0-----:R-:W2:Y:S04]  /*e1a0*/  LDL.LU R23, [R1+0xe0c] ;  /* 0x000e0c0001177983 */ /* 0x001ea80000300800 */
[----:B------:R-:W4:Y:S01]  /*e1b0*/  LDL R7, [R1+0x2e4] ;  /* 0x0002e40001077983 */ /* 0x000f220000100800 */
[----:B------:R-:W-:Y:S01]  /*e1c0*/  PRMT R19, RZ, 0x7610, R19 ;  /* 0x00007610ff137816 */ /* 0x000fe20000000013 */
[----:B----4-:R-:W-:Y:S01]  /*e1d0*/  IMAD.X R7, R7, 0x1, R0, P1 ;  /* 0x0000000107077824 */ /* 0x010fe200008e0600 */
[----:B------:R-:W-:-:S04]  /*e1e0*/  IADD3 RZ, P1, R16, R2, RZ ;  /* 0x0000000210ff7210 */ /* 0x000fc80007f3e0ff */
[----:B------:R0:W4:Y:S02]  /*e1f0*/  @!P0 LDG.E.U16 R19, desc[UR8][R6.64] ;  /* 0x0000000806138981 */ /* 0x000124000c1e1500 */
[----:B0-----:R-:W-:Y:S02]  /*e200*/  IMAD.IADD R6, R16, 0x1, R2 ;  /* 0x0000000110067824 */ /* 0x001fe400078e0202 */
[----:B------:R-:W3:Y:S04]  /*e210*/  LDL.LU R16, [R1+0xe08] ;  /* 0x000e080001107983 */ /* 0x000ee80000300800 */
[----:B------:R-:W4:Y:S01]  /*e220*/  LDL R7, [R1+0x2ec] ;  /* 0x0002ec0001077983 */ /* 0x000f220000100800 */
[----:B--2---:R-:W-:Y:S01]  /*e230*/  PRMT R23, RZ, 0x7610, R23 ;  /* 0x00007610ff177816 */ /* 0x004fe20000000017 */
[----:B----4-:R-:W-:-:S05]  /*e240*/  IMAD.X R7, R7, 0x1, R0, P1 ;  /* 0x0000000107077824 */ /* 0x010fca00008e0600 */
[----:B------:R0:W2:Y:S01]  /*e250*/  @!P0 LDG.E.U16 R23, desc[UR8][R6.64] ;  /* 0x0000000806178981 */ /* 0x0000a2000c1e1500 */
[C---:B------:R-:W-:Y:S01]  /*e260*/  IADD3 RZ, P1, R22.reuse, R2, RZ ;  /* 0x0000000216ff7210 */ /* 0x040fe20007f3e0ff */
[----:B0-----:R-:W-:Y:S02]  /*e270*/  IMAD.IADD R6, R22, 0x1, R2 ;  /* 0x0000000116067824 */ /* 0x001fe400078e0202 */
[----:B--2---:R0:W-:Y:S04]  /*e280*/  STL [R1+0x10], R23 ;  /* 0x0000101701007387 */ /* 0x0041e80000100800 */
[----:B0-----:R-:W2:Y:S04]  /*e290*/  LDL.LU R23, [R1+0xe04] ;  /* 0x000e040001177983 */ /* 0x001ea80000300800 */
[----:B------:R-:W4:Y:S04]  /*e2a0*/  LDL.LU R22, [R1+0xe00] ;  /* 0x000e000001167983 */ /* 0x000f280000300800 */
[----:B------:R-:W3:Y:S01]  /*e2b0*/  LDL R7, [R1+0x2f4] ;  /* 0x0002f40001077983 */ /* 0x000ee20000100800 */
[----:B--2---:R-:W-:Y:S01]  /*e2c0*/  PRMT R23, RZ, 0x7610, R23 ;  /* 0x00007610ff177816 */ /* 0x004fe20000000017 */
[----:B---3--:R-:W-:-:S05]  /*e2d0*/  IMAD.X R7, R7, 0x1, R0, P1 ;  /* 0x0000000107077824 */ /* 0x008fca00008e0600 */
[----:B------:R-:W2:Y:S04]  /*e2e0*/  @!P0 LDG.E.U16 R23, desc[UR8][R6.64] ;  /* 0x0000000806178981 */ /* 0x000ea8000c1e1500 */
[----:B--2---:R0:W-:Y:S04]  /*e2f0*/  STL [R1+0x60], R23 ;  /* 0x0000601701007387 */ /* 0x0041e80000100800 */
[----:B0-----:R-:W2:Y:S04]  /*e300*/  LDL.LU R23, [R1+0xdfc] ;  /* 0x000dfc0001177983 */ /* 0x001ea80000300800 */
[----:B------:R-:W3:Y:S02]  /*e310*/  LDL R7, [R1+0x2f8] ;  /* 0x0002f80001077983 */ /* 0x000ee40000100800 */
[C---:B---3--:R-:W-:Y:S01]  /*e320*/  IADD3 RZ, P1, R7.reuse, R2, RZ ;  /* 0x0000000207ff7210 */ /* 0x048fe20007f3e0ff */
[----:B------:R-:W-:-:S02]  /*e330*/  IMAD.IADD R6, R7, 0x1, R2 ;  /* 0x0000000107067824 */ /* 0x000fc400078e0202 */
        /* <DEDUP_REMOVED lines=12> */
[----:B------:R0:W2:Y:S04]  /*e400*/  @!P0 LDG.E.U16 R23, desc[UR8][R6.64] ;  /* 0x0000000806178981 */ /* 0x0000a8000c1e1500 */
[----:B------:R-:W3:Y:S02]  /*e410*/  LDL R7, [R1+0x308] ;  /* 0x0003080001077983 */ /* 0x000ee40000100800 */
[C---:B---3--:R-:W-:Y:S01]  /*e420*/  IADD3 RZ, P1, R7.reuse, R2, RZ ;  /* 0x0000000207ff7210 */ /* 0x048fe20007f3e0ff */
[----:B0-----:R-:W-:Y:S02]  /*e430*/  IMAD.IADD R6, R7, 0x1, R2 ;  /* 0x0000000107067824 */ /* 0x001fe400078e0202 */
[----:B------:R-:W3:Y:S01]  /*e440*/  LDL R7, [R1+0x30c] ;  /* 0x00030c0001077983 */ /* 0x000ee20000100800 */
[----:B----4-:R-:W-:Y:S01]  /*e450*/  PRMT R22, RZ, 0x7610, R22 ;  /* 0x00007610ff167816 */ /* 0x010fe20000000016 */
[----:B---3--:R-:W-:-:S05]  /*e460*/  IMAD.X R7, R7, 0x1, R0, P1 ;  /* 0x0000000107077824 */ /* 0x008fca00008e0600 */
[----:B------:R-:W3:Y:S04]  /*e470*/  @!P0 LDG.E.U16 R22, desc[UR8][R6.64] ;  /* 0x0000000806168981 */ /* 0x000ee8000c1e1500 */
[----:B---3--:R0:W-:Y:S04]  /*e480*/  STL [R1+0xc], R22 ;  /* 0x00000c1601007387 */ /* 0x0081e80000100800 */
[----:B0-----:R-:W3:Y:S04]  /*e490*/  LDL.LU R22, [R1+0xdf4] ;  /* 0x000df40001167983 */ /* 0x001ee80000300800 */
[----:B------:R-:W4:Y:S02]  /*e4a0*/  LDL R7, [R1+0x310] ;  /* 0x0003100001077983 */ /* 0x000f240000100800 */
[C---:B----4-:R-:W-:Y:S01]  /*e4b0*/  IADD3 RZ, P1, R7.reuse, R2, RZ ;  /* 0x0000000207ff7210 */ /* 0x050fe20007f3e0ff */
[----:B------:R-:W-:-:S02]  /*e4c0*/  IMAD.IADD R6, R7, 0x1, R2 ;  /* 0x0000000107067824 */ /* 0x000fc400078e0202 */
[----:B------:R-:W4:Y:S01]  /*e4d0*/  LDL R7, [R1+0x314] ;  /* 0x0003140001077983 */ /* 0x000f220000100800 */
[----:B---3--:R-:W-:Y:S01]  /*e4e0*/  PRMT R22, RZ, 0x7610, R22 ;  /* 0x00007610ff167816 */ /* 0x008fe20000000016 */
[----:B----4-:R-:W-:-:S05]  /*e4f0*/  IMAD.X R7, R7, 0x1, R0, P1 ;  /* 0x0000000107077824 */ /* 0x010fca00008e0600 */
        /* <DEDUP_REMOVED lines=18> */
[----:B------:R0:W3:Y:S04]  /*e620*/  @!P0 LDG.E.U16 R22, desc[UR8][R6.64] ;  /* 0x0000000806168981 */ /* 0x0000e8000c1e1500 */
[----:B------:R-:W4:Y:S02]  /*e630*/  LDL R7, [R1+0x328] ;  /* 0x0003280001077983 */ /* 0x000f240000100800 */
[C---:B----4-:R-:W-:Y:S01]  /*e640*/  IADD3 RZ, P1, R7.reuse, R2, RZ ;  /* 0x0000000207ff7210 */ /* 0x050fe20007f3e0ff */
[----:B0-----:R-:W-:Y:S02]  /*e650*/  IMAD.IADD R6, R7, 0x1, R2 ;  /* 0x0000000107067824 */ /* 0x001fe400078e0202 */
[----:B------:R-:W4:Y:S01]  /*e660*/  LDL R7, [R1+0x32c] ;  /* 0x00032c0001077983 */ /* 0x000f220000100800 */
[----:B------:R-:W-:-:S02]  /*e670*/  PRMT R16, RZ, 0x7610, R16 ;  /* 0x00007610ff107816 */ /* 0x000fc40000000010 */
[----:B----4-:R-:W-:-:S05]  /*e680*/  IADD3.X R7, R7, R0, RZ, P1, !PT ;  /* 0x0000000007077210 */ /* 0x010fca0000ffe4ff */
[----:B------:R-:W4:Y:S04]  /*e690*/  @!P0 LDG.E.U16 R16, desc[UR8][R6.64] ;  /* 0x0000000806108981 */ /* 0x000f28000c1e1500 */
[----:B----4-:R0:W-:Y:S04]  /*e6a0*/  STL [R1+0x8], R16 ;  /* 0x0000081001007387 */ /* 0x0101e80000100800 */
[----:B0-----:R-:W4:Y:S04]  /*e6b0*/  LDL.LU R16, [R1+0xde8] ;  /* 0x000de80001107983 */ /* 0x001f280000300800 */
[----:B------:R-:W2:Y:S02]  /*e6c0*/  LDL R7, [R1+0x330] ;  /* 0x0003300001077983 */ /* 0x000ea40000100800 */
[C---:B--2---:R-:W-:Y:S01]  /*e6d0*/  IADD3 RZ, P1, R7.reuse, R2, RZ ;  /* 0x0000000207ff7210 */ /* 0x044fe20007f3e0ff */
[----:B------:R-:W-:-:S02]  /*e6e0*/  IMAD.IADD R6, R7, 0x1, R2 ;  /* 0x0000000107067824 */ /* 0x000fc400078e0202 */
[----:B------:R-:W2:Y:S01]  /*e6f0*/  LDL R7, [R1+0x334] ;  /* 0x0003340001077983 */ /* 0x000ea20000100800 */
[----:B----4-:R-:W-:Y:S01]  /*e700*/  PRMT R16, RZ, 0x7610, R16 ;  /* 0x00007610ff107816 */ /* 0x010fe20000000010 */
[----:B--2---:R-:W-:-:S05]  /*e710*/  IMAD.X R7, R7, 0x1, R0, P1 ;  /* 0x0000000107077824 */ /* 0x004fca00008e0600 */
[----:B------:R-:W2:Y:S04]  /*e720*/  @!P0 LDG.E.U16 R16, desc[UR8][R6.64] ;  /* 0x0000000806108981 */ /* 0x000ea8000c1e1500 */
[----:B--2---:R0:W-:Y:S04]  /*e730*/  STL [R1+0x54], R16 ;  /* 0x0000541001007387 */ /* 0x0041e80000100800 */
[----:B0-----:R-:W2:Y:S04]  /*e740*/  LDL.LU R16, [R1+0xde4] ;  /* 0x000de40001107983 */ /* 0x001ea80000300800 */
[----:B------:R-:W4:Y:S02]  /*e750*/  LDL R7, [R1+0x338] ;  /* 0x0003380001077983 */ /* 0x000f240000100800 */
[C---:B----4-:R-:W-:Y:S01]  /*e760*/  IADD3 RZ, P1, R7.reuse, R2, RZ ;  /* 0x0000000207ff7210 */ /* 0x050fe20007f3e0ff */
[----:B------:R-:W-:-:S02]  /*e770*/  IMAD.IADD R6, R7, 0x1, R2 ;  /* 0x0000000107067824 */ /* 0x000fc400078e0202 */
[----:B------:R-:W4:Y:S01]  /*e780*/  LDL R7, [R1+0x33c] ;  /* 0x00033c0001077983 */ /* 0x000f220000100800 */
[----:B--2---:R-:W-:Y:S01]  /*e790*/  PRMT R16, RZ, 0x7610, R16 ;  /* 0x00007610ff107816 */ /* 0x004fe20000000010 */
[----:B----4-:R-:W-:-:S05]  /*e7a0*/  IMAD.X R7, R7, 0x1, R0, P1 ;  /* 0x0000000107077824 */ /* 0x010fca00008e0600 */
[----:B------:R-:W2:Y:S04]  /*e7b0*/  @!P0 LDG.E.U16 R16, desc[UR8][R6.64] ;  /* 0x0000000806108981 */ /* 0x000ea8000c1e1500 */
[----:B--2---:R0:W-:Y:S04]  /*e7c0*/  STL [R1+0x78], R16 ;  /* 0x0000781001007387 */ /* 0x0041e80000100800 */
[----:B0-----:R-:W2:Y:S04]  /*e7d0*/  LDL.LU R16, [R1+0xde0] ;  /* 0x000de00001107983 */ /* 0x001ea80000300800 */
[----:B------:R-:W4:Y:S02]  /*e7e0*/  LDL R7, [R1+0x340] ;  /* 0x0003400001077983 */ /* 0x000f240000100800 */
[C---:B----4-:R-:W-:Y:S01]  /*e7f0*/  IADD3 RZ, P1, R7.reuse, R2, RZ ;  /* 0x0000000207ff7210 */ /* 0x050fe20007f3e0ff */
[----:B------:R-:W-:-:S02]  /*e800*/  IMAD.IADD R6, R7, 0x1, R2 ;  /* 0x0000000107067824 */ /* 0x000fc400078e0202 */
[----:B------:R-:W4:Y:S01]  /*e810*/  LDL R7, [R1+0x344] ;  /* 0x0003440001077983 */ /* 0x000f220000100800 */
[----:B------:R-:W-:Y:S01]  /*e820*/  PRMT R21, RZ, 0x7610, R21 ;  /* 0x00007610ff157816 */ /* 0x000fe20000000015 */
[----:B----4-:R-:W-:-:S05]  /*e830*/  IMAD.X R7, R7, 0x1, R0, P1 ;  /* 0x0000000107077824 */ /* 0x010fca00008e0600 */
[----:B------:R0:W4:Y:S04]  /*e840*/  @!P0 LDG.E.U16 R21, desc[UR8][R6.64] ;  /* 0x0000000806158981 */ /* 0x000128000c1e1500 */
[----:B------:R-:W3:Y:S02]  /*e850*/  LDL R7, [R1+0x348] ;  /* 0x0003480001077983 */ /* 0x000ee40000100800 */
[C---:B---3--:R-:W-:Y:S01]  /*e860*/  IADD3 RZ, P1, R7.reuse, R2, RZ ;  /* 0x0000000207ff7210 */ /* 0x048fe20007f3e0ff */
[----:B0-----:R-:W-:Y:S02]  /*e870*/  IMAD.IADD R6, R7, 0x1, R2 ;  /* 0x0000000107067824 */ /* 0x001fe400078e0202 */
        /* <DEDUP_REMOVED lines=35> */
[----:B------:R-:W-:Y:S01]  /*eab0*/  PRMT R5, RZ, 0x7610, R5 ;  /* 0x00007610ff057816 */ /* 0x000fe20000000005 */
[----:B---3--:R-:W-:-:S05]  /*eac0*/  IMAD.X R7, R7, 0x1, R0, P1 ;  /* 0x0000000107077824 */ /* 0x008fca00008e0600 */
[----:B------:R-:W3:Y:S04]  /*ead0*/  @!P0 LDG.E.U16 R5, desc[UR8][R6.64] ;  /* 0x0000000806058981 */ /* 0x000ee8000c1e1500 */
[----:B------:R-:W4:Y:S04]  /*eae0*/  LDL R7, [R1+0x370] ;  /* 0x0003700001077983 */ /* 0x000f280000100800 */
[----:B---3--:R0:W-:Y:S01]  /*eaf0*/  STL [R1], R5 ;  /* 0x0000000501007387 */ /* 0x0081e20000100800 */
[C---:B----4-:R-:W-:Y:S01]  /*eb00*/  IADD3 RZ, P1, R7.reuse, R2, RZ ;  /* 0x0000000207ff7210 */ /* 0x050fe20007f3e0ff */
[----:B------:R-:W-:Y:S01]  /*eb10*/  IMAD.IADD R6, R7, 0x1, R2 ;  /* 0x0000000107067824 */ /* 0x000fe200078e0202 */
[----:B------:R-:W-:Y:S01]  /*eb20*/  PRMT R13, RZ, 0x7610, R13 ;  /* 0x00007610ff0d7816 */ /* 0x000fe2000000000d */
[----:B------:R-:W3:Y:S04]  /*eb30*/  LDL R7, [R1+0x374] ;  /* 0x0003740001077983 */ /* 0x000ee80000100800 */
[----:B0-----:R-:W4:Y:S01]  /*eb40*/  LDL R5, [R1+0x38c] ;  /* 0x00038c0001057983 */ /* 0x001f220000100800 */
[----:B---3--:R-:W-:-:S05]  /*eb50*/  IMAD.X R7, R7, 0x1, R0, P1 ;  /* 0x0000000107077824 */ /* 0x008fca00008e0600 */
[----:B------:R-:W3:Y:S04]  /*eb60*/  @!P0 LDG.E.U16 R13, desc[UR8][R6.64] ;  /* 0x00000008060d8981 */ /* 0x000ee8000c1e1500 */
[----:B---3--:R0:W-:Y:S04]  /*eb70*/  STL [R1+0x4c], R13 ;  /* 0x00004c0d01007387 */ /* 0x0081e80000100800 */
[----:B0-----:R-:W3:Y:S04]  /*eb80*/  LDL.LU R13, [R1+0xdd0] ;  /* 0x000dd000010d7983 */ /* 0x001ee80000300800 */
[----:B------:R-:W2:Y:S02]  /*eb90*/  LDL R7, [R1+0x378] ;  /* 0x0003780001077983 */ /* 0x000ea40000100800 */
[C---:B--2---:R-:W-:Y:S01]  /*eba0*/  IADD3 RZ, P1, R7.reuse, R2, RZ ;  /* 0x0000000207ff7210 */ /* 0x044fe20007f3e0ff */
[----:B------:R-:W-:-:S02]  /*ebb0*/  IMAD.IADD R6, R7, 0x1, R2 ;  /* 0x0000000107067824 */ /* 0x000fc400078e0202 */
[----:B------:R-:W2:Y:S01]  /*ebc0*/  LDL R7, [R1+0x37c] ;  /* 0x00037c0001077983 */ /* 0x000ea20000100800 */
[----:B------:R-:W-:Y:S01]  /*ebd0*/  PRMT R29, RZ, 0x7610, R29 ;  /* 0x00007610ff1d7816 */ /* 0x000fe2000000001d */
        /* <DEDUP_REMOVED lines=8> */
[----:B---3--:R-:W-:Y:S01]  /*ec60*/  PRMT R13, RZ, 0x7610, R13 ;  /* 0x00007610ff0d7816 */ /* 0x008fe2000000000d */
[----:B----4-:R-:W-:-:S05]  /*ec70*/  IMAD.X R7, R7, 0x1, R0, P1 ;  /* 0x0000000107077824 */ /* 0x010fca00008e0600 */
[----:B------:R0:W3:Y:S04]  /*ec80*/  @!P0 LDG.E.U16 R13, desc[UR8][R6.64] ;  /* 0x00000008060d8981 */ /* 0x0000e8000c1e1500 */
[----:B------:R-:W4:Y:S01]  /*ec90*/  LDL R7, [R1+0x388] ;  /* 0x0003880001077983 */ /* 0x000f220000100800 */
[----:B--2---:R-:W-:Y:S02]  /*eca0*/  PRMT R29, RZ, 0x7610, R29 ;  /* 0x00007610ff1d7816 */ /* 0x004fe4000000001d */
[C---:B----4-:R-:W-:Y:S01]  /*ecb0*/  IADD3 RZ, P1, R7.reuse, R2, RZ ;  /* 0x0000000207ff7210 */ /* 0x050fe20007f3e0ff */
[----:B0-----:R-:W-:-:S04]  /*ecc0*/  IMAD.IADD R6, R7, 0x1, R2 ;  /* 0x0000000107067824 */ /* 0x001fc800078e0202 */
[----:B------:R-:W-:Y:S02]  /*ecd0*/  IMAD.X R7, R5, 0x1, R0, P1 ;  /* 0x0000000105077824 */ /* 0x000fe400008e0600 */
[----:B------:R-:W2:Y:S04]  /*ece0*/  LDL R5, [R1+0x6b4] ;  /* 0x0006b40001057983 */ /* 0x000ea80000100800 */
[----:B------:R-:W4:Y:S04]  /*ecf0*/  @!P0 LDG.E.U16 R29, desc[UR8][R6.64] ;  /* 0x00000008061d8981 */ /* 0x000f28000c1e1500 */
[----:B------:R-:W3:Y:S04]  /*ed00*/  LDL R7, [R1+0x390] ;  /* 0x0003900001077983 */ /* 0x000ee80000100800 */
[----:B----4-:R-:W-:Y:S04]  /*ed10*/  STL [R1+0xda4], R29 ;  /* 0x000da41d01007387 */ /* 0x010fe80000100800 */
[----:B------:R-:W-:Y:S04]  /*ed20*/  STL [R1+0xda8], R29 ;  /* 0x000da81d01007387 */ /* 0x000fe80000100800 */
[----:B------:R-:W-:Y:S04]  /*ed30*/  STL [R1+0xdac], R29 ;  /* 0x000dac1d01007387 */ /* 0x000fe80000100800 */
[----:B------:R-:W-:Y:S01]  /*ed40*/  STL [R1+0xdb0], R29 ;  /* 0x000db01d01007387 */ /* 0x000fe20000100800 */
[----:B---3--:R-:W-:-:S03]  /*ed50*/  IADD3 RZ, P1, R7, R2, RZ ;  /* 0x0000000207ff7210 */ /* 0x008fc60007f3e0ff */
[----:B------:R-:W-:Y:S01]  /*ed60*/  STL [R1+0xdb4], R29 ;  /* 0x000db41d01007387 */ /* 0x000fe20000100800 */
[----:B------:R-:W-:-:S03]  /*ed70*/  IMAD.IADD R6, R7, 0x1, R2 ;  /* 0x0000000107067824 */ /* 0x000fc600078e0202 */
[----:B------:R-:W-:Y:S04]  /*ed80*/  STL [R1+0xdb8], R29 ;  /* 0x000db81d01007387 */ /* 0x000fe80000100800 */
[----:B------:R-:W-:Y:S04]  /*ed90*/  STL [R1+0xdbc], R29 ;  /* 0x000dbc1d01007387 */ /* 0x000fe80000100800 */
[----:B------:R-:W-:Y:S04]  /*eda0*/  STL [R1+0xdc0], R29 ;  /* 0x000dc01d01007387 */ /* 0x000fe80000100800 */
[----:B------:R-:W3:Y:S01]  /*edb0*/  LDL R7, [R1+0x6a4] ;  /* 0x0006a40001077983 */ /* 0x000ee20000100800 */
[----:B------:R-:W-:Y:S01]  /*edc0*/  PRMT R27, RZ, 0x7610, R27 ;  /* 0x00007610ff1b7816 */ /* 0x000fe2000000001b */
        /* <DEDUP_REMOVED lines=13> */
[----:B------:R-:W4:Y:S01]  /*eea0*/  LDL R7, [R1+0x6b8] ;  /* 0x0006b80001077983 */ /* 0x000f220000100800 */
[----:B------:R-:W-:-:S02]  /*eeb0*/  PRMT R10, RZ, 0x7610, R10 ;  /* 0x00007610ff0a7816 */ /* 0x000fc4000000000a */
[----:B----4-:R-:W-:-:S05]  /*eec0*/  IADD3 R6, P1, R7, R2, RZ ;  /* 0x0000000207067210 */ /* 0x010fca0007f3e0ff */
[----:B--2---:R-:W-:-:S05]  /*eed0*/  IMAD.X R7, R5, 0x1, R0, P1 ;  /* 0x0000000105077824 */ /* 0x004fca00008e0600 */
[----:B------:R0:W2:Y:S04]  /*eee0*/  @!P0 LDG.E.U16 R10, desc[UR8][R6.64] ;  /* 0x00000008060a8981 */ /* 0x0000a8000c1e1500 */
[----:B------:R-:W0:Y:S01]  /*eef0*/  LDL R7, [R1+0x698] ;  /* 0x0006980001077983 */ /* 0x000e220000100800 */
[----:B------:R-:W1:Y:S01]  /*ef00*/  S2R R5, SR_TID.X ;  /* 0x0000000000057919 */ /* 0x000e620000002100 */
[----:B------:R-:W4:Y:S01]  /*ef10*/  S2UR UR5, SR_CgaCtaId ;  /* 0x00000000000579c3 */ /* 0x000f220000008800 */
[----:B------:R-:W-:Y:S01]  /*ef20*/  UMOV UR4, 0x400 ;  /* 0x0000040000047882 */ /* 0x000fe20000000000 */
[----:B0-----:R-:W-:Y:S02]  /*ef30*/  IADD3 R6, P1, R7, R2, RZ ;  /* 0x0000000207067210 */ /* 0x001fe40007f3e0ff */
[----:B------:R-:W3:Y:S01]  /*ef40*/  LDL R7, [R1+0x1b8] ;  /* 0x0001b80001077983 */ /* 0x000ee20000100800 */
[----:B-1----:R-:W-:Y:S01]  /*ef50*/  IMAD.SHL.U32 R5, R5, 0x2, RZ ;  /* 0x0000000205057824 */ /* 0x002fe200078e00ff */
[----:B----4-:R-:W-:-:S04]  /*ef60*/  ULEA UR4, UR5, UR4, 0x18 ;  /* 0x0000000405047291 */ /* 0x010fc8000f8ec03f */
[----:B------:R-:W-:-:S05]  /*ef70*/  LOP3.LUT R5, R5, 0x7e, RZ, 0xc0, !PT ;  /* 0x0000007e05057812 */ /* 0x000fca00078ec0ff */
[----:B------:R0:W-:Y:S02]  /*ef80*/  STS.U16 [R5+UR4+0x4000], R9 ;  /* 0x0040000905007988 */ /* 0x0001e40008000404 */
[----:B0-----:R-:W-:Y:S01]  /*ef90*/  PRMT R9, RZ, 0x7610, R9 ;  /* 0x00007610ff097816 */ /* 0x001fe20000000009 */
[----:B---3--:R-:W-:-:S05]  /*efa0*/  IMAD.X R7, R7, 0x1, R0, P1 ;  /* 0x0000000107077824 */ /* 0x008fca00008e0600 */
[----:B------:R0:W3:Y:S04]  /*efb0*/  @!P0 LDG.E.U16 R9, desc[UR8][R6.64] ;  /* 0x0000000806098981 */ /* 0x0000e8000c1e1500 */
[----:B------:R-:W0:Y:S02]  /*efc0*/  LDL R7, [R1+0x684] ;  /* 0x0006840001077983 */ /* 0x000e240000100800 */
[----:B0-----:R-:W-:Y:S02]  /*efd0*/  IADD3 R6, P1, R7, R2, RZ ;  /* 0x0000000207067210 */ /* 0x001fe40007f3e0ff */
[----:B------:R-:W4:Y:S04]  /*efe0*/  LDL R7, [R1+0x558] ;  /* 0x0005580001077983 */ /* 0x000f280000100800 */
[----:B------:R0:W-:Y:S02]  /*eff0*/  STS.U16 [R5+UR4+0x4100], R8 ;  /* 0x0041000805007988 */ /* 0x0001e40008000404 */
[----:B0-----:R-:W-:Y:S01]  /*f000*/  PRMT R8, RZ, 0x7610, R8 ;  /* 0x00007610ff087816 */ /* 0x001fe20000000008 */
[----:B----4-:R-:W-:-:S05]  /*f010*/  IMAD.X R7, R7, 0x1, R0, P1 ;  /* 0x0000000107077824 */ /* 0x010fca00008e0600 */
[----:B------:R0:W4:Y:S04]  /*f020*/  @!P0 LDG.E.U16 R8, desc[UR8][R6.64] ;  /* 0x0000000806088981 */ /* 0x000128000c1e1500 */
[----:B------:R-:W0:Y:S02]  /*f030*/  LDL R7, [R1+0x570] ;  /* 0x0005700001077983 */ /* 0x000e240000100800 */
[----:B0-----:R-:W-:Y:S02]  /*f040*/  IADD3 R6, P1, R7, R2, RZ ;  /* 0x0000000207067210 */ /* 0x001fe40007f3e0ff */
[----:B------:R-:W2:Y:S04]  /*f050*/  LDL R7, [R1+0x538] ;  /* 0x0005380001077983 */ /* 0x000ea80000100800 */
[----:B------:R0:W-:Y:S02]  /*f060*/  STS.U16 [R5+UR4+0x4200], R14 ;  /* 0x0042000e05007988 */ /* 0x0001e40008000404 */
[----:B0-----:R-:W-:Y:S01]  /*f070*/  PRMT R14, RZ, 0x7610, R14 ;  /* 0x00007610ff0e7816 */ /* 0x001fe2000000000e */
[----:B--2---:R-:W-:-:S05]  /*f080*/  IMAD.X R7, R7, 0x1, R0, P1 ;  /* 0x0000000107077824 */ /* 0x004fca00008e0600 */
[----:B------:R0:W2:Y:S04]  /*f090*/  @!P0 LDG.E.U16 R14, desc[UR8][R6.64] ;  /* 0x00000008060e8981 */ /* 0x0000a8000c1e1500 */
[----:B------:R-:W0:Y:S04]  /*f0a0*/  LDL R7, [R1+0x55c] ;  /* 0x00055c0001077983 */ /* 0x000e280000100800 */
[----:B------:R1:W-:Y:S01]  /*f0b0*/  STS.U16 [R5+UR4+0x4300], R3 ;  /* 0x0043000305007988 */ /* 0x0003e20008000404 */
[----:B0-----:R-:W-:-:S03]  /*f0c0*/  IADD3 R6, P1, R7, R2, RZ ;  /* 0x0000000207067210 */ /* 0x001fc60007f3e0ff */
[----:B------:R-:W3:Y:S01]  /*f0d0*/  LDL R7, [R1+0x518] ;  /* 0x0005180001077983 */ /* 0x000ee20000100800 */
[----:B-1----:R-:W-:-:S05]  /*f0e0*/  LOP3.LUT R3, R5, 0x10, RZ, 0x3c, !PT ;  /* 0x0000001005037812 */ /* 0x002fca00078e3cff */
        /* <DEDUP_REMOVED lines=18> */
[----:B------:R-:W0:Y:S02]  /*f210*/  LDL R7, [R1+0x4fc] ;  /* 0x0004fc0001077983 */ /* 0x000e240000100800 */
[----:B0-----:R-:W-:Y:S02]  /*f220*/  IADD3 R6, P1, R7, R2, RZ ;  /* 0x0000000207067210 */ /* 0x001fe40007f3e0ff */
[----:B------:R-:W3:Y:S04]  /*f230*/  LDL R7, [R1+0x4b8] ;  /* 0x0004b80001077983 */ /* 0x000ee80000100800 */
[----:B------:R0:W-:Y:S02]  /*f240*/  STS.U16 [R3+UR4+0x4380], R15 ;  /* 0x0043800f03007988 */ /* 0x0001e40008000404 */
[----:B0-----:R-:W-:Y:S01]  /*f250*/  PRMT R15, RZ, 0x7610, R15 ;  /* 0x00007610ff0f7816 */ /* 0x001fe2000000000f */
[----:B---3--:R-:W-:-:S05]  /*f260*/  IMAD.X R7, R7, 0x1, R0, P1 ;  /* 0x0000000107077824 */ /* 0x008fca00008e0600 */
[----:B------:R0:W3:Y:S04]  /*f270*/  @!P0 LDG.E.U16 R15, desc[UR8][R6.64] ;  /* 0x00000008060f8981 */ /* 0x0000e8000c1e1500 */
[----:B------:R-:W0:Y:S02]  /*f280*/  LDL R7, [R1+0x4dc] ;  /* 0x0004dc0001077983 */ /* 0x000e240000100800 */
[----:B0-----:R-:W-:Y:S02]  /*f290*/  IADD3 R6, P1, R7, R2, RZ ;  /* 0x0000000207067210 */ /* 0x001fe40007f3e0ff */
[----:B------:R-:W4:Y:S04]  /*f2a0*/  LDL R7, [R1+0x498] ;  /* 0x0004980001077983 */ /* 0x000f280000100800 */
[----:B------:R0:W-:Y:S02]  /*f2b0*/  STS.U16 [R5+UR4], R10 ;  /* 0x0000000a05007988 */ /* 0x0001e40008000404 */
        /* <DEDUP_REMOVED lines=42> */
[----:B0-----:R-:W-:-:S02]  /*f560*/  PRMT R11, RZ, 0x7610, R11 ;  /* 0x00007610ff0b7816 */ /* 0x001fc4000000000b */
[----:B------:R0:W-:Y:S04]  /*f570*/  STS.U16 [R5+UR4+0xe00], R15 ;  /* 0x000e000f05007988 */ /* 0x0001e80008000404 */
[----:B0-----:R-:W2:Y:S01]  /*f580*/  LDL R15, [R1+0x204] ;  /* 0x00020400010f7983 */ /* 0x001ea20000100800 */
[----:B----4-:R-:W-:-:S05]  /*f590*/  IMAD.X R7, R7, 0x1, R0, P1 ;  /* 0x0000000107077824 */ /* 0x010fca00008e0600 */
[----:B------:R0:W4:Y:S04]  /*f5a0*/  @!P0 LDG.E.U16 R11, desc[UR8][R6.64] ;  /* 0x00000008060b8981 */ /* 0x000128000c1e1500 */
[----:B------:R-:W0:Y:S01]  /*f5b0*/  LDL R7, [R1+0x404] ;  /* 0x0004040001077983 */ /* 0x000e220000100800 */
[----:B------:R-:W-:Y:S02]  /*f5c0*/  PRMT R20, RZ, 0x7610, R20 ;  /* 0x00007610ff147816 */ /* 0x000fe40000000014 */
[----:B0-----:R-:W-:-:S05]  /*f5d0*/  IADD3 R6, P1, R7, R2, RZ ;  /* 0x0000000207067210 */ /* 0x001fca0007f3e0ff */
[----:B--2---:R-:W-:Y:S01]  /*f5e0*/  IMAD.X R7, R15, 0x1, R0, P1 ;  /* 0x000000010f077824 */ /* 0x004fe200008e0600 */
[----:B------:R0:W-:Y:S04]  /*f5f0*/  STS.U16 [R5+UR4+0x1000], R10 ;  /* 0x0010000a05007988 */ /* 0x0001e80008000404 */
[----:B------:R1:W2:Y:S04]  /*f600*/  @!P0 LDG.E.U16 R20, desc[UR8][R6.64] ;  /* 0x0000000806148981 */ /* 0x0002a8000c1e1500 */
[----:B------:R3:W-:Y:S04]  /*f610*/  STS.U16 [R5+UR4+0x1200], R9 ;  /* 0x0012000905007988 */ /* 0x0007e80008000404 */
[----:B------:R-:W4:Y:S04]  /*f620*/  LDL R15, [R1+0x3c4] ;  /* 0x0003c400010f7983 */ /* 0x000f280000100800 */
[----:B------:R-:W1:Y:S02]  /*f630*/  LDL R7, [R1+0x3f4] ;  /* 0x0003f40001077983 */ /* 0x000e640000100800 */
[----:B-1----:R-:W-:-:S02]  /*f640*/  IADD3 R6, P1, R7, R2, RZ ;  /* 0x0000000207067210 */ /* 0x002fc40007f3e0ff */
[----:B------:R-:W3:Y:S01]  /*f650*/  LDL R7, [R1+0x1e4] ;  /* 0x0001e40001077983 */ /* 0x000ee20000100800 */
[----:B0-----:R-:W-:Y:S02]  /*f660*/  PRMT R10, RZ, 0x7610, R10 ;  /* 0x00007610ff0a7816 */ /* 0x001fe4000000000a */
[----:B---3--:R-:W-:-:S05]  /*f670*/  IMAD.X R7, R7, 0x1, R0, P1 ;  /* 0x0000000107077824 */ /* 0x008fca00008e0600 */
[----:B------:R0:W3:Y:S04]  /*f680*/  @!P0 LDG.E.U16 R10, desc[UR8][R6.64] ;  /* 0x00000008060a8981 */ /* 0x0000e8000c1e1500 */
[----:B------:R-:W0:Y:S02]  /*f690*/  LDL R7, [R1+0x3e4] ;  /* 0x0003e40001077983 */ /* 0x000e240000100800 */
[----:B0-----:R-:W-:Y:S02]  /*f6a0*/  IADD3 R6, P1, R7, R2, RZ ;  /* 0x0000000207067210 */ /* 0x001fe40007f3e0ff */
[----:B------:R-:W2:Y:S01]  /*f6b0*/  LDL R7, [R1+0x1c4] ;  /* 0x0001c40001077983 */ /* 0x000ea20000100800 */
[----:B------:R-:W-:Y:S02]  /*f6c0*/  PRMT R9, RZ, 0x7610, R9 ;  /* 0x00007610ff097816 */ /* 0x000fe40000000009 */
[----:B--2---:R-:W-:-:S05]  /*f6d0*/  IMAD.X R7, R7, 0x1, R0, P1 ;  /* 0x0000000107077824 */ /* 0x004fca00008e0600 */
[----:B------:R0:W2:Y:S04]  /*f6e0*/  @!P0 LDG.E.U16 R9, desc[UR8][R6.64] ;  /* 0x0000000806098981 */ /* 0x0000a8000c1e1500 */
[----:B------:R-:W0:Y:S02]  /*f6f0*/  LDL R7, [R1+0x3d4] ;  /* 0x0003d40001077983 */ /* 0x000e240000100800 */
[-C--:B0-----:R-:W-:Y:S02]  /*f700*/  IADD3 R6, P1, R7, R2.reuse, RZ ;  /* 0x0000000207067210 */ /* 0x081fe40007f3e0ff */
[----:B------:R-:W4:Y:S04]  /*f710*/  LDL R7, [R1+0x1d8] ;  /* 0x0001d80001077983 */ /* 0x000f280000100800 */
[----:B------:R0:W-:Y:S01]  /*f720*/  STS.U16 [R5+UR4+0x1600], R14 ;  /* 0x0016000e05007988 */ /* 0x0001e20008000404 */
[----:B----4-:R-:W-:Y:S01]  /*f730*/  IMAD.X R7, R7, 0x1, R0, P1 ;  /* 0x0000000107077824 */ /* 0x010fe200008e0600 */
[----:B0-----:R-:W-:-:S02]  /*f740*/  IADD3 R14, P1, R15, R2, RZ ;  /* 0x000000020f0e7210 */ /* 0x001fc40007f3e0ff */
[----:B------:R-:W4:Y:S04]  /*f750*/  LDL R15, [R1+0x1f8] ;  /* 0x0001f800010f7983 */ /* 0x000f280000100800 */
[----:B------:R0:W-:Y:S02]  /*f760*/  STS.U16 [R5+UR4+0x1400], R8 ;  /* 0x0014000805007988 */ /* 0x0001e40008000404 */
[----:B0-----:R-:W-:-:S06]  /*f770*/  PRMT R8, RZ, 0x7610, R8 ;  /* 0x00007610ff087816 */ /* 0x001fcc0000000008 */
[----:B------:R0:W2:Y:S02]  /*f780*/  @!P0 LDG.E.U16 R8, desc[UR8][R6.64] ;  /* 0x0000000806088981 */ /* 0x0000a4000c1e1500 */
[----:B0-----:R-:W-:Y:S01]  /*f790*/  PRMT R7, RZ, 0x7610, R7 ;  /* 0x00007610ff077816 */ /* 0x001fe20000000007 */
[----:B----4-:R-:W-:-:S05]  /*f7a0*/  IMAD.X R15, R15, 0x1, R0, P1 ;  /* 0x000000010f0f7824 */ /* 0x010fca00008e0600 */
[----:B------:R0:W4:Y:S04]  /*f7b0*/  @!P0 LDG.E.U16 R7, desc[UR8][R14.64] ;  /* 0x000000080e078981 */ /* 0x000128000c1e1500 */
[----:B------:R-:W0:Y:S02]  /*f7c0*/  LDL R15, [R1+0x3b4] ;  /* 0x0003b400010f7983 */ /* 0x000e240000100800 */
[----:B0-----:R-:W-:Y:S02]  /*f7d0*/  IADD3 R14, P1, R15, R2, RZ ;  /* 0x000000020f0e7210 */ /* 0x001fe40007f3e0ff */
[----:B------:R-:W3:Y:S01]  /*f7e0*/  LDL R15, [R1+0x218] ;  /* 0x00021800010f7983 */ /* 0x000ee20000100800 */
[----:B------:R-:W-:Y:S02]  /*f7f0*/  PRMT R6, RZ, 0x7610, R6 ;  /* 0x00007610ff067816 */ /* 0x000fe40000000006 */
[----:B---3--:R-:W-:-:S05]  /*f800*/  IMAD.X R15, R15, 0x1, R0, P1 ;  /* 0x000000010f0f7824 */ /* 0x008fca00008e0600 */
[----:B------:R0:W3:Y:S04]  /*f810*/  @!P0 LDG.E.U16 R6, desc[UR8][R14.64] ;  /* 0x000000080e068981 */ /* 0x0000e8000c1e1500 */
        /* <DEDUP_REMOVED lines=9> */
[----:B------:R-:W4:Y:S01]  /*f8b0*/  LDL R15, [R1+0x1bc] ;  /* 0x0001bc00010f7983 */ /* 0x000f220000100800 */
[----:B------:R-:W-:Y:S02]  /*f8c0*/  PRMT R18, RZ, 0x7610, R18 ;  /* 0x00007610ff127816 */ /* 0x000fe40000000012 */
[----:B----4-:R-:W-:-:S05]  /*f8d0*/  IMAD.X R15, R15, 0x1, R0, P1 ;  /* 0x000000010f0f7824 */ /* 0x010fca00008e0600 */
[----:B------:R0:W4:Y:S04]  /*f8e0*/  @!P0 LDG.E.U16 R18, desc[UR8][R14.64] ;  /* 0x000000080e128981 */ /* 0x000128000c1e1500 */
[----:B------:R-:W0:Y:S02]  /*f8f0*/  LDL R15, [R1+0x694] ;  /* 0x00069400010f7983 */ /* 0x000e240000100800 */
[----:B0-----:R-:W-:Y:S02]  /*f900*/  IADD3 R14, P1, R15, R2, RZ ;  /* 0x000000020f0e7210 */ /* 0x001fe40007f3e0ff */
[----:B------:R-:W3:Y:S04]  /*f910*/  LDL R15, [R1+0x1b4] ;  /* 0x0001b400010f7983 */ /* 0x000ee80000100800 */
[----:B------:R0:W-:Y:S02]  /*f920*/  STS.U16 [R5+UR4+0x2c00], R4 ;  /* 0x002c000405007988 */ /* 0x0001e40008000404 */
[----:B0-----:R-:W-:-:S02]  /*f930*/  PRMT R4, RZ, 0x7610, R4 ;  /* 0x00007610ff047816 */ /* 0x001fc40000000004 */
[----:B---3--:R-:W-:-:S05]  /*f940*/  IADD3.X R15, R15, R0, RZ, P1, !PT ;  /* 0x000000000f0f7210 */ /* 0x008fca0000ffe4ff */
        /* <DEDUP_REMOVED lines=13> */
[----:B------:R-:W4:Y:S04]  /*fa20*/  @!P0 LDG.E.U16 R27, desc[UR8][R14.64] ;  /* 0x000000080e1b8981 */ /* 0x000f28000c1e1500 */
[----:B------:R-:W3:Y:S04]  /*fa30*/  LDL R15, [R1+0x554] ;  /* 0x00055400010f7983 */ /* 0x000ee80000100800 */
[----:B----4-:R-:W-:Y:S01]  /*fa40*/  STL [R1+0xda0], R27 ;  /* 0x000da01b01007387 */ /* 0x010fe20000100800 */
[----:B---3--:R-:W-:-:S03]  /*fa50*/  IADD3 R14, P1, R15, R2, RZ ;  /* 0x000000020f0e7210 */ /* 0x008fc60007f3e0ff */
[----:B------:R-:W3:Y:S04]  /*fa60*/  LDL R15, [R1+0x510] ;  /* 0x00051000010f7983 */ /* 0x000ee80000100800 */
[----:B------:R0:W-:Y:S02]  /*fa70*/  STS.U16 [R5+UR4+0x2e00], R26 ;  /* 0x002e001a05007988 */ /* 0x0001e40008000404 */
[----:B0-----:R-:W-:Y:S01]  /*fa80*/  PRMT R26, RZ, 0x7610, R26 ;  /* 0x00007610ff1a7816 */ /* 0x001fe2000000001a */
[----:B---3--:R-:W-:-:S05]  /*fa90*/  IMAD.X R15, R15, 0x1, R0, P1 ;  /* 0x000000010f0f7824 */ /* 0x008fca00008e0600 */
[----:B------:R-:W3:Y:S04]  /*faa0*/  @!P0 LDG.E.U16 R26, desc[UR8][R14.64] ;  /* 0x000000080e1a8981 */ /* 0x000ee8000c1e1500 */
[----:B------:R-:W4:Y:S04]  /*fab0*/  LDL R15, [R1+0x534] ;  /* 0x00053400010f7983 */ /* 0x000f280000100800 */
[----:B---3--:R-:W-:Y:S01]  /*fac0*/  STL [R1+0xd9c], R26 ;  /* 0x000d9c1a01007387 */ /* 0x008fe20000100800 */
[----:B----4-:R-:W-:-:S03]  /*fad0*/  IADD3 R14, P1, R15, R2, RZ ;  /* 0x000000020f0e7210 */ /* 0x010fc60007f3e0ff */
        /* <DEDUP_REMOVED lines=19> */
[----:B------:R-:W4:Y:S04]  /*fc10*/  @!P0 LDG.E.U16 R23, desc[UR8][R14.64] ;  /* 0x000000080e178981 */ /* 0x000f28000c1e1500 */
[----:B------:R-:W2:Y:S04]  /*fc20*/  LDL R15, [R1+0x4d4] ;  /* 0x0004d400010f7983 */ /* 0x000ea80000100800 */
[----:B----4-:R-:W-:Y:S01]  /*fc30*/  STL [R1+0xd94], R23 ;  /* 0x000d941701007387 */ /* 0x010fe20000100800 */
[----:B--2---:R-:W-:-:S03]  /*fc40*/  IADD3 R14, P1, R15, R2, RZ ;  /* 0x000000020f0e7210 */ /* 0x004fc60007f3e0ff */
[----:B------:R-:W2:Y:S04]  /*fc50*/  LDL R15, [R1+0x490] ;  /* 0x00049000010f7983 */ /* 0x000ea80000100800 */
[----:B------:R0:W-:Y:S02]  /*fc60*/  STS.U16 [R5+UR4+0x3800], R22 ;  /* 0x0038001605007988 */ /* 0x0001e40008000404 */
[----:B0-----:R-:W-:Y:S01]  /*fc70*/  PRMT R22, RZ, 0x7610, R22 ;  /* 0x00007610ff167816 */ /* 0x001fe20000000016 */
[----:B--2---:R-:W-:-:S05]  /*fc80*/  IMAD.X R15, R15, 0x1, R0, P1 ;  /* 0x000000010f0f7824 */ /* 0x004fca00008e0600 */
[----:B------:R-:W2:Y:S04]  /*fc90*/  @!P0 LDG.E.U16 R22, desc[UR8][R14.64] ;  /* 0x000000080e168981 */ /* 0x000ea8000c1e1500 */
[----:B------:R-:W4:Y:S04]  /*fca0*/  LDL R15, [R1+0x4b4] ;  /* 0x0004b400010f7983 */ /* 0x000f280000100800 */
[----:B------:R0:W-:Y:S04]  /*fcb0*/  STS.U16 [R5+UR4+0x3c00], R16 ;  /* 0x003c001005007988 */ /* 0x0001e80008000404 */
[----:B0-----:R-:W3:Y:S04]  /*fcc0*/  LDL R16, [R1+0x450] ;  /* 0x0004500001107983 */ /* 0x001ee80000100800 */
[----:B--2---:R-:W-:Y:S01]  /*fcd0*/  STL [R1+0xd90], R22 ;  /* 0x000d901601007387 */ /* 0x004fe20000100800 */
[----:B----4-:R-:W-:-:S03]  /*fce0*/  IADD3 R14, P1, R15, R2, RZ ;  /* 0x000000020f0e7210 */ /* 0x010fc60007f3e0ff */
[----:B------:R-:W2:Y:S04]  /*fcf0*/  LDL R15, [R1+0x470] ;  /* 0x00047000010f7983 */ /* 0x000ea80000100800 */
[----:B------:R0:W-:Y:S02]  /*fd00*/  STS.U16 [R5+UR4+0x3a00], R21 ;  /* 0x003a001505007988 */ /* 0x0001e40008000404 */
[----:B0-----:R-:W-:Y:S01]  /*fd10*/  PRMT R21, RZ, 0x7610, R21 ;  /* 0x00007610ff157816 */ /* 0x001fe20000000015 */
[----:B--2---:R-:W-:-:S05]  /*fd20*/  IMAD.X R15, R15, 0x1, R0, P1 ;  /* 0x000000010f0f7824 */ /* 0x004fca00008e0600 */
[----:B------:R0:W2:Y:S04]  /*fd30*/  @!P0 LDG.E.U16 R21, desc[UR8][R14.64] ;  /* 0x000000080e158981 */ /* 0x0000a8000c1e1500 */
[----:B------:R-:W0:Y:S04]  /*fd40*/  LDL R15, [R1+0x494] ;  /* 0x00049400010f7983 */ /* 0x000e280000100800 */
[----:B------:R1:W-:Y:S02]  /*fd50*/  STS.U16 [R5+UR4+0x3400], R19 ;  /* 0x0034001305007988 */ /* 0x0003e40008000404 */
[----:B-1----:R-:W-:-:S02]  /*fd60*/  PRMT R19, RZ, 0x7610, R19 ;  /* 0x00007610ff137816 */ /* 0x002fc40000000013 */
[----:B0-----:R-:W-:-:S05]  /*fd70*/  IADD3 R14, P1, R15, R2, RZ ;  /* 0x000000020f0e7210 */ /* 0x001fca0007f3e0ff */
[----:B---3--:R-:W-:Y:S02]  /*fd80*/  IMAD.X R15, R16, 0x1, R0, P1 ;  /* 0x00000001100f7824 */ /* 0x008fe400008e0600 */
[----:B------:R-:W3:Y:S04]  /*fd90*/  LDL R16, [R1+0x23c] ;  /* 0x00023c0001107983 */ /* 0x000ee80000100800 */
[----:B------:R-:W4:Y:S04]  /*fda0*/  @!P0 LDG.E.U16 R19, desc[UR8][R14.64] ;  /* 0x000000080e138981 */ /* 0x000f28000c1e1500 */
[----:B------:R-:W2:Y:S04]  /*fdb0*/  LDL R15, [R1+0x474] ;  /* 0x00047400010f7983 */ /* 0x000ea80000100800 */
[----:B----4-:R-:W-:Y:S04]  /*fdc0*/  STL [R1+0xd8c], R19 ;  /* 0x000d8c1301007387 */ /* 0x010fe80000100800 */
[----:B------:R-:W-:Y:S01]  /*fdd0*/  STL [R1+0xd88], R20 ;  /* 0x000d881401007387 */ /* 0x000fe20000100800 */
[----:B--2---:R-:W-:-:S03]  /*fde0*/  IADD3 R14, P1, R15, R2, RZ ;  /* 0x000000020f0e7210 */ /* 0x004fc60007f3e0ff */
[----:B------:R-:W2:Y:S04]  /*fdf0*/  LDL R15, [R1+0x430] ;  /* 0x00043000010f7983 */ /* 0x000ea80000100800 */
[----:B------:R0:W-:Y:S02]  /*fe00*/  STS.U16 [R5+UR4+0x3e00], R13 ;  /* 0x003e000d05007988 */ /* 0x0001e40008000404 */
[----:B0-----:R-:W-:Y:S01]  /*fe10*/  PRMT R13, RZ, 0x7610, R13 ;  /* 0x00007610ff0d7816 */ /* 0x001fe2000000000d */
[----:B--2---:R-:W-:-:S05]  /*fe20*/  IMAD.X R15, R15, 0x1, R0, P1 ;  /* 0x000000010f0f7824 */ /* 0x004fca00008e0600 */
[----:B------:R0:W2:Y:S04]  /*fe30*/  @!P0 LDG.E.U16 R13, desc[UR8][R14.64] ;  /* 0x000000080e0d8981 */ /* 0x0000a8000c1e1500 */
[----:B------:R-:W0:Y:S02]  /*fe40*/  LDL R15, [R1+0x454] ;  /* 0x00045400010f7983 */ /* 0x000e240000100800 */
[----:B0-----:R-:W-:Y:S02]  /*fe50*/  IADD3 R14, P1, R15, R2, RZ ;  /* 0x000000020f0e7210 */ /* 0x001fe40007f3e0ff */
[----:B------:R-:W4:Y:S04]  /*fe60*/  LDL R15, [R1+0x410] ;  /* 0x00041000010f7983 */ /* 0x000f280000100800 */
[----:B------:R0:W-:Y:S02]  /*fe70*/  STS.U16 [R5+UR4+0x2000], R10 ;  /* 0x0020000a05007988 */ /* 0x0001e40008000404 */
[----:B0-----:R-:W-:Y:S01]  /*fe80*/  PRMT R10, RZ, 0x7610, R10 ;  /* 0x00007610ff0a7816 */ /* 0x001fe2000000000a */
[----:B----4-:R-:W-:-:S05]  /*fe90*/  IMAD.X R15, R15, 0x1, R0, P1 ;  /* 0x000000010f0f7824 */ /* 0x010fca00008e0600 */
[----:B------:R0:W4:Y:S04]  /*fea0*/  @!P0 LDG.E.U16 R10, desc[UR8][R14.64] ;  /* 0x000000080e0a8981 */ /* 0x000128000c1e1500 */
[----:B------:R-:W0:Y:S04]  /*feb0*/  LDL R15, [R1+0x434] ;  /* 0x00043400010f7983 */ /* 0x000e280000100800 */
[----:B------:R1:W-:Y:S02]  /*fec0*/  STS.U16 [R5+UR4+0x2200], R9 ;  /* 0x0022000905007988 */ /* 0x0003e40008000404 */
[----:B-1----:R-:W-:-:S02]  /*fed0*/  PRMT R9, RZ, 0x7610, R9 ;  /* 0x00007610ff097816 */ /* 0x002fc40000000009 */
[----:B0-----:R-:W-:-:S05]  /*fee0*/  IADD3 R14, P1, R15, R2, RZ ;  /* 0x000000020f0e7210 */ /* 0x001fca0007f3e0ff */
[----:B---3--:R-:W-:Y:S01]  /*fef0*/  IMAD.X R15, R16, 0x1, R0, P1 ;  /* 0x00000001100f7824 */ /* 0x008fe200008e0600 */
[----:B------:R0:W-:Y:S04]  /*ff00*/  STS.U16 [R5+UR4+0x2400], R8 ;  /* 0x0024000805007988 */ /* 0x0001e80008000404 */
[----:B------:R1:W3:Y:S04]  /*ff10*/  @!P0 LDG.E.U16 R9, desc[UR8][R14.64] ;  /* 0x000000080e098981 */ /* 0x0002e8000c1e1500 */
[----:B------:R2:W-:Y:S04]  /*ff20*/  STS.U16 [R5+UR4+0x2600], R7 ;  /* 0x0026000705007988 */ /* 0x0005e80008000404 */
[----:B------:R4:W-:Y:S04]  /*ff30*/  STS.U16 [R5+UR4+0x2800], R6 ;  /* 0x0028000605007988 */ /* 0x0009e80008000404 */
[----:B------:R-:W1:Y:S04]  /*ff40*/  LDL R15, [R1+0x414] ;  /* 0x00041400010f7983 */ /* 0x000e680000100800 */
[----:B------:R-:W3:Y:S01]  /*ff50*/  LDL R16, [R1+0x1c0] ;  /* 0x0001c00001107983 */ /* 0x000ee20000100800 */
[----:B-1----:R-:W-:-:S03]  /*ff60*/  IADD3 R14, P1, R15, R2, RZ ;  /* 0x000000020f0e7210 */ /* 0x002fc60007f3e0ff */
[----:B------:R-:W2:Y:S01]  /*ff70*/  LDL R15, [R1+0x21c] ;  /* 0x00021c00010f7983 */ /* 0x000ea20000100800 */
        /* <DEDUP_REMOVED lines=15> */
[----:B------:R-:W0:Y:S04]  /*10070*/  LDL R15, [R1+0x3e0] ;  /* 0x0003e000010f7983 */ /* 0x000e280000100800 */
[----:B------:R1:W-:Y:S02]  /*10080*/  STS.U16 [R5+UR4+0x2a00], R12 ;  /* 0x002a000c05007988 */ /* 0x0003e40008000404 */
[----:B-1----:R-:W-:-:S02]  /*10090*/  PRMT R12, RZ, 0x7610, R12 ;  /* 0x00007610ff0c7816 */ /* 0x002fc4000000000c */
[----:B0-----:R-:W-:-:S05]  /*100a0*/  IADD3 R14, P1, R15, R2, RZ ;  /* 0x000000020f0e7210 */ /* 0x001fca0007f3e0ff */
[----:B------:R-:W-:Y:S01]  /*100b0*/  IMAD.X R15, R16, 0x1, R0, P1 ;  /* 0x00000001100f7824 */ /* 0x000fe200008e0600 */
[----:B------:R-:W-:Y:S04]  /*100c0*/  STS.U16 [R5+UR4+0x1c00], R11 ;  /* 0x001c000b05007988 */ /* 0x000fe80008000404 */
[----:B------:R0:W4:Y:S04]  /*100d0*/  @!P0 LDG.E.U16 R12, desc[UR8][R14.64] ;  /* 0x000000080e0c8981 */ /* 0x000128000c1e1500 */
[----:B------:R1:W-:Y:S04]  /*100e0*/  STS.U16 [R5+UR4+0x1e00], R20 ;  /* 0x001e001405007988 */ /* 0x0003e80008000404 */
[----:B------:R-:W2:Y:S04]  /*100f0*/  LDL R16, [R1+0x3a0] ;  /* 0x0003a00001107983 */ /* 0x000ea80000100800 */
[----:B------:R-:W0:Y:S02]  /*10100*/  LDL R15, [R1+0x3d0] ;  /* 0x0003d000010f7983 */ /* 0x000e240000100800 */
[----:B0-----:R-:W-:-:S02]  /*10110*/  IADD3 R14, P1, R15, R2, RZ ;  /* 0x000000020f0e7210 */ /* 0x001fc40007f3e0ff */
[----:B------:R-:W3:Y:S01]  /*10120*/  LDL R15, [R1+0x1e0] ;  /* 0x0001e000010f7983 */ /* 0x000ee20000100800 */
[----:B-1----:R-:W-:Y:S02]  /*10130*/  PRMT R5, RZ, 0x7610, R5 ;  /* 0x00007610ff057816 */ /* 0x002fe40000000005 */
[----:B---3--:R-:W-:-:S05]  /*10140*/  IMAD.X R15, R15, 0x1, R0, P1 ;  /* 0x000000010f0f7824 */ /* 0x008fca00008e0600 */
[----:B------:R0:W3:Y:S04]  /*10150*/  @!P0 LDG.E.U16 R5, desc[UR8][R14.64] ;  /* 0x000000080e058981 */ /* 0x0000e8000c1e1500 */
[----:B------:R-:W0:Y:S02]  /*10160*/  LDL R15, [R1+0x3c0] ;  /* 0x0003c000010f7983 */ /* 0x000e240000100800 */
[----:B0-----:R-:W-:Y:S02]  /*10170*/  IADD3 R14, P1, R15, R2, RZ ;  /* 0x000000020f0e7210 */ /* 0x001fe40007f3e0ff */
[----:B------:R-:W4:Y:S01]  /*10180*/  LDL R15, [R1+0x200] ;  /* 0x00020000010f7983 */ /* 0x000f220000100800 */
[----:B------:R-:W-:Y:S02]  /*10190*/  PRMT R11, RZ, 0x7610, R11 ;  /* 0x00007610ff0b7816 */ /* 0x000fe4000000000b */
[----:B----4-:R-:W-:-:S05]  /*101a0*/  IMAD.X R15, R15, 0x1, R0, P1 ;  /* 0x000000010f0f7824 */ /* 0x010fca00008e0600 */
[----:B------:R0:W4:Y:S04]  /*101b0*/  @!P0 LDG.E.U16 R11, desc[UR8][R14.64] ;  /* 0x000000080e0b8981 */ /* 0x000128000c1e1500 */
[----:B------:R-:W0:Y:S04]  /*101c0*/  LDL R15, [R1+0x3b0] ;  /* 0x0003b000010f7983 */ /* 0x000e280000100800 */
[----:B------:R1:W-:Y:S04]  /*101d0*/  STS.U16 [R3+UR4+0x480], R17 ;  /* 0x0004801103007988 */ /* 0x0003e80008000404 */
[----:B-1----:R-:W3:Y:S01]  /*101e0*/  LDL R17, [R1+0x240] ;  /* 0x0002400001117983 */ /* 0x002ee20000100800 */
[----:B0-----:R-:W-:-:S03]  /*101f0*/  IADD3 R14, P1, R15, R2, RZ ;  /* 0x000000020f0e7210 */ /* 0x001fc60007f3e0ff */
[----:B------:R-:W2:Y:S04]  /*10200*/  LDL R15, [R1+0x220] ;  /* 0x00022000010f7983 */ /* 0x000ea80000100800 */
[----:B------:R0:W-:Y:S02]  /*10210*/  STS.U16 [R3+UR4+0x280], R4 ;  /* 0x0002800403007988 */ /* 0x0001e40008000404 */
[----:B0-----:R-:W-:Y:S01]  /*10220*/  PRMT R4, RZ, 0x7610, R4 ;  /* 0x00007610ff047816 */ /* 0x001fe20000000004 */
[----:B--2---:R-:W-:Y:S01]  /*10230*/  IMAD.X R15, R15, 0x1, R0, P1 ;  /* 0x000000010f0f7824 */ /* 0x004fe200008e0600 */
[----:B------:R-:W-:-:S04]  /*10240*/  IADD3 R16, P1, R16, R2, RZ ;  /* 0x0000000210107210 */ /* 0x000fc80007f3e0ff */
[----:B------:R0:W2:Y:S01]  /*10250*/  @!P0 LDG.E.U16 R4, desc[UR8][R14.64] ;  /* 0x000000080e048981 */ /* 0x0000a2000c1e1500 */
[----:B---3--:R-:W-:Y:S01]  /*10260*/  IMAD.X R17, R17, 0x1, R0, P1 ;  /* 0x0000000111117824 */ /* 0x008fe200008e0600 */
[----:B0-----:R-:W-:-:S06]  /*10270*/  PRMT R14, RZ, 0x7610, R14 ;  /* 0x00007610ff0e7816 */ /* 0x001fcc000000000e */
        /* <DEDUP_REMOVED lines=8> */
[----:B------:R-:W2:Y:S04]  /*10300*/  LDL.LU R16, [R1+0x1c] ;  /* 0x00001c0001107983 */ /* 0x000ea80000300800 */
[----:B------:R-:W0:Y:S04]  /*10310*/  LDL R17, [R1+0x690] ;  /* 0x0006900001117983 */ /* 0x000e280000100800 */
[----:B--2---:R0:W-:Y:S02]  /*10320*/  STS.U16 [R3+UR4+0x2e80], R16 ;  /* 0x002e801003007988 */ /* 0x0041e40008000404 */
[----:B0-----:R-:W-:-:S02]  /*10330*/  IADD3 R16, P1, R17, R2, RZ ;  /* 0x0000000211107210 */ /* 0x001fc40007f3e0ff */
[----:B------:R-:W2:Y:S01]  /*10340*/  LDL R17, [R1+0x1b0] ;  /* 0x0001b00001117983 */ /* 0x000ea20000100800 */
[----:B------:R-:W-:Y:S02]  /*10350*/  PRMT R29, RZ, 0x7610, R29 ;  /* 0x00007610ff1d7816 */ /* 0x000fe4000000001d */
[----:B--2---:R-:W-:-:S05]  /*10360*/  IMAD.X R17, R17, 0x1, R0, P1 ;  /* 0x0000000111117824 */ /* 0x004fca00008e0600 */
[----:B------:R-:W2:Y:S04]  /*10370*/  @!P0 LDG.E.U16 R29, desc[UR8][R16.64] ;  /* 0x00000008101d8981 */ /* 0x000ea8000c1e1500 */
[----:B--2---:R0:W-:Y:S04]  /*10380*/  STL [R1+0x34], R29 ;  /* 0x0000341d01007387 */ /* 0x0041e80000100800 */
[----:B0-----:R-:W2:Y:S04]  /*10390*/  LDL.LU R29, [R1+0xdc0] ;  /* 0x000dc000011d7983 */ /* 0x001ea80000300800 */
[----:B------:R-:W3:Y:S04]  /*103a0*/  LDL.LU R16, [R1+0x18] ;  /* 0x0000180001107983 */ /* 0x000ee80000300800 */
[----:B------:R-:W4:Y:S04]  /*103b0*/  LDL R17, [R1+0x6ac] ;  /* 0x0006ac0001117983 */ /* 0x000f280000100800 */
[----:B---3--:R4:W-:Y:S02]  /*103c0*/  STS.U16 [R3+UR4+0x3080], R16 ;  /* 0x0030801003007988 */ /* 0x0089e40008000404 */
[----:B----4-:R-:W-:-:S02]  /*103d0*/  IADD3 R16, P1, R17, R2, RZ ;  /* 0x0000000211107210 */ /* 0x010fc40007f3e0ff */
[----:B------:R-:W3:Y:S01]  /*103e0*/  LDL R17, [R1+0x688] ;  /* 0x0006880001117983 */ /* 0x000ee20000100800 */
[----:B--2---:R-:W-:Y:S02]  /*103f0*/  PRMT R29, RZ, 0x7610, R29 ;  /* 0x00007610ff1d7816 */ /* 0x004fe4000000001d */
[----:B---3--:R-:W-:-:S05]  /*10400*/  IMAD.X R17, R17, 0x1, R0, P1 ;  /* 0x0000000111117824 */ /* 0x008fca00008e0600 */
        /* <DEDUP_REMOVED lines=53> */
[----:B------:R-:W3:Y:S04]  /*10760*/  LDL.LU R16, [R1] ;  /* 0x0000000001107983 */ /* 0x000ee80000300800 */
        /* <DEDUP_REMOVED lines=9> */
[----:B------:R-:W3:Y:S02]  /*10800*/  LDL R17, [R1+0x4ac] ;  /* 0x0004ac0001117983 */ /* 0x000ee40000100800 */
[----:B---3--:R-:W-:-:S02]  /*10810*/  IADD3 R16, P1, R17, R2, RZ ;  /* 0x0000000211107210 */ /* 0x008fc40007f3e0ff */
[----:B------:R-:W3:Y:S01]  /*10820*/  LDL R17, [R1+0x468] ;  /* 0x0004680001117983 */ /* 0x000ee20000100800 */
[----:B------:R-:W-:Y:S02]  /*10830*/  PRMT R27, RZ, 0x7610, R27 ;  /* 0x00007610ff1b7816 */ /* 0x000fe4000000001b */
[----:B---3--:R-:W-:-:S05]  /*10840*/  IMAD.X R17, R17, 0x1, R0, P1 ;  /* 0x0000000111117824 */ /* 0x008fca00008e0600 */
[----:B------:R-:W3:Y:S04]  /*10850*/  @!P0 LDG.E.U16 R27, desc[UR8][R16.64] ;  /* 0x00000008101b8981 */ /* 0x000ee8000c1e1500 */
[----:B---3--:R0:W-:Y:S04]  /*10860*/  STL [R1+0x24], R27 ;  /* 0x0000241b01007387 */ /* 0x0081e80000100800 */
[----:B0-----:R-:W3:Y:S04]  /*10870*/  LDL.LU R27, [R1+0xda0] ;  /* 0x000da000011b7983 */ /* 0x001ee80000300800 */
[----:B------:R-:W4:Y:S02]  /*10880*/  LDL R17, [R1+0x48c] ;  /* 0x00048c0001117983 */ /* 0x000f240000100800 */
[----:B----4-:R-:W-:-:S02]  /*10890*/  IADD3 R16, P1, R17, R2, RZ ;  /* 0x0000000211107210 */ /* 0x010fc40007f3e0ff */
[----:B------:R-:W4:Y:S01]  /*108a0*/  LDL R17, [R1+0x448] ;  /* 0x0004480001117983 */ /* 0x000f220000100800 */
[----:B------:R-:W-:Y:S02]  /*108b0*/  PRMT R26, RZ, 0x7610, R26 ;  /* 0x00007610ff1a7816 */ /* 0x000fe4000000001a */
[----:B----4-:R-:W-:-:S05]  /*108c0*/  IMAD.X R17, R17, 0x1, R0, P1 ;  /* 0x0000000111117824 */ /* 0x010fca00008e0600 */
[----:B------:R-:W4:Y:S04]  /*108d0*/  @!P0 LDG.E.U16 R26, desc[UR8][R16.64] ;  /* 0x00000008101a8981 */ /* 0x000f28000c1e1500 */
[----:B----4-:R0:W-:Y:S04]  /*108e0*/  STL [R1+0x20], R26 ;  /* 0x0000201a01007387 */ /* 0x0101e80000100800 */
[----:B0-----:R-:W4:Y:S04]  /*108f0*/  LDL.LU R26, [R1+0xd9c] ;  /* 0x000d9c00011a7983 */ /* 0x001f280000300800 */
[----:B------:R-:W2:Y:S02]  /*10900*/  LDL R17, [R1+0x46c] ;  /* 0x00046c0001117983 */ /* 0x000ea40000100800 */
[----:B--2---:R-:W-:-:S02]  /*10910*/  IADD3 R16, P1, R17, R2, RZ ;  /* 0x0000000211107210 */ /* 0x004fc40007f3e0ff */
[----:B------:R-:W2:Y:S01]  /*10920*/  LDL R17, [R1+0x428] ;  /* 0x0004280001117983 */ /* 0x000ea20000100800 */
[----:B------:R-:W-:Y:S02]  /*10930*/  PRMT R25, RZ, 0x7610, R25 ;  /* 0x00007610ff197816 */ /* 0x000fe40000000019 */
[----:B--2---:R-:W-:-:S05]  /*10940*/  IMAD.X R17, R17, 0x1, R0, P1 ;  /* 0x0000000111117824 */ /* 0x004fca00008e0600 */
[----:B------:R-:W2:Y:S04]  /*10950*/  @!P0 LDG.E.U16 R25, desc[UR8][R16.64] ;  /* 0x0000000810198981 */ /* 0x000ea8000c1e1500 */
[----:B--2---:R0:W-:Y:S04]  /*10960*/  STL [R1+0x1c], R25 ;  /* 0x00001c1901007387 */ /* 0x0041e80000100800 */
[----:B0-----:R-:W2:Y:S04]  /*10970*/  LDL.LU R25, [R1+0xd98] ;  /* 0x000d980001197983 */ /* 0x001ea80000300800 */
[----:B------:R-:W3:Y:S02]  /*10980*/  LDL R17, [R1+0x44c] ;  /* 0x00044c0001117983 */ /* 0x000ee40000100800 */
[----:B---3--:R-:W-:-:S02]  /*10990*/  IADD3 R16, P1, R17, R2, RZ ;  /* 0x0000000211107210 */ /* 0x008fc40007f3e0ff */
[----:B------:R-:W3:Y:S04]  /*109a0*/  LDL R17, [R1+0x39c] ;  /* 0x00039c0001117983 */ /* 0x000ee80000100800 */
[----:B------:R0:W-:Y:S02]  /*109b0*/  STS.U16 [R3+UR4+0x80], R18 ;  /* 0x0000801203007988 */ /* 0x0001e40008000404 */
[----:B0-----:R-:W-:Y:S01]  /*109c0*/  PRMT R18, RZ, 0x7610, R18 ;  /* 0x00007610ff127816 */ /* 0x001fe20000000012 */
[----:B---3--:R-:W-:-:S05]  /*109d0*/  IMAD.X R17, R17, 0x1, R0, P1 ;  /* 0x0000000111117824 */ /* 0x008fca00008e0600 */
[----:B------:R-:W3:Y:S04]  /*109e0*/  @!P0 LDG.E.U16 R18, desc[UR8][R16.64] ;  /* 0x0000000810128981 */ /* 0x000ee8000c1e1500 */
[----:B------:R-:W4:Y:S04]  /*109f0*/  LDL R17, [R1+0x42c] ;  /* 0x00042c0001117983 */ /* 0x000f280000100800 */
[----:B---3--:R0:W-:Y:S01]  /*10a00*/  STL [R1+0x18], R18 ;  /* 0x0000181201007387 */ /* 0x0081e20000100800 */
[----:B----4-:R-:W-:-:S03]  /*10a10*/  IADD3 R16, P1, R17, R2, RZ ;  /* 0x0000000211107210 */ /* 0x010fc60007f3e0ff */
[----:B0-----:R-:W3:Y:S04]  /*10a20*/  LDL R18, [R1+0x3ec] ;  /* 0x0003ec0001127983 */ /* 0x001ee80000100800 */
[----:B------:R-:W4:Y:S01]  /*10a30*/  LDL R17, [R1+0x234] ;  /* 0x0002340001117983 */ /* 0x000f220000100800 */
[----:B------:R-:W-:Y:S01]  /*10a40*/  PRMT R23, RZ, 0x7610, R23 ;  /* 0x00007610ff177816 */ /* 0x000fe20000000017 */
        /* <DEDUP_REMOVED lines=18> */
[----:B------:R0:W3:Y:S04]  /*10b70*/  @!P0 LDG.E.U16 R29, desc[UR8][R16.64] ;  /* 0x00000008101d8981 */ /* 0x0000e8000c1e1500 */
[----:B------:R-:W4:Y:S01]  /*10b80*/  LDL R17, [R1+0x1d4] ;  /* 0x0001d40001117983 */ /* 0x000f220000100800 */
[----:B0-----:R-:W-:Y:S02]  /*10b90*/  IADD3 R16, P1, R18, R2, RZ ;  /* 0x0000000212107210 */ /* 0x001fe40007f3e0ff */
[----:B------:R-:W-:Y:S01]  /*10ba0*/  PRMT R19, RZ, 0x7610, R19 ;  /* 0x00007610ff137816 */ /* 0x000fe20000000013 */
[----:B------:R-:W2:Y:S02]  /*10bb0*/  LDL R18, [R1+0x3bc] ;  /* 0x0003bc0001127983 */ /* 0x000ea40000100800 */
[----:B----4-:R-:W-:-:S05]  /*10bc0*/  IMAD.X R17, R17, 0x1, R0, P1 ;  /* 0x0000000111117824 */ /* 0x010fca00008e0600 */
[----:B------:R-:W4:Y:S04]  /*10bd0*/  @!P0 LDG.E.U16 R19, desc[UR8][R16.64] ;  /* 0x0000000810138981 */ /* 0x000f28000c1e1500 */
[----:B---3--:R0:W-:Y:S04]  /*10be0*/  STL [R1+0xc], R29 ;  /* 0x00000c1d01007387 */ /* 0x0081e80000100800 */
[----:B0-----:R-:W3:Y:S04]  /*10bf0*/  LDL R29, [R1+0x208] ;  /* 0x00020800011d7983 */ /* 0x001ee80000100800 */
        /* <DEDUP_REMOVED lines=8> */
[----:B----4-:R0:W-:Y:S04]  /*10c80*/  STS.U16 [R3+UR4+0x1480], R19 ;  /* 0x0014801303007988 */ /* 0x0101e80008000404 */
[----:B0-----:R-:W4:Y:S04]  /*10c90*/  LDL R19, [R1+0x1e8] ;  /* 0x0001e80001137983 */ /* 0x001f280000100800 */
[----:B--2---:R0:W-:Y:S04]  /*10ca0*/  STL [R1+0x4], R20 ;  /* 0x0000041401007387 */ /* 0x0041e80000100800 */
[----:B0-----:R-:W2:Y:S04]  /*10cb0*/  LDL.LU R20, [R1+0xd88] ;  /* 0x000d880001147983 */ /* 0x001ea80000300800 */
[----:B------:R-:W3:Y:S01]  /*10cc0*/  LDL R17, [R1+0x3cc] ;  /* 0x0003cc0001117983 */ /* 0x000ee20000100800 */
[----:B------:R-:W-:-:S02]  /*10cd0*/  PRMT R15, RZ, 0x7610, R15 ;  /* 0x00007610ff0f7816 */ /* 0x000fc4000000000f */
[----:B---3--:R-:W-:-:S05]  /*10ce0*/  IADD3 R16, P1, R17, R2, RZ ;  /* 0x0000000211107210 */ /* 0x008fca0007f3e0ff */
[----:B----4-:R-:W-:Y:S01]  /*10cf0*/  IMAD.X R17, R19, 0x1, R0, P1 ;  /* 0x0000000113117824 */ /* 0x010fe200008e0600 */
[----:B------:R-:W-:-:S04]  /*10d00*/  IADD3 R18, P1, R18, R2, RZ ;  /* 0x0000000212127210 */ /* 0x000fc80007f3e0ff */
[----:B------:R0:W3:Y:S01]  /*10d10*/  @!P0 LDG.E.U16 R15, desc[UR8][R16.64] ;  /* 0x00000008100f8981 */ /* 0x0000e2000c1e1500 */
[----:B------:R-:W-:Y:S01]  /*10d20*/  IMAD.X R19, R29, 0x1, R0, P1 ;  /* 0x000000011d137824 */ /* 0x000fe200008e0600 */
[----:B0-----:R-:W-:-:S06]  /*10d30*/  PRMT R16, RZ, 0x7610, R16 ;  /* 0x00007610ff107816 */ /* 0x001fcc0000000010 */
[----:B------:R-:W4:Y:S04]  /*10d40*/  @!P0 LDG.E.U16 R16, desc[UR8][R18.64] ;  /* 0x0000000812108981 */ /* 0x000f28000c1e1500 */
[----:B------:R-:W-:Y:S04]  /*10d50*/  STS.U16 [R3+UR4+0x1a80], R9 ;  /* 0x001a800903007988 */ /* 0x000fe80008000404 */
[----:B---3--:R0:W-:Y:S04]  /*10d60*/  STL [R1], R15 ;  /* 0x0000000f01007387 */ /* 0x0081e80000100800 */
[----:B------:R-:W3:Y:S04]  /*10d70*/  LDL R19, [R1+0x3ac] ;  /* 0x0003ac0001137983 */ /* 0x000ee80000100800 */
[----:B------:R-:W2:Y:S04]  /*10d80*/  LDL R29, [R1+0x560] ;  /* 0x00056000011d7983 */ /* 0x000ea80000100800 */
[----:B0-----:R-:W2:Y:S04]  /*10d90*/  LDL R15, [R1+0x6a8] ;  /* 0x0006a800010f7983 */ /* 0x001ea80000100800 */
[----:B----4-:R0:W-:Y:S04]  /*10da0*/  STL [R1+0xd78], R16 ;  /* 0x000d781001007387 */ /* 0x0101e80000100800 */
[----:B------:R-:W4:Y:S04]  /*10db0*/  LDL R9, [R1+0x228] ;  /* 0x0002280001097983 */ /* 0x000f280000100800 */
[----:B------:R1:W-:Y:S04]  /*10dc0*/  STS.U16 [R3+UR4+0x1680], R13 ;  /* 0x0016800d03007988 */ /* 0x0003e80008000404 */
[----:B0-----:R-:W2:Y:S01]  /*10dd0*/  LDL R16, [R1+0x680] ;  /* 0x0006800001107983 */ /* 0x001ea20000100800 */
[----:B-1----:R-:W-:-:S02]  /*10de0*/  PRMT R13, RZ, 0x7610, R13 ;  /* 0x00007610ff0d7816 */ /* 0x002fc4000000000d */
[----:B---3--:R-:W-:-:S05]  /*10df0*/  IADD3 R18, P1, R19, R2, RZ ;  /* 0x0000000213127210 */ /* 0x008fca0007f3e0ff */
[----:B----4-:R-:W-:-:S05]  /*10e00*/  IMAD.X R19, R9, 0x1, R0, P1 ;  /* 0x0000000109137824 */ /* 0x010fca00008e0600 */
[----:B------:R-:W3:Y:S04]  /*10e10*/  @!P0 LDG.E.U16 R13, desc[UR8][R18.64] ;  /* 0x00000008120d8981 */ /* 0x000ee8000c1e1500 */
[----:B------:R2:W-:Y:S04]  /*10e20*/  STS.U16 [R3+UR4+0x1c80], R8 ;  /* 0x001c800803007988 */ /* 0x0005e80008000404 */
[----:B------:R0:W-:Y:S01]  /*10e30*/  STS.U16 [R3+UR4+0x680], R27 ;  /* 0x0006801b03007988 */ /* 0x0001e20008000404 */
[----:B--2---:R-:W-:Y:S02]  /*10e40*/  IADD3 R8, P1, R15, R2, RZ ;  /* 0x000000020f087210 */ /* 0x004fe40007f3e0ff */
[----:B0-----:R-:W-:-:S03]  /*10e50*/  PRMT R27, RZ, 0x7610, R27 ;  /* 0x00007610ff1b7816 */ /* 0x001fc6000000001b */
[----:B------:R-:W-:-:S05]  /*10e60*/  IMAD.X R9, R16, 0x1, R0, P1 ;  /* 0x0000000110097824 */ /* 0x000fca00008e0600 */
[----:B------:R0:W2:Y:S04]  /*10e70*/  @!P0 LDG.E.U16 R27, desc[UR8][R8.64] ;  /* 0x00000008081b8981 */ /* 0x0000a8000c1e1500 */
[----:B---3--:R1:W-:Y:S04]  /*10e80*/  STL [R1+0xd7c], R13 ;  /* 0x000d7c0d01007387 */ /* 0x0083e80000100800 */
[----:B------:R-:W0:Y:S04]  /*10e90*/  LDL R9, [R1+0x68c] ;  /* 0x00068c0001097983 */ /* 0x000e280000100800 */
[----:B------:R-:W3:Y:S04]  /*10ea0*/  LDL R15, [R1+0x540] ;  /* 0x00054000010f7983 */ /* 0x000ee80000100800 */
[----:B-1----:R-:W4:Y:S04]  /*10eb0*/  LDL R13, [R1+0x574] ;  /* 0x00057400010d7983 */ /* 0x002f280000100800 */
[----:B------:R1:W-:Y:S04]  /*10ec0*/  STS.U16 [R3+UR4+0xa80], R25 ;  /* 0x000a801903007988 */ /* 0x0003e80008000404 */
[----:B------:R-:W-:Y:S04]  /*10ed0*/  STS.U16 [R3+UR4+0x2080], R6 ;  /* 0x0020800603007988 */ /* 0x000fe80008000404 */
[----:B------:R2:W-:Y:S01]  /*10ee0*/  STS.U16 [R3+UR4+0xe80], R23 ;  /* 0x000e801703007988 */ /* 0x0005e20008000404 */
[----:B-1----:R-:W-:-:S03]  /*10ef0*/  PRMT R25, RZ, 0x7610, R25 ;  /* 0x00007610ff197816 */ /* 0x002fc60000000019 */
[----:B------:R3:W-:Y:S04]  /*10f00*/  STS.U16 [R3+UR4+0x1e80], R7 ;  /* 0x001e800703007988 */ /* 0x0007e80008000404 */
[----:B------:R-:W3:Y:S01]  /*10f10*/  LDL R16, [R1+0x564] ;  /* 0x0005640001107983 */ /* 0x000ee20000100800 */
[----:B--2---:R-:W-:Y:S02]  /*10f20*/  PRMT R23, RZ, 0x7610, R23 ;  /* 0x00007610ff177816 */ /* 0x004fe40000000017 */
[----:B0-----:R-:W-:-:S05]  /*10f30*/  IADD3 R8, P1, R9, R2, RZ ;  /* 0x0000000209087210 */ /* 0x001fca0007f3e0ff */
[----:B------:R-:W-:Y:S01]  /*10f40*/  IMAD.X R9, R29, 0x1, R0, P1 ;  /* 0x000000011d097824 */ /* 0x000fe200008e0600 */
[----:B----4-:R-:W-:-:S04]  /*10f50*/  IADD3 R6, P1, R13, R2, RZ ;  /* 0x000000020d067210 */ /* 0x010fc80007f3e0ff */
[----:B------:R-:W2:Y:S01]  /*10f60*/  @!P0 LDG.E.U16 R25, desc[UR8][R8.64] ;  /* 0x0000000808198981 */ /* 0x000ea2000c1e1500 */
[----:B---3--:R-:W-:-:S05]  /*10f70*/  IMAD.X R7, R15, 0x1, R0, P1 ;  /* 0x000000010f077824 */ /* 0x008fca00008e0600 */
[----:B------:R0:W3:Y:S04]  /*10f80*/  @!P0 LDG.E.U16 R23, desc[UR8][R6.64] ;  /* 0x0000000806178981 */ /* 0x0000e8000c1e1500 */
[----:B------:R1:W-:Y:S04]  /*10f90*/  STL [R1+0xd60], R27 ;  /* 0x000d601b01007387 */ /* 0x0003e80000100800 */
[----:B------:R-:W4:Y:S01]  /*10fa0*/  LDL R29, [R1+0x520] ;  /* 0x00052000011d7983 */ /* 0x000f220000100800 */
[----:B0-----:R-:W-:-:S03]  /*10fb0*/  IADD3 R6, P1, R16, R2, RZ ;  /* 0x0000000210067210 */ /* 0x001fc60007f3e0ff */
[----:B--2---:R0:W-:Y:S04]  /*10fc0*/  STL [R1+0xd64], R25 ;  /* 0x000d641901007387 */ /* 0x0041e80000100800 */
[----:B-1----:R-:W2:Y:S04]  /*10fd0*/  LDL R27, [R1+0x544] ;  /* 0x00054400011b7983 */ /* 0x002ea80000100800 */
[----:B------:R-:W2:Y:S04]  /*10fe0*/  LDL R13, [R1+0x500] ;  /* 0x00050000010d7983 */ /* 0x000ea80000100800 */
[----:B------:R-:W2:Y:S04]  /*10ff0*/  LDL.LU R15, [R1+0x80] ;  /* 0x00008000010f7983 */ /* 0x000ea80000300800 */
[----:B---3--:R-:W-:Y:S04]  /*11000*/  STL [R1+0xd68], R23 ;  /* 0x000d681701007387 */ /* 0x008fe80000100800 */
[----:B0-----:R-:W3:Y:S04]  /*11010*/  LDL R25, [R1+0x524] ;  /* 0x0005240001197983 */ /* 0x001ee80000100800 */
[----:B------:R-:W3:Y:S01]  /*11020*/  LDL R16, [R1+0x4e0] ;  /* 0x0004e00001107983 */ /* 0x000ee20000100800 */
[----:B----4-:R-:W-:-:S03]  /*11030*/  IMAD.X R7, R29, 0x1, R0, P1 ;  /* 0x000000011d077824 */ /* 0x010fc600008e0600 */
[----:B------:R0:W-:Y:S02]  /*11040*/  STS.U16 [R3+UR4+0x1280], R21 ;  /* 0x0012801503007988 */ /* 0x0001e40008000404 */
[----:B0-----:R-:W-:-:S06]  /*11050*/  PRMT R21, RZ, 0x7610, R21 ;  /* 0x00007610ff157816 */ /* 0x001fcc0000000015 */
[----:B------:R2:W4:Y:S01]  /*11060*/  @!P0 LDG.E.U16 R21, desc[UR8][R6.64] ;  /* 0x0000000806158981 */ /* 0x000522000c1e1500 */
[----:B------:R-:W-:Y:S02]  /*11070*/  PRMT R19, RZ, 0x7610, R19 ;  /* 0x00007610ff137816 */ /* 0x000fe40000000013 */
[----:B------:R-:W-:Y:S02]  /*11080*/  PRMT R17, RZ, 0x7610, R17 ;  /* 0x00007610ff117816 */ /* 0x000fe40000000011 */
[----:B--2---:R-:W-:-:S05]  /*11090*/  IADD3 R6, P1, R27, R2, RZ ;  /* 0x000000021b067210 */ /* 0x004fca0007f3e0ff */
[----:B------:R-:W-:-:S05]  /*110a0*/  IMAD.X R7, R13, 0x1, R0, P1 ;  /* 0x000000010d077824 */ /* 0x000fca00008e0600 */
[----:B------:R3:W2:Y:S02]  /*110b0*/  @!P0 LDG.E.U16 R19, desc[UR8][R6.64] ;  /* 0x0000000806138981 */ /* 0x0006a4000c1e1500 */
[----:B---3--:R-:W-:-:S05]  /*110c0*/  IADD3 R6, P1, R25, R2, RZ ;  /* 0x0000000219067210 */ /* 0x008fca0007f3e0ff */
[----:B------:R-:W-:-:S05]  /*110d0*/  IMAD.X R7, R16, 0x1, R0, P1 ;  /* 0x0000000110077824 */ /* 0x000fca00008e0600 */
[----:B------:R-:W3:Y:S04]  /*110e0*/  @!P0 LDG.E.U16 R17, desc[UR8][R6.64] ;  /* 0x0000000806118981 */ /* 0x000ee8000c1e1500 */
[----:B------:R-:W-:Y:S04]  /*110f0*/  STS.U16 [R3+UR4+0x2480], R5 ;  /* 0x0024800503007988 */ /* 0x000fe80008000404 */
[----:B----4-:R0:W-:Y:S04]  /*11100*/  STL [R1+0xd6c], R21 ;  /* 0x000d6c1501007387 */ /* 0x0101e80000100800 */
[----:B0-----:R-:W4:Y:S04]  /*11110*/  LDL.LU R21, [R1+0x7c] ;  /* 0x00007c0001157983 */ /* 0x001f280000300800 */
[----:B------:R-:W4:Y:S04]  /*11120*/  LDL R5, [R1+0x504] ;  /* 0x0005040001057983 */ /* 0x000f280000100800 */
[----:B------:R-:W4:Y:S04]  /*11130*/  LDL R13, [R1+0x4c0] ;  /* 0x0004c000010d7983 */ /* 0x000f280000100800 */
[----:B------:R-:W4:Y:S04]  /*11140*/  LDL.LU R23, [R1+0x74] ;  /* 0x0000740001177983 */ /* 0x000f280000300800 */
[----:B--2---:R0:W-:Y:S04]  /*11150*/  STL [R1+0xd70], R19 ;  /* 0x000d701301007387 */ /* 0x0041e80000100800 */
[----:B------:R-:W2:Y:S04]  /*11160*/  LDL.LU R25, [R1+0x6c] ;  /* 0x00006c0001197983 */ /* 0x000ea80000300800 */
[----:B---3--:R-:W-:Y:S04]  /*11170*/  STL [R1+0xd74], R17 ;  /* 0x000d741101007387 */ /* 0x008fe80000100800 */
[----:B0-----:R-:W3:Y:S04]  /*11180*/  LDL R19, [R1+0x4e4] ;  /* 0x0004e40001137983 */ /* 0x001ee80000100800 */
[----:B------:R-:W2:Y:S04]  /*11190*/  LDL R16, [R1+0x4a0] ;  /* 0x0004a00001107983 */ /* 0x000ea80000100800 */
[----:B------:R4:W-:Y:S04]  /*111a0*/  STS.U16 [R3+UR4+0x2880], R4 ;  /* 0x0028800403007988 */ /* 0x0009e80008000404 */
[----:B------:R0:W-:Y:S01]  /*111b0*/  STS.U16 [R3+UR4+0x1880], R10 ;  /* 0x0018800a03007988 */ /* 0x0001e20008000404 */
[----:B----4-:R-:W-:-:S02]  /*111c0*/  IADD3 R4, P1, R5, R2, RZ ;  /* 0x0000000205047210 */ /* 0x010fc40007f3e0ff */
[----:B0-----:R-:W-:-:S03]  /*111d0*/  PRMT R10, RZ, 0x7610, R10 ;  /* 0x00007610ff0a7816 */ /* 0x001fc6000000000a */
[----:B------:R-:W-:-:S05]  /*111e0*/  IMAD.X R5, R13, 0x1, R0, P1 ;  /* 0x000000010d057824 */ /* 0x000fca00008e0600 */
[----:B------:R3:W4:Y:S01]  /*111f0*/  @!P0 LDG.E.U16 R10, desc[UR8][R4.64] ;  /* 0x00000008040a8981 */ /* 0x000722000c1e1500 */
[----:B------:R-:W-:Y:S01]  /*11200*/  PRMT R9, RZ, 0x7610, R9 ;  /* 0x00007610ff097816 */ /* 0x000fe20000000009 */
[----:B------:R-:W0:Y:S01]  /*11210*/  S2R R29, SR_TID.X ;  /* 0x00000000001d7919 */ /* 0x000e220000002100 */
[----:B---3--:R-:W-:-:S05]  /*11220*/  IADD3 R4, P1, R19, R2, RZ ;  /* 0x0000000213047210 */ /* 0x008fca0007f3e0ff */
[----:B--2---:R-:W-:-:S05]  /*11230*/  IMAD.X R5, R16, 0x1, R0, P1 ;  /* 0x0000000110057824 */ /* 0x004fca00008e0600 */
[----:B------:R-:W2:Y:S01]  /*11240*/  @!P0 LDG.E.U16 R9, desc[UR8][R4.64] ;  /* 0x0000000804098981 */ /* 0x000ea2000c1e1500 */
[----:B0-----:R-:W-:-:S03]  /*11250*/  IMAD.SHL.U32 R27, R29, 0x2, RZ ;  /* 0x000000021d1b7824 */ /* 0x001fc600078e00ff */
[----:B------:R-:W-:Y:S04]  /*11260*/  STS.U16 [R3+UR4+0x880], R26 ;  /* 0x0008801a03007988 */ /* 0x000fe80008000404 */
[----:B------:R-:W-:Y:S04]  /*11270*/  STS.U16 [R3+UR4+0xc80], R24 ;  /* 0x000c801803007988 */ /* 0x000fe80008000404 */
[----:B------:R-:W-:Y:S04]  /*11280*/  STS.U16 [R3+UR4+0x1080], R22 ;  /* 0x0010801603007988 */ /* 0x000fe80008000404 */
[----:B------:R-:W-:Y:S04]  /*11290*/  STS.U16 [R3+UR4+0x2280], R12 ;  /* 0x0022800c03007988 */ /* 0x000fe80008000404 */
[----:B------:R-:W-:Y:S04]  /*112a0*/  STS.U16 [R3+UR4+0x2680], R11 ;  /* 0x0026800b03007988 */ /* 0x000fe80008000404 */
[----:B------:R0:W-:Y:S02]  /*112b0*/  STS.U16 [R3+UR4+0x2a80], R14 ;  /* 0x002a800e03007988 */ /* 0x0001e40008000404 */
[----:B0-----:R-:W-:-:S02]  /*112c0*/  LOP3.LUT R3, R27, 0x7e, RZ, 0xc0, !PT ;  /* 0x0000007e1b037812 */ /* 0x001fc400078ec0ff */
[----:B------:R-:W3:Y:S04]  /*112d0*/  LDL.LU R27, [R1+0x68] ;  /* 0x00006800011b7983 */ /* 0x000ee80000300800 */
[----:B------:R-:W3:Y:S01]  /*112e0*/  LDL R17, [R1+0x4c4] ;  /* 0x0004c40001117983 */ /* 0x000ee20000100800 */
[----:B------:R-:W-:-:S03]  /*112f0*/  LOP3.LUT R29, R3, 0x20, RZ, 0x3c, !PT ;  /* 0x00000020031d7812 */ /* 0x000fc600078e3cff */
[----:B------:R-:W3:Y:S04]  /*11300*/  LDL R13, [R1+0x480] ;  /* 0x00048000010d7983 */ /* 0x000ee80000100800 */
[----:B------:R0:W-:Y:S04]  /*11310*/  STS.U16 [R29+UR4+0x2b00], R15 ;  /* 0x002b000f1d007988 */ /* 0x0001e80008000404 */
[----:B0-----:R-:W3:Y:S04]  /*11320*/  LDL.LU R15, [R1+0x60] ;  /* 0x00006000010f7983 */ /* 0x001ee80000300800 */
[----:B----4-:R0:W-:Y:S04]  /*11330*/  STL [R1+0xd80], R10 ;  /* 0x000d800a01007387 */ /* 0x0101e80000100800 */
[----:B------:R-:W4:Y:S04]  /*11340*/  LDL R14, [R1+0x4a4] ;  /* 0x0004a400010e7983 */ /* 0x000f280000100800 */
[----:B------:R-:W4:Y:S04]  /*11350*/  LDL R3, [R1+0x460] ;  /* 0x0004600001037983 */ /* 0x000f280000100800 */
[----:B------:R-:W4:Y:S04]  /*11360*/  LDL.LU R16, [R1+0x5c] ;  /* 0x00005c0001107983 */ /* 0x000f280000300800 */
[----:B--2---:R1:W-:Y:S04]  /*11370*/  STL [R1+0xd84], R9 ;  /* 0x000d840901007387 */ /* 0x0043e80000100800 */
[----:B0-----:R-:W2:Y:S04]  /*11380*/  LDL R10, [R1+0x484] ;  /* 0x00048400010a7983 */ /* 0x001ea80000100800 */
[----:B-1----:R-:W2:Y:S01]  /*11390*/  LDL R9, [R1+0x440] ;  /* 0x0004400001097983 */ /* 0x002ea20000100800 */
[----:B------:R-:W-:-:S03]  /*113a0*/  PRMT R8, RZ, 0x7610, R8 ;  /* 0x00007610ff087816 */ /* 0x000fc60000000008 */
[----:B------:R0:W-:Y:S01]  /*113b0*/  STS.U16 [R29+UR4+0x2d00], R21 ;  /* 0x002d00151d007988 */ /* 0x0001e20008000404 */
[----:B---3--:R-:W-:-:S05]  /*113c0*/  IADD3 R4, P1, R17, R2, RZ ;  /* 0x0000000211047210 */ /* 0x008fca0007f3e0ff */
[----:B------:R-:W-:Y:S02]  /*113d0*/  IMAD.X R5, R13, 0x1, R0, P1 ;  /* 0x000000010d057824 */ /* 0x000fe400008e0600 */
[----:B------:R-:W3:Y:S04]  /*113e0*/  LDL.LU R13, [R1+0x54] ;  /* 0x00005400010d7983 */ /* 0x000ee80000300800 */
[----:B------:R4:W3:Y:S04]  /*113f0*/  @!P0 LDG.E.U16 R8, desc[UR8][R4.64] ;  /* 0x0000000804088981 */ /* 0x0008e8000c1e1500 */
[----:B0-----:R-:W3:Y:S01]  /*11400*/  LDL R21, [R1+0x420] ;  /* 0x0004200001157983 */ /* 0x001ee20000100800 */
[----:B----4-:R-:W-:-:S03]  /*11410*/  IADD3 R4, P1, R14, R2, RZ ;  /* 0x000000020e047210 */ /* 0x010fc60007f3e0ff */
[----:B------:R-:W4:Y:S02]  /*11420*/  LDL R14, [R1+0x464] ;  /* 0x00046400010e7983 */ /* 0x000f240000100800 */
[----:B------:R-:W-:Y:S02]  /*11430*/  IMAD.X R5, R3, 0x1, R0, P1 ;  /* 0x0000000103057824 */ /* 0x000fe400008e0600 */
[----:B------:R-:W3:Y:S04]  /*11440*/  LDL.LU R3, [R1+0x50] ;  /* 0x0000500001037983 */ /* 0x000ee80000300800 */
[----:B------:R-:W3:Y:S01]  /*11450*/  LDL R19, [R1+0x444] ;  /* 0x0004440001137983 */ /* 0x000ee20000100800 */
[----:B------:R-:W-:-:S03]  /*11460*/  PRMT R7, RZ, 0x7610, R7 ;  /* 0x00007610ff077816 */ /* 0x000fc60000000007 */
[----:B------:R-:W3:Y:S04]  /*11470*/  LDL R17, [R1+0x394] ;  /* 0x0003940001117983 */ /* 0x000ee80000100800 */
[----:B------:R0:W-:Y:S04]  /*11480*/  STS.U16 [R29+UR4+0x3100], R25 ;  /* 0x003100191d007988 */ /* 0x0001e80008000404 */
[----:B------:R2:W3:Y:S04]  /*11490*/  @!P0 LDG.E.U16 R7, desc[UR8][R4.64] ;  /* 0x0000000804078981 */ /* 0x0004e8000c1e1500 */
[----:B------:R1:W-:Y:S04]  /*114a0*/  STS.U16 [R29+UR4+0x3300], R27 ;  /* 0x0033001b1d007988 */ /* 0x0003e80008000404 */
[----:B0-----:R-:W3:Y:S04]  /*114b0*/  LDL.LU R25, [R1+0x4c] ;  /* 0x00004c0001197983 */ /* 0x001ee80000300800 */
[----:B-1----:R-:W3:Y:S01]  /*114c0*/  LDL.LU R27, [R1+0x48] ;  /* 0x00004800011b7983 */ /* 0x002ee20000300800 */
[----:B--2---:R-:W-:-:S03]  /*114d0*/  IADD3 R4, P1, R10, R2, RZ ;  /* 0x000000020a047210 */ /* 0x004fc60007f3e0ff */
[----:B------:R-:W2:Y:S01]  /*114e0*/  LDL R10, [R1+0x424] ;  /* 0x00042400010a7983 */ /* 0x000ea20000100800 */
[----:B------:R-:W-:-:S03]  /*114f0*/  IADD3.X R5, R9, R0, RZ, P1, !PT ;  /* 0x0000000009057210 */ /* 0x000fc60000ffe4ff */
[----:B------:R-:W2:Y:S01]  /*11500*/  LDL R9, [R1+0x22c] ;  /* 0x00022c0001097983 */ /* 0x000ea20000100800 */
[----:B------:R-:W-:-:S03]  /*11510*/  PRMT R6, RZ, 0x7610, R6 ;  /* 0x00007610ff067816 */ /* 0x000fc60000000006 */
[----:B------:R0:W-:Y:S04]  /*11520*/  STS.U16 [R29+UR4+0x3700], R16 ;  /* 0x003700101d007988 */ /* 0x0001e80008000404 */
[----:B------:R1:W-:Y:S04]  /*11530*/  STS.U16 [R29+UR4+0x2f00], R23 ;  /* 0x002f00171d007988 */ /* 0x0003e80008000404 */
[----:B------:R1:W2:Y:S04]  /*11540*/  @!P0 LDG.E.U16 R6, desc[UR8][R4.64] ;  /* 0x0000000804068981 */ /* 0x0002a8000c1e1500 */
[----:B0-----:R-:W2:Y:S04]  /*11550*/  LDL.LU R16, [R1+0x34] ;  /* 0x0000340001107983 */ /* 0x001ea80000300800 */
[----:B-1----:R-:W2:Y:S01]  /*11560*/  LDL R23, [R1+0x408] ;  /* 0x0004080001177983 */ /* 0x002ea20000100800 */
[----:B------:R-:W-:-:S03]  /*11570*/  PRMT R5, RZ, 0x7610, R5 ;  /* 0x00007610ff057816 */ /* 0x000fc60000000005 */
[----:B------:R3:W-:Y:S01]  /*11580*/  STS.U16 [R29+UR4+0x3500], R15 ;  /* 0x0035000f1d007988 */ /* 0x0007e20008000404 */
[----:B------:R-:W-:Y:S02]  /*11590*/  PRMT R4, RZ, 0x7610, R4 ;  /* 0x00007610ff047816 */ /* 0x000fe40000000004 */
[----:B----4-:R-:W-:-:S05]  /*115a0*/  IADD3 R14, P1, R14, R2, RZ ;  /* 0x000000020e0e7210 */ /* 0x010fca0007f3e0ff */
[--C-:B---3--:R-:W-:Y:S02]  /*115b0*/  IMAD.X R15, R21, 0x1, R0.reuse, P1 ;  /* 0x00000001150f7824 */ /* 0x108fe400008e0600 */
[----:B------:R-:W3:Y:S04]  /*115c0*/  LDL R21, [R1+0x20c] ;  /* 0x00020c0001157983 */ /* 0x000ee80000100800 */
[----:B------:R0:W4:Y:S02]  /*115d0*/  @!P0 LDG.E.U16 R5, desc[UR8][R14.64] ;  /* 0x000000080e058981 */ /* 0x000124000c1e1500 */
[----:B0-----:R-:W-:Y:S02]  /*115e0*/  IADD3 R14, P1, R19, R2, RZ ;  /* 0x00000002130e7210 */ /* 0x001fe40007f3e0ff */
[----:B------:R-:W4:Y:S03]  /*115f0*/  LDL R19, [R1+0x3f8] ;  /* 0x0003f80001137983 */ /* 0x000f260000100800 */
[----:B------:R-:W-:-:S02]  /*11600*/  IMAD.X R15, R17, 0x1, R0, P1 ;  /* 0x00000001110f7824 */ /* 0x000fc400008e0600 */
[----:B------:R-:W4:Y:S04]  /*11610*/  LDL R17, [R1+0x1ec] ;  /* 0x0001ec0001117983 */ /* 0x000f280000100800 */
[----:B------:R0:W-:Y:S04]  /*11620*/  STS.U16 [R29+UR4+0x3900], R13 ;  /* 0x0039000d1d007988 */ /* 0x0001e80008000404 */
[----:B------:R2:W4:Y:S04]  /*11630*/  @!P0 LDG.E.U16 R4, desc[UR8][R14.64] ;  /* 0x000000080e048981 */ /* 0x000528000c1e1500 */
[----:B0-----:R-:W4:Y:S04]  /*11640*/  LDL R13, [R1+0x3e8] ;  /* 0x0003e800010d7983 */ /* 0x001f280000100800 */
[----:B------:R0:W-:Y:S04]  /*11650*/  STS.U16 [R29+UR4+0x3b00], R3 ;  /* 0x003b00031d007988 */ /* 0x0001e80008000404 */
[----:B0-----:R-:W4:Y:S01]  /*11660*/  LDL R3, [R1+0x1d0] ;  /* 0x0001d00001037983 */ /* 0x001f220000100800 */
[----:B--2---:R-:W-:-:S03]  /*11670*/  IADD3 R14, P1, R10, R2, RZ ;  /* 0x000000020a0e7210 */ /* 0x004fc60007f3e0ff */
[----:B------:R-:W2:Y:S02]  /*11680*/  LDL R10, [R1+0x1cc] ;  /* 0x0001cc00010a7983 */ /* 0x000ea40000100800 */
[----:B------:R-:W-:Y:S02]  /*11690*/  IMAD.X R15, R9, 0x1, R0, P1 ;  /* 0x00000001090f7824 */ /* 0x000fe400008e0600 */
[----:B------:R-:W2:Y:S01]  /*116a0*/  LDL R9, [R1+0x3d8] ;  /* 0x0003d80001097983 */ /* 0x000ea20000100800 */
[----:B------:R-:W-:-:S06]  /*116b0*/  PRMT R11, RZ, 0x7610, R11 ;  /* 0x00007610ff0b7816 */ /* 0x000fcc000000000b */
[----:B------:R0:W2:Y:S01]  /*116c0*/  @!P0 LDG.E.U16 R11, desc[UR8][R14.64] ;  /* 0x000000080e0b8981 */ /* 0x0000a2000c1e1500 */
[----:B------:R-:W-:Y:S02]  /*116d0*/  PRMT R12, RZ, 0x7610, R12 ;  /* 0x00007610ff0c7816 */ /* 0x000fe4000000000c */
[----:B0-----:R-:W-:Y:S02]  /*116e0*/  IADD3 R14, P1, R23, R2, RZ ;  /* 0x00000002170e7210 */ /* 0x001fe40007f3e0ff */
[----:B------:R-:W-:Y:S02]  /*116f0*/  PRMT R18, RZ, 0x7610, R18 ;  /* 0x00007610ff127816 */ /* 0x000fe40000000012 */
[----:B------:R-:W-:Y:S02]  /*11700*/  PRMT R20, RZ, 0x7610, R20 ;  /* 0x00007610ff147816 */ /* 0x000fe40000000014 */
[----:B------:R-:W-:Y:S01]  /*11710*/  PRMT R22, RZ, 0x7610, R22 ;  /* 0x00007610ff167816 */ /* 0x000fe20000000016 */
[----:B---3--:R-:W-:-:S05]  /*11720*/  IMAD.X R15, R21, 0x1, R0, P1 ;  /* 0x00000001150f7824 */ /* 0x008fca00008e0600 */
[----:B------:R4:W3:Y:S02]  /*11730*/  @!P0 LDG.E.U16 R12, desc[UR8][R14.64] ;  /* 0x000000080e0c8981 */ /* 0x0008e4000c1e1500 */
[----:B----4-:R-:W-:-:S05]  /*11740*/  IADD3 R14, P1, R19, R2, RZ ;  /* 0x00000002130e7210 */ /* 0x010fca0007f3e0ff */
[----:B------:R-:W-:-:S05]  /*11750*/  IMAD.X R15, R17, 0x1, R0, P1 ;  /* 0x00000001110f7824 */ /* 0x000fca00008e0600 */
[----:B------:R0:W4:Y:S02]  /*11760*/  @!P0 LDG.E.U16 R18, desc[UR8][R14.64] ;  /* 0x000000080e128981 */ /* 0x000124000c1e1500 */
[----:B0-----:R-:W-:-:S05]  /*11770*/  IADD3 R14, P1, R13, R2, RZ ;  /* 0x000000020d0e7210 */ /* 0x001fca0007f3e0ff */
[----:B--2---:R-:W-:-:S05]  /*11780*/  IMAD.X R15, R10, 0x1, R0, P1 ;  /* 0x000000010a0f7824 */ /* 0x004fca00008e0600 */
[----:B------:R0:W2:Y:S02]  /*11790*/  @!P0 LDG.E.U16 R20, desc[UR8][R14.64] ;  /* 0x000000080e148981 */ /* 0x0000a4000c1e1500 */
[----:B0-----:R-:W-:-:S05]  /*117a0*/  IADD3 R14, P1, R9, R2, RZ ;  /* 0x00000002090e7210 */ /* 0x001fca0007f3e0ff */
[----:B------:R-:W-:-:S05]  /*117b0*/  IMAD.X R15, R3, 0x1, R0, P1 ;  /* 0x00000001030f7824 */ /* 0x000fca00008e0600 */
[----:B------:R0:W2:Y:S04]  /*117c0*/  @!P0 LDG.E.U16 R22, desc[UR8][R14.64] ;  /* 0x000000080e168981 */ /* 0x0000a8000c1e1500 */
[----:B------:R-:W0:Y:S04]  /*117d0*/  LDL R15, [R1+0x3c8] ;  /* 0x0003c800010f7983 */ /* 0x000e280000100800 */
[----:B------:R-:W3:Y:S04]  /*117e0*/  LDL.LU R9, [R1+0x44] ;  /* 0x0000440001097983 */ /* 0x000ee80000300800 */
[----:B------:R-:W4:Y:S04]  /*117f0*/  LDL.LU R10, [R1+0x38] ;  /* 0x00003800010a7983 */ /* 0x000f280000300800 */
[----:B------:R1:W-:Y:S04]  /*11800*/  STS.U16 [R29+UR4+0x300], R16 ;  /* 0x000300101d007988 */ /* 0x0003e80008000404 */
[----:B------:R-:W2:Y:S04]  /*11810*/  LDL.LU R13, [R1+0x30] ;  /* 0x00003000010d7983 */ /* 0x000ea80000300800 */
[----:B-1----:R-:W2:Y:S04]  /*11820*/  LDL.LU R16, [R1+0x2c] ;  /* 0x00002c0001107983 */ /* 0x002ea80000300800 */
[----:B------:R-:W2:Y:S04]  /*11830*/  LDL.LU R3, [R1+0x28] ;  /* 0x0000280001037983 */ /* 0x000ea80000300800 */
[----:B------:R-:W2:Y:S04]  /*11840*/  LDL.LU R17, [R1+0x14] ;  /* 0x0000140001117983 */ /* 0x000ea80000300800 */
[----:B------:R-:W2:Y:S04]  /*11850*/  LDL.LU R19, [R1+0x10] ;  /* 0x0000100001137983 */ /* 0x000ea80000300800 */
[----:B------:R-:W2:Y:S04]  /*11860*/  LDL.LU R21, [R1+0xc] ;  /* 0x00000c0001157983 */ /* 0x000ea80000300800 */
[----:B------:R1:W-:Y:S04]  /*11870*/  STS.U16 [R29+UR4+0x3d00], R25 ;  /* 0x003d00191d007988 */ /* 0x0003e80008000404 */
[----:B------:R-:W2:Y:S04]  /*11880*/  LDL.LU R23, [R1+0x8] ;  /* 0x0000080001177983 */ /* 0x000ea80000300800 */
[----:B------:R1:W-:Y:S04]  /*11890*/  STS.U16 [R29+UR4+0x3f00], R27 ;  /* 0x003f001b1d007988 */ /* 0x0003e80008000404 */
[----:B-1----:R-:W2:Y:S04]  /*118a0*/  LDL.LU R25, [R1+0x4] ;  /* 0x0000040001197983 */ /* 0x002ea80000300800 */
[----:B------:R-:W2:Y:S01]  /*118b0*/  LDL.LU R27, [R1] ;  /* 0x00000000011b7983 */ /* 0x000ea20000300800 */
[----:B0-----:R-:W-:-:S03]  /*118c0*/  IADD3 R14, P1, R15, R2, RZ ;  /* 0x000000020f0e7210 */ /* 0x001fc60007f3e0ff */
[----:B------:R-:W3:Y:S01]  /*118d0*/  LDL R15, [R1+0x1f0] ;  /* 0x0001f000010f7983 */ /* 0x000ee20000100800 */
[----:B------:R-:W-:Y:S01]  /*118e0*/  PRMT R24, RZ, 0x7610, R24 ;  /* 0x00007610ff187816 */ /* 0x000fe20000000018 */
[----:B---3--:R-:W-:-:S05]  /*118f0*/  IMAD.X R15, R15, 0x1, R0, P1 ;  /* 0x000000010f0f7824 */ /* 0x008fca00008e0600 */
[----:B------:R0:W3:Y:S04]  /*11900*/  @!P0 LDG.E.U16 R24, desc[UR8][R14.64] ;  /* 0x000000080e188981 */ /* 0x0000e8000c1e1500 */
[----:B------:R-:W4:Y:S04]  /*11910*/  LDL.LU R14, [R1+0x3c] ;  /* 0x00003c00010e7983 */ /* 0x000f280000300800 */
[----:B------:R-:W0:Y:S04]  /*11920*/  LDL R15, [R1+0x3b8] ;  /* 0x0003b800010f7983 */ /* 0x000e280000100800 */
[----:B----4-:R0:W-:Y:S02]  /*11930*/  STS.U16 [R29+UR4+0x100], R14 ;  /* 0x0001000e1d007988 */ /* 0x0101e40008000404 */
[----:B0-----:R-:W-:-:S02]  /*11940*/  IADD3 R14, P1, R15, R2, RZ ;  /* 0x000000020f0e7210 */ /* 0x001fc40007f3e0ff */
[----:B------:R-:W4:Y:S01]  /*11950*/  LDL R15, [R1+0x210] ;  /* 0x00021000010f7983 */ /* 0x000f220000100800 */
[----:B------:R-:W-:Y:S02]  /*11960*/  PRMT R26, RZ, 0x7610, R26 ;  /* 0x00007610ff1a7816 */ /* 0x000fe4000000001a */
[----:B----4-:R-:W-:-:S05]  /*11970*/  IMAD.X R15, R15, 0x1, R0, P1 ;  /* 0x000000010f0f7824 */ /* 0x010fca00008e0600 */
[----:B------:R0:W4:Y:S04]  /*11980*/  @!P0 LDG.E.U16 R26, desc[UR8][R14.64] ;  /* 0x000000080e1a8981 */ /* 0x000128000c1e1500 */
[----:B------:R-:W2:Y:S04]  /*11990*/  LDL.LU R14, [R1+0x40] ;  /* 0x00004000010e7983 */ /* 0x000ea80000300800 */
[----:B------:R-:W0:Y:S04]  /*119a0*/  LDL R15, [R1+0x3a8] ;  /* 0x0003a800010f7983 */ /* 0x000e280000100800 */
[----:B--2---:R0:W-:Y:S02]  /*119b0*/  STS.U16 [R29+UR4+0x700], R14 ;  /* 0x0007000e1d007988 */ /* 0x0041e40008000404 */
[----:B0-----:R-:W-:-:S02]  /*119c0*/  IADD3 R14, P1, R15, R2, RZ ;  /* 0x000000020f0e7210 */ /* 0x001fc40007f3e0ff */
[----:B------:R-:W2:Y:S04]  /*119d0*/  LDL R15, [R1+0x230] ;  /* 0x00023000010f7983 */ /* 0x000ea80000100800 */
[----:B------:R0:W-:Y:S04]  /*119e0*/  STS.U16 [R29+UR4+0x500], R28 ;  /* 0x0005001c1d007988 */ /* 0x0001e80008000404 */
[----:B------:R1:W-:Y:S01]  /*119f0*/  STL [R1+0xc70], R2 ;  /* 0x000c700201007387 */ /* 0x0003e20000100800 */
[----:B0-----:R-:W-:-:S03]  /*11a00*/  PRMT R28, RZ, 0x7610, R28 ;  /* 0x00007610ff1c7816 */ /* 0x001fc6000000001c */
[----:B-1----:R-:W3:Y:S04]  /*11a10*/  LDL.LU R2, [R1+0x18] ;  /* 0x0000180001027983 */ /* 0x002ee80000300800 */
[----:B------:R0:W-:Y:S04]  /*11a20*/  STL [R1+0x754], R0 ;  /* 0x0007540001007387 */ /* 0x0001e80000100800 */
[----:B------:R1:W-:Y:S04]  /*11a30*/  STS.U16 [R29+UR4+0x900], R9 ;  /* 0x000900091d007988 */ /* 0x0003e80008000404 */
        /* <DEDUP_REMOVED lines=8> */
[----:B------:R4:W-:Y:S01]  /*11ac0*/  STS.U16 [R29+UR4+0x2500], R27 ;  /* 0x0025001b1d007988 */ /* 0x0009e20008000404 */
[----:B--2---:R-:W-:-:S03]  /*11ad0*/  IMAD.X R15, R15, 0x1, R0, P1 ;  /* 0x000000010f0f7824 */ /* 0x004fc600008e0600 */
[----:B0-----:R-:W2:Y:S04]  /*11ae0*/  LDL.LU R0, [R1+0x1c] ;  /* 0x00001c0001007983 */ /* 0x001ea80000300800 */
[----:B------:R0:W2:Y:S04]  /*11af0*/  @!P0 LDG.E.U16 R28, desc[UR8][R14.64] ;  /* 0x000000080e1c8981 */ /* 0x0000a8000c1e1500 */
[----:B------:R-:W2:Y:S04]  /*11b00*/  LDL.LU R14, [R1+0x24] ;  /* 0x00002400010e7983 */ /* 0x000ea80000300800 */
[----:B------:R-:W2:Y:S04]  /*11b10*/  LDL.LU R15, [R1+0x20] ;  /* 0x00002000010f7983 */ /* 0x000ea80000300800 */
[----:B-1----:R-:W2:Y:S04]  /*11b20*/  LDL.LU R9, [R1+0xd84] ;  /* 0x000d840001097983 */ /* 0x002ea80000300800 */
[----:B----4-:R-:W4:Y:S04]  /*11b30*/  LDL.LU R10, [R1+0xd80] ;  /* 0x000d8000010a7983 */ /* 0x010f280000300800 */
        /* <DEDUP_REMOVED lines=8> */
[----:B------:R1:W-:Y:S04]  /*11bc0*/  STS.U16 [R29+UR4+0x1100], R3 ;  /* 0x001100031d007988 */ /* 0x0003e80008000404 */
[----:B---3--:R-:W-:Y:S01]  /*11bd0*/  STS.U16 [R29+UR4+0x1900], R2 ;  /* 0x001900021d007988 */ /* 0x008fe20008000404 */
[----:B-1----:R-:W1:Y:S01]  /*11be0*/  S2R R3, SR_TID.X ;  /* 0x0000000000037919 */ /* 0x002e620000002100 */
[----:B------:R-:W3:Y:S01]  /*11bf0*/  S2UR UR6, SR_CgaCtaId ;  /* 0x00000000000679c3 */ /* 0x000ee20000008800 */
[----:B------:R-:W-:-:S02]  /*11c00*/  UMOV UR5, 0x400 ;  /* 0x0000040000057882 */ /* 0x000fc40000000000 */
[----:B---3--:R-:W-:Y:S01]  /*11c10*/  ULEA UR5, UR6, UR5, 0x18 ;  /* 0x0000000506057291 */ /* 0x008fe2000f8ec03f */
[----:B-1----:R-:W-:-:S05]  /*11c20*/  IMAD.SHL.U32 R3, R3, 0x2, RZ ;  /* 0x0000000203037824 */ /* 0x002fca00078e00ff */
[----:B------:R-:W-:Y:S01]  /*11c30*/  LOP3.LUT R3, R3, 0x7e, RZ, 0xc0, !PT ;  /* 0x0000007e03037812 */ /* 0x000fe200078ec0ff */
[----:B--2---:R1:W-:Y:S04]  /*11c40*/  STS.U16 [R29+UR4+0x1700], R0 ;  /* 0x001700001d007988 */ /* 0x0043e80008000404 */
[----:B-1----:R-:W2:Y:S04]  /*11c50*/  LDL.LU R0, [R1+0x64] ;  /* 0x0000640001007983 */ /* 0x002ea80000300800 */
[----:B------:R-:W-:Y:S04]  /*11c60*/  STS.U16 [R29+UR4+0x1300], R14 ;  /* 0x0013000e1d007988 */ /* 0x000fe80008000404 */
[----:B------:R-:W-:Y:S04]  /*11c70*/  STS.U16 [R29+UR4+0x1500], R15 ;  /* 0x0015000f1d007988 */ /* 0x000fe80008000404 */
[----:B------:R-:W3:Y:S04]  /*11c80*/  LDL.LU R2, [R1+0x58] ;  /* 0x0000580001027983 */ /* 0x000ee80000300800 */
[----:B----4-:R-:W-:Y:S04]  /*11c90*/  STS.U16 [R29+UR4+0x2900], R13 ;  /* 0x0029000d1d007988 */ /* 0x010fe80008000404 */
[----:B------:R1:W-:Y:S02]  /*11ca0*/  STS.U16 [R29+UR4+0x2700], R16 ;  /* 0x002700101d007988 */ /* 0x0003e40008000404 */
[----:B-1----:R-:W0:Y:S01]  /*11cb0*/  S2R R29, SR_TID.X ;  /* 0x00000000001d7919 */ /* 0x002e220000002100 */
[----:B------:R-:W1:Y:S01]  /*11cc0*/  S2R R16, SR_TID.X ;  /* 0x0000000000107919 */ /* 0x000e620000002100 */
[----:B0-----:R-:W-:Y:S01]  /*11cd0*/  IMAD.SHL.U32 R14, R29, 0x20, RZ ;  /* 0x000000201d0e7824 */ /* 0x001fe200078e00ff */
[----:B------:R-:W-:-:S04]  /*11ce0*/  SHF.R.S32.HI R15, RZ, 0x2, R29 ;  /* 0x00000002ff0f7819 */ /* 0x000fc8000001141d */
[----:B------:R-:W-:Y:S02]  /*11cf0*/  LOP3.LUT R14, R14, 0x60, RZ, 0xc0, !PT ;  /* 0x000000600e0e7812 */ /* 0x000fe400078ec0ff */
[----:B------:R-:W-:-:S04]  /*11d00*/  SGXT R13, R15, 0x1 ;  /* 0x000000010f0d781a */ /* 0x000fc80000000200 */
[----:B------:R-:W-:Y:S01]  /*11d10*/  LOP3.LUT R13, R14, 0x90, R13, 0xf8, !PT ;  /* 0x000000900e0d7812 */ /* 0x000fe200078ef80d */
[C---:B------:R-:W-:Y:S02]  /*11d20*/  IMAD.SHL.U32 R14, R29.reuse, 0x40, RZ ;  /* 0x000000401d0e7824 */ /* 0x040fe400078e00ff */
[----:B------:R-:W-:-:S03]  /*11d30*/  IMAD.SHL.U32 R15, R29, 0x8, RZ ;  /* 0x000000081d0f7824 */ /* 0x000fc600078e00ff */
[----:B------:R-:W-:Y:S01]  /*11d40*/  LOP3.LUT R14, R14, 0x1c0, RZ, 0xc0, !PT ;  /* 0x000001c00e0e7812 */ /* 0x000fe200078ec0ff */
[----:B-1----:R-:W-:-:S03]  /*11d50*/  IMAD.SHL.U32 R16, R16, 0x2, RZ ;  /* 0x0000000210107824 */ /* 0x002fc600078e00ff */
[----:B------:R-:W-:Y:S02]  /*11d60*/  LOP3.LUT R14, R14, 0x30, R15, 0xf8, !PT ;  /* 0x000000300e0e7812 */ /* 0x000fe400078ef80f */
[--C-:B------:R-:W-:Y:S02]  /*11d70*/  LOP3.LUT R13, R13, 0x10, R16.reuse, 0x78, !PT ;  /* 0x000000100d0d7812 */ /* 0x100fe400078e7810 */
[----:B------:R-:W-:Y:S01]  /*11d80*/  LOP3.LUT R14, R14, 0x30, R16, 0x78, !PT ;  /* 0x000000300e0e7812 */ /* 0x000fe200078e7810 */
[C---:B------:R-:W-:Y:S01]  /*11d90*/  IMAD.SHL.U32 R16, R29.reuse, 0x10, RZ ;  /* 0x000000101d107824 */ /* 0x040fe200078e00ff */
[----:B------:R-:W-:-:S04]  /*11da0*/  LOP3.LUT R29, R29, 0x20, RZ, 0xc0, !PT ;  /* 0x000000201d1d7812 */ /* 0x000fc800078ec0ff */
[----:B------:R-:W-:Y:S01]  /*11db0*/  LOP3.LUT R16, R16, 0x100, RZ, 0xc0, !PT ;  /* 0x0000010010107812 */ /* 0x000fe200078ec0ff */
[----:B------:R-:W-:Y:S01]  /*11dc0*/  IMAD.SHL.U32 R29, R29, 0x10, RZ ;  /* 0x000000101d1d7824 */ /* 0x000fe200078e00ff */
[----:B------:R-:W-:Y:S02]  /*11dd0*/  LOP3.LUT R15, R3, 0x30, RZ, 0x3c, !PT ;  /* 0x00000030030f7812 */ /* 0x000fe400078e3cff */
[----:B------:R-:W-:Y:S02]  /*11de0*/  IADD3 R13, R13, UR5, R16 ;  /* 0x000000050d0d7c10 */ /* 0x000fe4000fffe010 */
[----:B------:R-:W4:Y:S01]  /*11df0*/  LDL.LU R16, [R1+0x70] ;  /* 0x0000700001107983 */ /* 0x000f220000300800 */
[----:B------:R-:W-:-:S03]  /*11e00*/  IADD3 R3, R14, UR5, R29 ;  /* 0x000000050e037c10 */ /* 0x000fc6000fffe01d */
[----:B------:R-:W4:Y:S04]  /*11e10*/  LDL.LU R14, [R1+0x84] ;  /* 0x00008400010e7983 */ /* 0x000f280000300800 */
[----:B------:R-:W4:Y:S04]  /*11e20*/  LDL.LU R29, [R1+0x78] ;  /* 0x00007800011d7983 */ /* 0x000f280000300800 */
[----:B------:R0:W-:Y:S04]  /*11e30*/  STS.U16 [R15+UR4+0x2b80], R17 ;  /* 0x002b80110f007988 */ /* 0x0001e80008000404 */
[----:B------:R1:W-:Y:S04]  /*11e40*/  STS.U16 [R15+UR4+0x2d80], R19 ;  /* 0x002d80130f007988 */ /* 0x0003e80008000404 */
[----:B------:R1:W-:Y:S04]  /*11e50*/  STS.U16 [R15+UR4+0x2f80], R21 ;  /* 0x002f80150f007988 */ /* 0x0003e80008000404 */
[----:B0-----:R-:W4:Y:S04]  /*11e60*/  LDL.LU R17, [R1+0xd74] ;  /* 0x000d740001117983 */ /* 0x001f280000300800 */
[----:B-1----:R-:W4:Y:S04]  /*11e70*/  LDL.LU R19, [R1+0xd70] ;  /* 0x000d700001137983 */ /* 0x002f280000300800 */
[----:B------:R-:W4:Y:S04]  /*11e80*/  LDL.LU R21, [R1+0xd6c] ;  /* 0x000d6c0001157983 */ /* 0x000f280000300800 */
[----:B------:R0:W-:Y:S04]  /*11e90*/  STS.U16 [R15+UR4+0x3180], R23 ;  /* 0x003180170f007988 */ /* 0x0001e80008000404 */
[----:B------:R1:W-:Y:S04]  /*11ea0*/  STS.U16 [R15+UR4+0x3380], R25 ;  /* 0x003380190f007988 */ /* 0x0003e80008000404 */
[----:B------:R1:W-:Y:S04]  /*11eb0*/  STS.U16 [R15+UR4+0x3580], R27 ;  /* 0x0035801b0f007988 */ /* 0x0003e80008000404 */
[----:B0-----:R-:W4:Y:S04]  /*11ec0*/  LDL.LU R23, [R1+0xd68] ;  /* 0x000d680001177983 */ /* 0x001f280000300800 */
[----:B-1----:R-:W4:Y:S04]  /*11ed0*/  LDL.LU R25, [R1+0xd64] ;  /* 0x000d640001197983 */ /* 0x002f280000300800 */
[----:B------:R-:W4:Y:S04]  /*11ee0*/  LDL.LU R27, [R1+0xd60] ;  /* 0x000d6000011b7983 */ /* 0x000f280000300800 */
[----:B------:R-:W-:Y:S04]  /*11ef0*/  STS.U16 [R15+UR4+0xd80], R10 ;  /* 0x000d800a0f007988 */ /* 0x000fe80008000404 */
        /* <DEDUP_REMOVED lines=14> */
[----:B------:R-:W-:Y:S04]  /*11fe0*/  STL [R1+0xd08], R13 ;  /* 0x000d080d01007387 */ /* 0x000fe80000100800 */
[----:B--2---:R-:W-:Y:S04]  /*11ff0*/  STS.U16 [R15+UR4+0x3d80], R0 ;  /* 0x003d80000f007988 */ /* 0x004fe80008000404 */
[----:B---3--:R-:W-:Y:S04]  /*12000*/  STS.U16 [R15+UR4+0x3f80], R2 ;  /* 0x003f80020f007988 */ /* 0x008fe80008000404 */
[----:B----4-:R-:W-:Y:S04]  /*12010*/  STS.U16 [R15+UR4+0x3b80], R16 ;  /* 0x003b80100f007988 */ /* 0x010fe80008000404 */
[----:B------:R-:W-:Y:S04]  /*12020*/  STS.U16 [R15+UR4+0x3780], R14 ;  /* 0x0037800e0f007988 */ /* 0x000fe80008000404 */
[----:B------:R-:W-:Y:S04]  /*12030*/  STS.U16 [R15+UR4+0x3980], R29 ;  /* 0x0039801d0f007988 */ /* 0x000fe80008000404 */
[----:B------:R-:W-:Y:S04]  /*12040*/  STS.U16 [R15+UR4+0xb80], R17 ;  /* 0x000b80110f007988 */ /* 0x000fe80008000404 */
[----:B------:R-:W-:Y:S04]  /*12050*/  STS.U16 [R15+UR4+0x980], R19 ;  /* 0x000980130f007988 */ /* 0x000fe80008000404 */
[----:B------:R-:W-:Y:S04]  /*12060*/  STS.U16 [R15+UR4+0x780], R21 ;  /* 0x000780150f007988 */ /* 0x000fe80008000404 */
[----:B------:R-:W-:Y:S04]  /*12070*/  STS.U16 [R15+UR4+0x580], R23 ;  /* 0x000580170f007988 */ /* 0x000fe80008000404 */
[----:B------:R-:W-:Y:S04]  /*12080*/  STS.U16 [R15+UR4+0x380], R25 ;  /* 0x000380190f007988 */ /* 0x000fe80008000404 */
[----:B------:R-:W-:Y:S01]  /*12090*/  STS.U16 [R15+UR4+0x180], R27 ;  /* 0x0001801b0f007988 */ /* 0x000fe20008000404 */
[----:B------:R-:W-:Y:S06]  /*120a0*/  BAR.SYNC.DEFER_BLOCKING 0x0 ;  /* 0x0000000000007b1d */ /* 0x000fec0000010000 */
[----:B------:R-:W0:Y:S04]  /*120b0*/  LDSM.16.M88.4 R4, [R3] ;  /* 0x000000000304783b */ /* 0x000e280000000200 */
[----:B------:R-:W-:Y:S04]  /*120c0*/  LDSM.16.MT88.4 R20, [R13+0x4000] ;  /* 0x004000000d14783b */ /* 0x000fe80000004200 */
[----:B------:R-:W-:Y:S01]  /*120d0*/  LDSM.16.M88.4 R16, [R3+0x1c00] ;  /* 0x001c00000310783b */ /* 0x000fe20000000200 */
[----:B0-----:R-:W-:-:S03]  /*120e0*/  IMAD.MOV.U32 R29, RZ, RZ, R4 ;  /* 0x000000ffff1d7224 */ /* 0x001fc600078e0004 */
[----:B------:R-:W-:Y:S01]  /*120f0*/  STL.64 [R1+0x1a8], R6 ;  /* 0x0001a80601007387 */ /* 0x000fe20000100a00 */
[----:B------:R-:W-:-:S03]  /*12100*/  IMAD.MOV.U32 R28, RZ, RZ, R5 ;  /* 0x000000ffff1c7224 */ /* 0x000fc600078e0005 */
[----:B------:R-:W0:Y:S02]  /*12110*/  LDSM.16.M88.4 R4, [R3+0x400] ;  /* 0x000400000304783b */ /* 0x000e240000000200 */
[----:B0-----:R-:W-:Y:S02]  /*12120*/  IMAD.MOV.U32 R15, RZ, RZ, R4 ;  /* 0x000000ffff0f7224 */ /* 0x001fe400078e0004 */
[----:B------:R-:W-:Y:S01]  /*12130*/  STL.64 [R1+0x198], R6 ;  /* 0x0001980601007387 */ /* 0x000fe20000100a00 */
[----:B------:R-:W-:-:S03]  /*12140*/  IMAD.MOV.U32 R14, RZ, RZ, R5 ;  /* 0x000000ffff0e7224 */ /* 0x000fc600078e0005 */
[----:B------:R-:W0:Y:S02]  /*12150*/  LDSM.16.M88.4 R4, [R3+0x800] ;  /* 0x000800000304783b */ /* 0x000e240000000200 */
[----:B0-----:R-:W-:Y:S02]  /*12160*/  IMAD.MOV.U32 R25, RZ, RZ, R4 ;  /* 0x000000ffff197224 */ /* 0x001fe400078e0004 */
[----:B------:R-:W-:Y:S01]  /*12170*/  IMAD.MOV.U32 R24, RZ, RZ, R5 ;  /* 0x000000ffff187224 */ /* 0x000fe200078e0005 */
[----:B------:R-:W-:Y:S04]  /*12180*/  STL.64 [R1+0x188], R6 ;  /* 0x0001880601007387 */ /* 0x000fe80000100a00 */
[----:B------:R0:W-:Y:S04]  /*12190*/  STL.64 [R1+0xd58], R24 ;  /* 0x000d581801007387 */ /* 0x0001e80000100a00 */
[----:B------:R-:W1:Y:S04]  /*121a0*/  LDSM.16.M88.4 R4, [R3+0xc00] ;  /* 0x000c00000304783b */ /* 0x000e680000000200 */
[----:B0-----:R-:W2:Y:S04]  /*121b0*/  LDL.LU.64 R24, [R1+0x670] ;  /* 0x0006700001187983 */ /* 0x001ea80000300a00 */
[----:B------:R-:W2:Y:S01]  /*121c0*/  LDL.LU.64 R26, [R1+0x678] ;  /* 0x00067800011a7983 */ /* 0x000ea20000300a00 */
[----:B-1----:R-:W-:-:S03]  /*121d0*/  IMAD.MOV.U32 R9, RZ, RZ, R4 ;  /* 0x000000ffff097224 */ /* 0x002fc600078e0004 */
        /* <DEDUP_REMOVED lines=14> */
[----:B------:R-:W0:Y:S04]  /*122c0*/  LDSM.16.M88.4 R4, [R3+0x2000] ;  /* 0x002000000304783b */ /* 0x000e280000000200 */
[----:B0-----:R-:W-:Y:S04]  /*122d0*/  STL.64 [R1+0xd30], R6 ;  /* 0x000d300601007387 */ /* 0x001fe80000100a00 */
[----:B------:R0:W-:Y:S02]  /*122e0*/  STL.64 [R1+0xd28], R4 ;  /* 0x000d280401007387 */ /* 0x0001e40000100a00 */
[----:B0-----:R-:W-:-:S02]  /*122f0*/  IMAD.MOV.U32 R4, RZ, RZ, R29 ;  /* 0x000000ffff047224 */ /* 0x001fc400078e001d */
[----:B------:R-:W-:-:S07]  /*12300*/  IMAD.MOV.U32 R5, RZ, RZ, R28 ;  /* 0x000000ffff057224 */ /* 0x000fce00078e001c */
[----:B--2---:R-:W-:Y:S01]  /*12310*/  HMMA.16816.F32 R4, R20, R4, R24 ;  /* 0x000000041404723c */ /* 0x004fe20000001818 */
[----:B------:R-:W2:-:S15]  /*12320*/  LDL.LU.64 R24, [R1+0xd58] ;  /* 0x000d580001187983 */ /* 0x000e9e0000300a00 */
[----:B------:R-:W-:-:S07]  /*12330*/  NOP ;  /* 0x0000000000007918 */ /* 0x000fce0000000000 */
[----:B------:R2:W-:Y:S04]  /*12340*/  STL.64 [R1+0xb0], R4 ;  /* 0x0000b00401007387 */ /* 0x0005e80000100a00 */
[----:B------:R-:W-:Y:S01]  /*12350*/  STL.64 [R1+0xb8], R6 ;  /* 0x0000b80601007387 */ /* 0x000fe20000100a00 */
[----:B--2---:R-:W-:Y:S02]  /*12360*/  IMAD.MOV.U32 R4, RZ, RZ, R25 ;  /* 0x000000ffff047224 */ /* 0x004fe400078e0019 */
[----:B------:R-:W-:-:S05]  /*12370*/  IMAD.MOV.U32 R5, RZ, RZ, R24 ;  /* 0x000000ffff057224 */ /* 0x000fca00078e0018 */
[----:B------:R0:W-:Y:S04]  /*12380*/  STL.64 [R1+0xd40], R4 ;  /* 0x000d400401007387 */ /* 0x0001e80000100a00 */
[----:B------:R-:W2:Y:S04]  /*12390*/  LDL.LU.64 R24, [R1+0x600] ;  /* 0x0006000001187983 */ /* 0x000ea80000300a00 */
[----:B------:R-:W3:Y:S01]  /*123a0*/  LDL.LU.64 R26, [R1+0x608] ;  /* 0x00060800011a7983 */ /* 0x000ee20000300a00 */
[----:B0-----:R-:W-:Y:S02]  /*123b0*/  IMAD.MOV.U32 R4, RZ, RZ, R15 ;  /* 0x000000ffff047224 */ /* 0x001fe400078e000f */
[----:B------:R-:W-:Y:S01]  /*123c0*/  IMAD.MOV.U32 R5, RZ, RZ, R14 ;  /* 0x000000ffff057224 */ /* 0x000fe200078e000e */
[----:B---3--:R-:W-:Y:S04]  /*123d0*/  STL.64 [R1+0xcd8], R26 ;  /* 0x000cd81a01007387 */ /* 0x008fe80000100a00 */
[----:B--2---:R0:W-:Y:S02]  /*123e0*/  STL.64 [R1+0xcd0], R24 ;  /* 0x000cd01801007387 */ /* 0x0041e40000100a00 */
[----:B0-----:R-:W-:-:S02]  /*123f0*/  IMAD.MOV.U32 R24, RZ, RZ, R13 ;  /* 0x000000ffff187224 */ /* 0x001fc400078e000d */
[----:B------:R-:W-:-:S05]  /*12400*/  IMAD.MOV.U32 R25, RZ, RZ, R12 ;  /* 0x000000ffff197224 */ /* 0x000fca00078e000c */
[----:B------:R-:W-:Y:S04]  /*12410*/  STL.64 [R1+0xce8], R24 ;  /* 0x000ce81801007387 */ /* 0x000fe80000100a00 */
[----:B------:R-:W2:Y:S04]  /*12420*/  LDL.LU.64 R12, [R1+0x630] ;  /* 0x00063000010c7983 */ /* 0x000ea80000300a00 */
[----:B------:R-:W3:Y:S04]  /*12430*/  LDL.LU.64 R14, [R1+0x638] ;  /* 0x00063800010e7983 */ /* 0x000ee80000300a00 */
[----:B---3--:R-:W-:Y:S04]  /*12440*/  STL.64 [R1+0xd18], R14 ;  /* 0x000d180e01007387 */ /* 0x008fe80000100a00 */
[----:B--2---:R0:W-:Y:S02]  /*12450*/  STL.64 [R1+0xd10], R12 ;  /* 0x000d100c01007387 */ /* 0x0041e40000100a00 */
[----:B0-----:R-:W-:-:S02]  /*12460*/  IMAD.MOV.U32 R12, RZ, RZ, R9 ;  /* 0x000000ffff0c7224 */ /* 0x001fc400078e0009 */
[----:B------:R-:W-:-:S05]  /*12470*/  IMAD.MOV.U32 R13, RZ, RZ, R8 ;  /* 0x000000ffff0d7224 */ /* 0x000fca00078e0008 */
[----:B------:R0:W-:Y:S04]  /*12480*/  STL.64 [R1+0xd38], R12 ;  /* 0x000d380c01007387 */ /* 0x0001e80000100a00 */
[----:B0-----:R-:W2:Y:S04]  /*12490*/  LDL.LU.64 R12, [R1+0x650] ;  /* 0x00065000010c7983 */ /* 0x001ea80000300a00 */
[----:B------:R-:W3:Y:S01]  /*124a0*/  LDL.LU.64 R14, [R1+0x658] ;  /* 0x00065800010e7983 */ /* 0x000ee20000300a00 */
[----:B------:R-:W-:Y:S02]  /*124b0*/  IMAD.MOV.U32 R24, RZ, RZ, R11 ;  /* 0x000000ffff187224 */ /* 0x000fe400078e000b */
[----:B------:R-:W-:Y:S01]  /*124c0*/  IMAD.MOV.U32 R25, RZ, RZ, R10 ;  /* 0x000000ffff197224 */ /* 0x000fe200078e000a */
[----:B---3--:R-:W-:Y:S04]  /*124d0*/  STL.64 [R1+0xd50], R14 ;  /* 0x000d500e01007387 */ /* 0x008fe80000100a00 */
[----:B--2---:R0:W-:Y:S04]  /*124e0*/  STL.64 [R1+0xd48], R12 ;  /* 0x000d480c01007387 */ /* 0x0041e80000100a00 */
[----:B0-----:R-:W2:Y:S04]  /*124f0*/  LDL.LU.64 R12, [R1+0x660] ;  /* 0x00066000010c7983 */ /* 0x001ea80000300a00 */
[----:B------:R-:W2:Y:S04]  /*12500*/  LDL.LU.64 R14, [R1+0x668] ;  /* 0x00066800010e7983 */ /* 0x000ea80000300a00 */
[----:B------:R0:W-:Y:S02]  /*12510*/  STL.64 [R1+0xd00], R24 ;  /* 0x000d001801007387 */ /* 0x0001e40000100a00 */
[----:B0-----:R-:W-:-:S02]  /*12520*/  IMAD.MOV.U32 R24, RZ, RZ, R2 ;  /* 0x000000ffff187224 */ /* 0x001fc400078e0002 */
[----:B------:R-:W-:-:S05]  /*12530*/  IMAD.MOV.U32 R25, RZ, RZ, R0 ;  /* 0x000000ffff197224 */ /* 0x000fca00078e0000 */
[----:B------:R0:W-:Y:S04]  /*12540*/  STL.64 [R1+0xd20], R24 ;  /* 0x000d201801007387 */ /* 0x0001e80000100a00 */
[----:B0-----:R-:W3:Y:S04]  /*12550*/  LDL.LU.64 R24, [R1+0x640] ;  /* 0x0006400001187983 */ /* 0x001ee80000300a00 */
[----:B------:R-:W3:Y:S04]  /*12560*/  LDL.LU.64 R26, [R1+0x648] ;  /* 0x00064800011a7983 */ /* 0x000ee80000300a00 */
[----:B------:R-:W4:Y:S04]  /*12570*/  LDL.LU.64 R8, [R1+0x5f0] ;  /* 0x0005f00001087983 */ /* 0x000f280000300a00 */
[----:B------:R-:W-:Y:S04]  /*12580*/  STL.64 [R1+0x138], R18 ;  /* 0x0001381201007387 */ /* 0x000fe80000100a00 */
[----:B------:R0:W-:Y:S04]  /*12590*/  STL.64 [R1+0xce0], R16 ;  /* 0x000ce01001007387 */ /* 0x0001e80000100a00 */
[----:B0-----:R-:W3:Y:S04]  /*125a0*/  LDL.LU.64 R16, [R1+0x610] ;  /* 0x0006100001107983 */ /* 0x001ee80000300a00 */
[----:B------:R-:W4:Y:S01]  /*125b0*/  LDL.LU.64 R18, [R1+0x618] ;  /* 0x0006180001127983 */ /* 0x000f220000300a00 */
[C---:B--2---:R-:W-:Y:S03]  /*125c0*/  HMMA.16816.F32 R4, R20.reuse, R4, R12 ;  /* 0x000000041404723c */ /* 0x044fe6000000180c */
[----:B----4-:R-:W-:Y:S04]  /*125d0*/  STL.64 [R1+0xcf8], R18 ;  /* 0x000cf81201007387 */ /* 0x010fe80000100a00 */
[----:B---3--:R0:W-:Y:S04]  /*125e0*/  STL.64 [R1+0xcf0], R16 ;  /* 0x000cf01001007387 */ /* 0x0081e80000100a00 */
[----:B0-----:R-:W2:Y:S04]  /*125f0*/  LDL.LU.64 R16, [R1+0x620] ;  /* 0x0006200001107983 */ /* 0x001ea80000300a00 */
[----:B------:R-:W2:Y:S04]  /*12600*/  LDL.LU.64 R18, [R1+0x628] ;  /* 0x0006280001127983 */ /* 0x000ea80000300a00 */
[----:B------:R-:W3:Y:S04]  /*12610*/  LDL.LU.64 R10, [R1+0x5f8] ;  /* 0x0005f800010a7983 */ /* 0x000ee80000300a00 */
[----:B------:R-:W4:Y:S04]  /*12620*/  LDL.LU.64 R14, [R1+0xd50] ;  /* 0x000d5000010e7983 */ /* 0x000f280000300a00 */
[----:B------:R-:W4:Y:S04]  /*12630*/  LDL.LU.64 R12, [R1+0xd48] ;  /* 0x000d4800010c7983 */ /* 0x000f280000300a00 */
[----:B------:R0:W-:Y:S04]  /*12640*/  STL.64 [R1+0xa0], R4 ;  /* 0x0000a00401007387 */ /* 0x0001e80000100a00 */
[----:B------:R4:W-:Y:S04]  /*12650*/  STL.64 [R1+0xa8], R6 ;  /* 0x0000a80601007387 */ /* 0x0009e80000100a00 */
[----:B0-----:R-:W4:Y:S02]  /*12660*/  LDL.LU.64 R4, [R1+0xd40] ;  /* 0x000d400001047983 */ /* 0x001f240000300a00 */
[----:B----4-:R-:W-:Y:S02]  /*12670*/  HMMA.16816.F32 R4, R20, R4, R12 ;  /* 0x000000041404723c */ /* 0x010fe4000000180c */
[----:B------:R-:W4:-:S15]  /*12680*/  LDL.LU.64 R12, [R1+0xd38] ;  /* 0x000d3800010c7983 */ /* 0x000f1e0000300a00 */
[----:B------:R-:W-:-:S06]  /*12690*/  NOP ;  /* 0x0000000000007918 */ /* 0x000fcc0000000000 */
[----:B------:R-:W-:Y:S04]  /*126a0*/  STL.64 [R1+0x90], R4 ;  /* 0x0000900401007387 */ /* 0x000fe80000100a00 */
[----:B------:R0:W-:Y:S04]  /*126b0*/  STL.64 [R1+0x98], R6 ;  /* 0x0000980601007387 */ /* 0x0001e80000100a00 */
[----:B0-----:R-:W2:Y:S04]  /*126c0*/  LDL.LU.64 R6, [R1+0xd30] ;  /* 0x000d300001067983 */ /* 0x001ea80000300a00 */
[----:B------:R-:W3:Y:S01]  /*126d0*/  LDL.LU.64 R4, [R1+0xd28] ;  /* 0x000d280001047983 */ /* 0x000ee20000300a00 */
[----:B----4-:R-:W-:Y:S03]  /*126e0*/  HMMA.16816.F32 R12, R20, R12, R24 ;  /* 0x0000000c140c723c */ /* 0x010fe60000001818 */
[----:B--2---:R-:W-:Y:S04]  /*126f0*/  STL.64 [R1+0x128], R6 ;  /* 0x0001280601007387 */ /* 0x004fe80000100a00 */
[----:B------:R-:W2:-:S15]  /*12700*/  LDL.LU.64 R24, [R1+0xd20] ;  /* 0x000d200001187983 */ /* 0x000e9e0000300a00 */
[----:B------:R-:W-:-:S01]  /*12710*/  NOP ;  /* 0x0000000000007918 */ /* 0x000fc20000000000 */
[----:B------:R-:W-:Y:S04]  /*12720*/  STL.64 [R1+0x80], R12 ;  /* 0x0000800c01007387 */ /* 0x000fe80000100a00 */
[----:B------:R0:W-:Y:S04]  /*12730*/  STL.64 [R1+0x88], R14 ;  /* 0x0000880e01007387 */ /* 0x0001e80000100a00 */
[----:B0-----:R-:W2:Y:S04]  /*12740*/  LDL.LU.64 R14, [R1+0xd18] ;  /* 0x000d1800010e7983 */ /* 0x001ea80000300a00 */
[----:B------:R-:W2:Y:S02]  /*12750*/  LDL.LU.64 R12, [R1+0xd10] ;  /* 0x000d1000010c7983 */ /* 0x000ea40000300a00 */
[----:B--2---:R-:W-:Y:S02]  /*12760*/  HMMA.16816.F32 R24, R20, R24, R12 ;  /* 0x000000181418723c */ /* 0x004fe4000000180c */
[----:B------:R-:W2:-:S15]  /*12770*/  LDL.LU R13, [R1+0xd08] ;  /* 0x000d0800010d7983 */ /* 0x000e9e0000300800 */
[----:B------:R-:W-:-:S06]  /*12780*/  NOP ;  /* 0x0000000000007918 */ /* 0x000fcc0000000000 */
[----:B------:R0:W-:Y:S04]  /*12790*/  STL.64 [R1+0x60], R24 ;  /* 0x0000601801007387 */ /* 0x0001e80000100a00 */
[----:B0-----:R-:W4:Y:S01]  /*127a0*/  LDL.LU.64 R24, [R1+0xd00] ;  /* 0x000d000001187983 */ /* 0x001f220000300a00 */
[----:B------:R-:W-:Y:S02]  /*127b0*/  IMAD.MOV.U32 R15, RZ, RZ, R26 ;  /* 0x000000ffff0f7224 */ /* 0x000fe400078e001a */
[----:B------:R-:W-:-:S05]  /*127c0*/  IMAD.MOV.U32 R14, RZ, RZ, R27 ;  /* 0x000000ffff0e7224 */ /* 0x000fca00078e001b */
[----:B------:R-:W-:Y:S04]  /*127d0*/  STL [R1+0xc94], R14 ;  /* 0x000c940e01007387 */ /* 0x000fe80000100800 */
[----:B------:R-:W-:Y:S01]  /*127e0*/  STL [R1+0xc90], R15 ;  /* 0x000c900f01007387 */ /* 0x000fe20000100800 */
[----:B----4-:R-:W-:Y:S03]  /*127f0*/  HMMA.16816.F32 R24, R20, R24, R16 ;  /* 0x000000181418723c */ /* 0x010fe60000001810 */
[----:B------:R-:W4:Y:S04]  /*12800*/  LDL.LU.64 R18, [R1+0xcf8] ;  /* 0x000cf80001127983 */ /* 0x000f280000300a00 */
[----:B------:R-:W4:-:S15]  /*12810*/  LDL.LU.64 R16, [R1+0xcf0] ;  /* 0x000cf00001107983 */ /* 0x000f1e0000300a00 */
[----:B------:R-:W-:-:S01]  /*12820*/  NOP ;  /* 0x0000000000007918 */ /* 0x000fc20000000000 */
[----:B------:R0:W-:Y:S04]  /*12830*/  STL.64 [R1+0x50], R24 ;  /* 0x0000501801007387 */ /* 0x0001e80000100a00 */
[----:B------:R4:W-:Y:S04]  /*12840*/  STL.64 [R1+0x58], R26 ;  /* 0x0000581a01007387 */ /* 0x0009e80000100a00 */
[----:B0-----:R-:W4:Y:S02]  /*12850*/  LDL.LU.64 R24, [R1+0xce8] ;  /* 0x000ce80001187983 */ /* 0x001f240000300a00 */
[----:B----4-:R-:W-:Y:S02]  /*12860*/  HMMA.16816.F32 R24, R20, R24, R16 ;  /* 0x000000181418723c */ /* 0x010fe40000001810 */
[----:B------:R-:W4:-:S15]  /*12870*/  LDL.LU.64 R16, [R1+0xce0] ;  /* 0x000ce00001107983 */ /* 0x000f1e0000300a00 */
[----:B------:R-:W-:-:S06]  /*12880*/  NOP ;  /* 0x0000000000007918 */ /* 0x000fcc0000000000 */
[----:B------:R0:W-:Y:S01]  /*12890*/  STL.64 [R1+0x40], R24 ;  /* 0x0000401801007387 */ /* 0x0001e20000100a00 */
[----:B------:R-:W-:Y:S02]  /*128a0*/  IMAD.MOV.U32 R14, RZ, RZ, R26 ;  /* 0x000000ffff0e7224 */ /* 0x000fe400078e001a */
[----:B------:R-:W-:Y:S02]  /*128b0*/  IMAD.MOV.U32 R15, RZ, RZ, R27 ;  /* 0x000000ffff0f7224 */ /* 0x000fe400078e001b */
[----:B------:R-:W4:Y:S04]  /*128c0*/  LDL.LU.64 R26, [R1+0xcd8] ;  /* 0x000cd800011a7983 */ /* 0x000f280000300a00 */
[----:B0-----:R-:W4:Y:S01]  /*128d0*/  LDL.LU.64 R24, [R1+0xcd0] ;  /* 0x000cd00001187983 */ /* 0x001f220000300a00 */
[----:B---3--:R-:W-:Y:S03]  /*128e0*/  HMMA.16816.F32 R4, R20, R4, R8 ;  /* 0x000000041404723c */ /* 0x008fe60000001808 */
[----:B------:R-:W0:Y:S04]  /*128f0*/  LDSM.16.M88.4 R8, [R3+0x2400] ;  /* 0x002400000308783b */ /* 0x000e280000000200 */
[----:B------:R-:W-:Y:S04]  /*12900*/  STL [R1+0xc9c], R15 ;  /* 0x000c9c0f01007387 */ /* 0x000fe80000100800 */
[----:B------:R1:W-:-:S13]  /*12910*/  STL [R1+0xc98], R14 ;  /* 0x000c980e01007387 */ /* 0x0003da0000100800 */
[----:B-1----:R-:W-:Y:S02]  /*12920*/  IMAD.MOV.U32 R14, RZ, RZ, R7 ;  /* 0x000000ffff0e7224 */ /* 0x002fe400078e0007 */
[----:B------:R-:W-:Y:S01]  /*12930*/  IMAD.MOV.U32 R15, RZ, RZ, R6 ;  /* 0x000000ffff0f7224 */ /* 0x000fe200078e0006 */
[----:B0-----:R-:W-:Y:S01]  /*12940*/  MOV R2, R9 ;  /* 0x0000000900027202 */ /* 0x001fe20000000f00 */
[----:B----4-:R-:W-:Y:S01]  /*12950*/  HMMA.16816.F32 R16, R20, R16, R24 ;  /* 0x000000101410723c */ /* 0x010fe20000001818 */
[----:B------:R-:W-:-:S15]  /*12960*/  LDSM.16.M88.4 R24, [R3+0x2c00] ;  /* 0x002c00000318783b */ /* 0x000fde0000000200 */
[----:B------:R-:W-:-:S07]  /*12970*/  NOP ;  /* 0x0000000000007918 */ /* 0x000fce0000000000 */
[----:B------:R-:W-:Y:S04]  /*12980*/  STL.64 [R1+0x30], R16 ;  /* 0x0000301001007387 */ /* 0x000fe80000100a00 */
[----:B------:R-:W-:Y:S04]  /*12990*/  STL.64 [R1+0x38], R18 ;  /* 0x0000381201007387 */ /* 0x000fe80000100a00 */
[----:B------:R0:W-:Y:S04]  /*129a0*/  STL.64 [R1+0x20], R4 ;  /* 0x0000200401007387 */ /* 0x0001e80000100a00 */
[----:B------:R-:W-:Y:S04]  /*129b0*/  STL [R1+0xca4], R14 ;  /* 0x000ca40e01007387 */ /* 0x000fe80000100800 */
[----:B------:R-:W-:Y:S01]  /*129c0*/  STL [R1+0xca0], R15 ;  /* 0x000ca00f01007387 */ /* 0x000fe20000100800 */
[----:B0-----:R-:W-:-:S03]  /*129d0*/  IMAD.MOV.U32 R4, RZ, RZ, R8 ;  /* 0x000000ffff047224 */ /* 0x001fc600078e0008 */
[----:B------:R-:W-:Y:S04]  /*129e0*/  STL.64 [R1+0x118], R10 ;  /* 0x0001180a01007387 */ /* 0x000fe80000100a00 */
[----:B------:R-:W0:Y:S04]  /*129f0*/  LDSM.16.M88.4 R8, [R3+0x2800] ;  /* 0x002800000308783b */ /* 0x000e280000000200 */
[----:B------:R-:W-:Y:S01]  /*12a00*/  LDSM.16.M88.4 R16, [R3+0x3800] ;  /* 0x003800000310783b */ /* 0x000fe20000000200 */
[----:B0-----:R-:W-:Y:S02]  /*12a10*/  IMAD.MOV.U32 R6, RZ, RZ, R8 ;  /* 0x000000ffff067224 */ /* 0x001fe400078e0008 */
[----:B------:R-:W-:Y:S01]  /*12a20*/  IMAD.MOV.U32 R5, RZ, RZ, R9 ;  /* 0x000000ffff057224 */ /* 0x000fe200078e0009 */
[----:B------:R-:W-:Y:S04]  /*12a30*/  STL [R1+0x108], R10 ;  /* 0x0001080a01007387 */ /* 0x000fe80000100800 */
[----:B------:R0:W-:Y:S02]  /*12a40*/  STL.64 [R1+0xcb0], R24 ;  /* 0x000cb01801007387 */ /* 0x0001e40000100a00 */
[----:B0-----:R-:W-:-:S02]  /*12a50*/  IMAD.MOV.U32 R24, RZ, RZ, R6 ;  /* 0x000000ffff187224 */ /* 0x001fc400078e0006 */
[----:B------:R-:W-:-:S05]  /*12a60*/  IMAD.MOV.U32 R25, RZ, RZ, R5 ;  /* 0x000000ffff197224 */ /* 0x000fca00078e0005 */
[----:B------:R0:W-:Y:S02]  /*12a70*/  STL.64 [R1+0xcc8], R24 ;  /* 0x000cc81801007387 */ /* 0x0001e40000100a00 */
[----:B0-----:R-:W-:Y:S02]  /*12a80*/  IMAD.MOV.U32 R24, RZ, RZ, R4 ;  /* 0x000000ffff187224 */ /* 0x001fe400078e0004 */
[----:B------:R-:W0:Y:S01]  /*12a90*/  LDSM.16.M88.4 R4, [R3+0x3000] ;  /* 0x003000000304783b */ /* 0x000e220000000200 */
[----:B------:R-:W-:Y:S02]  /*12aa0*/  IMAD.MOV.U32 R0, RZ, RZ, R27 ;  /* 0x000000ffff007224 */ /* 0x000fe400078e001b */
[----:B------:R-:W-:-:S03]  /*12ab0*/  IMAD.MOV.U32 R28, RZ, RZ, R26 ;  /* 0x000000ffff1c7224 */ /* 0x000fc600078e001a */
[----:B------:R-:W-:Y:S01]  /*12ac0*/  STL [R1+0xc8c], R0 ;  /* 0x000c8c0001007387 */ /* 0x000fe20000100800 */
[----:B------:R-:W-:-:S03]  /*12ad0*/  IMAD.MOV.U32 R25, RZ, RZ, R2 ;  /* 0x000000ffff197224 */ /* 0x000fc600078e0002 */
[----:B------:R-:W-:Y:S04]  /*12ae0*/  STL [R1+0xc88], R28 ;  /* 0x000c881c01007387 */ /* 0x000fe80000100800 */
[----:B0-----:R0:W-:Y:S01]  /*12af0*/  STL.64 [R1+0xca8], R4 ;  /* 0x000ca80401007387 */ /* 0x0011e20000100a00 */
[----:B------:R-:W-:Y:S02]  /*12b00*/  IMAD.MOV.U32 R2, RZ, RZ, R6 ;  /* 0x000000ffff027224 */ /* 0x000fe400078e0006 */
[----:B------:R-:W-:Y:S01]  /*12b10*/  IMAD.MOV.U32 R29, RZ, RZ, R7 ;  /* 0x000000ffff1d7224 */ /* 0x000fe200078e0007 */
[----:B------:R-:W-:Y:S04]  /*12b20*/  STL.64 [R1+0xc8], R18 ;  /* 0x0000c81201007387 */ /* 0x000fe80000100a00 */
[----:B0-----:R-:W3:Y:S04]  /*12b30*/  LDL.LU.64 R4, [R1+0x5c0] ;  /* 0x0005c00001047983 */ /* 0x001ee80000300a00 */
[----:B------:R-:W4:Y:S01]  /*12b40*/  LDL.LU.64 R6, [R1+0x5c8] ;  /* 0x0005c80001067983 */ /* 0x000f220000300a00 */
[----:B------:R-:W-:-:S02]  /*12b50*/  IMAD.MOV.U32 R12, RZ, RZ, R16 ;  /* 0x000000ffff0c7224 */ /* 0x000fc400078e0010 */
[----:B------:R-:W-:Y:S02]  /*12b60*/  IMAD.MOV.U32 R0, RZ, RZ, R17 ;  /* 0x000000ffff007224 */ /* 0x000fe400078e0011 */
[----:B------:R-:W0:Y:S01]  /*12b70*/  LDSM.16.M88.4 R16, [R3+0x3c00] ;  /* 0x003c00000310783b */ /* 0x000e220000000200 */
[----:B------:R-:W-:-:S03]  /*12b80*/  IMAD.MOV.U32 R14, RZ, RZ, R11 ;  /* 0x000000ffff0e7224 */ /* 0x000fc600078e000b */
[----:B------:R1:W2:Y:S01]  /*12b90*/  LDSM.16.M88.4 R8, [R3+0x3400] ;  /* 0x003400000308783b */ /* 0x0002a20000000200 */
[----:B0-----:R-:W-:Y:S02]  /*12ba0*/  IMAD.MOV.U32 R28, RZ, RZ, R16 ;  /* 0x000000ffff1c7224 */ /* 0x001fe400078e0010 */
[----:B-1----:R-:W-:Y:S01]  /*12bb0*/  IMAD.MOV.U32 R3, RZ, RZ, R17 ;  /* 0x000000ffff037224 */ /* 0x002fe200078e0011 */
[----:B----4-:R-:W-:Y:S04]  /*12bc0*/  STL.64 [R1+0xcc0], R6 ;  /* 0x000cc00601007387 */ /* 0x010fe80000100a00 */
[----:B---3--:R0:W-:Y:S04]  /*12bd0*/  STL.64 [R1+0xcb8], R4 ;  /* 0x000cb80401007387 */ /* 0x0081e80000100a00 */
[----:B0-----:R-:W3:Y:S04]  /*12be0*/  LDL.LU.64 R4, [R1+0x5d0] ;  /* 0x0005d00001047983 */ /* 0x001ee80000300a00 */
[----:B------:R-:W3:Y:S04]  /*12bf0*/  LDL.LU.64 R6, [R1+0x5d8] ;  /* 0x0005d80001067983 */ /* 0x000ee80000300a00 */
[----:B------:R-:W-:Y:S04]  /*12c00*/  STL.64 [R1+0x78], R18 ;  /* 0x0000781201007387 */ /* 0x000fe80000100a00 */
[----:B--2---:R-:W0:Y:S04]  /*12c10*/  LDSM.16.MT88.4 R16, [R13+0x4200] ;  /* 0x004200000d10783b */ /* 0x004e280000004200 */
[----:B------:R-:W-:Y:S04]  /*12c20*/  STL.64 [R1+0xd8], R10 ;  /* 0x0000d80a01007387 */ /* 0x000fe80000100a00 */
[----:B0-----:R-:W-:Y:S04]  /*12c30*/  STL.64 [R1+0xc60], R18 ;  /* 0x000c601201007387 */ /* 0x001fe80000100a00 */
[----:B------:R0:W-:Y:S04]  /*12c40*/  STL.64 [R1+0xc58], R16 ;  /* 0x000c581001007387 */ /* 0x0001e80000100a00 */
[----:B0-----:R-:W2:Y:S04]  /*12c50*/  LDL.LU.64 R16, [R1+0x5e0] ;  /* 0x0005e00001107983 */ /* 0x001ea80000300a00 */
[----:B------:R-:W2:Y:S02]  /*12c60*/  LDL.LU.64 R18, [R1+0x5e8] ;  /* 0x0005e80001127983 */ /* 0x000ea40000300a00 */
[----:B--2---:R-:W-:-:S15]  /*12c70*/  HMMA.16816.F32 R24, R20, R24, R16 ;  /* 0x000000181418723c */ /* 0x004fde0000001810 */
[----:B------:R-:W-:-:S09]  /*12c80*/  NOP ;  /* 0x0000000000007918 */ /* 0x000fd20000000000 */
[----:B------:R-:W-:Y:S02]  /*12c90*/  IMAD.MOV.U32 R16, RZ, RZ, R24 ;  /* 0x000000ffff107224 */ /* 0x000fe400078e0018 */
[----:B------:R-:W-:Y:S02]  /*12ca0*/  IMAD.MOV.U32 R13, RZ, RZ, R25 ;  /* 0x000000ffff0d7224 */ /* 0x000fe400078e0019 */
[----:B------:R-:W3:Y:S01]  /*12cb0*/  LDL.LU.64 R24, [R1+0xcc8] ;  /* 0x000cc80001187983 */ /* 0x000ee20000300a00 */
[----:B------:R-:W-:Y:S02]  /*12cc0*/  IMAD.MOV.U32 R11, RZ, RZ, R26 ;  /* 0x000000ffff0b7224 */ /* 0x000fe400078e001a */
[----:B------:R-:W-:Y:S02]  /*12cd0*/  IMAD.MOV.U32 R10, RZ, RZ, R27 ;  /* 0x000000ffff0a7224 */ /* 0x000fe400078e001b */
[----:B---3--:R-:W-:Y:S01]  /*12ce0*/  HMMA.16816.F32 R24, R20, R24, R4 ;  /* 0x000000181418723c */ /* 0x008fe20000001804 */
[----:B------:R-:W2:Y:S04]  /*12cf0*/  LDL.LU.64 R6, [R1+0xcc0] ;  /* 0x000cc00001067983 */ /* 0x000ea80000300a00 */
[----:B------:R-:W2:-:S15]  /*12d00*/  LDL.LU.64 R4, [R1+0xcb8] ;  /* 0x000cb80001047983 */ /* 0x000e9e0000300a00 */
[----:B------:R-:W-:-:S04]  /*12d10*/  NOP ;  /* 0x0000000000007918 */ /* 0x000fc80000000000 */
[----:B------:R-:W-:Y:S02]  /*12d20*/  IMAD.MOV.U32 R15, RZ, RZ, R24 ;  /* 0x000000ffff0f7224 */ /* 0x000fe400078e0018 */
[----:B------:R-:W-:Y:S02]  /*12d30*/  IMAD.MOV.U32 R19, RZ, RZ, R25 ;  /* 0x000000ffff137224 */ /* 0x000fe400078e0019 */
[----:B------:R-:W2:Y:S01]  /*12d40*/  LDL.LU.64 R24, [R1+0xcb0] ;  /* 0x000cb00001187983 */ /* 0x000ea20000300a00 */
[----:B------:R-:W-:Y:S02]  /*12d50*/  IMAD.MOV.U32 R18, RZ, RZ, R26 ;  /* 0x000000ffff127224 */ /* 0x000fe400078e001a */
[----:B------:R-:W-:Y:S02]  /*12d60*/  IMAD.MOV.U32 R17, RZ, RZ, R27 ;  /* 0x000000ffff117224 */ /* 0x000fe400078e001b */
[----:B--2---:R-:W-:Y:S01]  /*12d70*/  HMMA.16816.F32 R24, R20, R24, R4 ;  /* 0x000000181418723c */ /* 0x004fe20000001804 */
[----:B------:R-:W2:-:S15]  /*12d80*/  LDL.LU.64 R4, [R1+0xca8] ;  /* 0x000ca80001047983 */ /* 0x000e9e0000300a00 */
[----:B------:R-:W-:-:S07]  /*12d90*/  NOP ;  /* 0x0000000000007918 */ /* 0x000fce0000000000 */
[----:B------:R0:W-:Y:S04]  /*12da0*/  STL.64 [R1+0xb50], R26 ;  /* 0x000b501a01007387 */ /* 0x0001e80000100a00 */
[----:B------:R-:W-:Y:S04]  /*12db0*/  STL.64 [R1+0xb48], R24 ;  /* 0x000b481801007387 */ /* 0x000fe80000100a00 */
[----:B0-----:R-:W3:Y:S01]  /*12dc0*/  LDL.LU R26, [R1+0x108] ;  /* 0x00010800011a7983 */ /* 0x001ee20000300800 */
[----:B------:R-:W-:-:S03]  /*12dd0*/  IMAD.MOV.U32 R27, RZ, RZ, R14 ;  /* 0x000000ffff1b7224 */ /* 0x000fc600078e000e */
[----:B------:R-:W4:Y:S04]  /*12de0*/  LDL.LU R14, [R1+0xca4] ;  /* 0x000ca400010e7983 */ /* 0x000f280000300800 */
[----:B---3--:R0:W-:Y:S04]  /*12df0*/  STL.64 [R1+0xb68], R26 ;  /* 0x000b681a01007387 */ /* 0x0081e80000100a00 */
[----:B0-----:R-:W3:Y:S04]  /*12e00*/  LDL.LU R26, [R1+0x118] ;  /* 0x00011800011a7983 */ /* 0x001ee80000300800 */
[----:B------:R-:W3:Y:S04]  /*12e10*/  LDL.LU R27, [R1+0x11c] ;  /* 0x00011c00011b7983 */ /* 0x000ee80000300800 */
[----:B---3--:R0:W-:Y:S04]  /*12e20*/  STL.64 [R1+0xb80], R26 ;  /* 0x000b801a01007387 */ /* 0x0081e80000100a00 */
[----:B------:R-:W2:Y:S04]  /*12e30*/  LDL.LU.64 R24, [R1+0x5b0] ;  /* 0x0005b00001187983 */ /* 0x000ea80000300a00 */
[----:B0-----:R-:W2:Y:S02]  /*12e40*/  LDL.LU.64 R26, [R1+0x5b8] ;  /* 0x0005b800011a7983 */ /* 0x001ea40000300a00 */
[----:B--2---:R-:W-:Y:S02]  /*12e50*/  HMMA.16816.F32 R4, R20, R4, R24 ;  /* 0x000000041404723c */ /* 0x004fe40000001818 */
[----:B------:R-:W2:Y:S04]  /*12e60*/  LDL.LU R26, [R1+0x128] ;  /* 0x00012800011a7983 */ /* 0x000ea80000300800 */
[----:B------:R-:W2:Y:S04]  /*12e70*/  LDL.LU R27, [R1+0x12c] ;  /* 0x00012c00011b7983 */ /* 0x000ea80000300800 */
[----:B--2---:R-:W-:-:S13]  /*12e80*/  STL.64 [R1+0xb98], R26 ;  /* 0x000b981a01007387 */ /* 0x004fda0000100a00 */
[----:B------:R-:W-:Y:S04]  /*12e90*/  STL.64 [R1+0xb60], R6 ;  /* 0x000b600601007387 */ /* 0x000fe80000100a00 */
[----:B------:R0:W-:Y:S02]  /*12ea0*/  STL.64 [R1+0xb58], R4 ;  /* 0x000b580401007387 */ /* 0x0001e40000100a00 */
[----:B0-----:R-:W-:Y:S02]  /*12eb0*/  IMAD.MOV.U32 R4, RZ, RZ, R15 ;  /* 0x000000ffff047224 */ /* 0x001fe400078e000f */
[----:B------:R-:W2:Y:S04]  /*12ec0*/  LDL.LU R15, [R1+0xca0] ;  /* 0x000ca000010f7983 */ /* 0x000ea80000300800 */
[----:B------:R-:W3:Y:S04]  /*12ed0*/  LDL.LU R26, [R1+0x138] ;  /* 0x00013800011a7983 */ /* 0x000ee80000300800 */
[----:B------:R-:W3:Y:S01]  /*12ee0*/  LDL.LU R27, [R1+0x13c] ;  /* 0x00013c00011b7983 */ /* 0x000ee20000300800 */
[----:B------:R-:W-:-:S03]  /*12ef0*/  IMAD.MOV.U32 R6, RZ, RZ, R18 ;  /* 0x000000ffff067224 */ /* 0x000fc600078e0012 */
[----:B---3--:R0:W-:Y:S04]  /*12f00*/  STL.64 [R1+0xbb0], R26 ;  /* 0x000bb01a01007387 */ /* 0x0081e80000100a00 */
[----:B0-----:R-:W3:Y:S04]  /*12f10*/  LDL.LU R26, [R1+0x148] ;  /* 0x00014800011a7983 */ /* 0x001ee80000300800 */
[----:B------:R-:W3:Y:S01]  /*12f20*/  LDL.LU R27, [R1+0x14c] ;  /* 0x00014c00011b7983 */ /* 0x000ee20000300800 */
[----:B------:R-:W-:Y:S02]  /*12f30*/  IMAD.MOV.U32 R7, RZ, RZ, R17 ;  /* 0x000000ffff077224 */ /* 0x000fe400078e0011 */
[----:B------:R-:W-:Y:S01]  /*12f40*/  IMAD.MOV.U32 R5, RZ, RZ, R19 ;  /* 0x000000ffff057224 */ /* 0x000fe200078e0013 */
[----:B---3--:R0:W-:Y:S04]  /*12f50*/  STL.64 [R1+0xbc8], R26 ;  /* 0x000bc81a01007387 */ /* 0x0081e80000100a00 */
[----:B------:R1:W-:Y:S04]  /*12f60*/  STL.64 [R1+0xb78], R6 ;  /* 0x000b780601007387 */ /* 0x0003e80000100a00 */
[----:B------:R3:W-:Y:S04]  /*12f70*/  STL.64 [R1+0xb70], R4 ;  /* 0x000b700401007387 */ /* 0x0007e80000100a00 */
[----:B0-----:R-:W4:Y:S04]  /*12f80*/  LDL.LU R26, [R1+0x158] ;  /* 0x00015800011a7983 */ /* 0x001f280000300800 */
[----:B------:R-:W4:Y:S01]  /*12f90*/  LDL.LU R27, [R1+0x15c] ;  /* 0x00015c00011b7983 */ /* 0x000f220000300800 */
[----:B-1----:R-:W-:-:S02]  /*12fa0*/  IMAD.MOV.U32 R6, RZ, RZ, R11 ;  /* 0x000000ffff067224 */ /* 0x002fc400078e000b */
[----:B------:R-:W-:Y:S02]  /*12fb0*/  IMAD.MOV.U32 R7, RZ, RZ, R10 ;  /* 0x000000ffff077224 */ /* 0x000fe400078e000a */
[----:B---3--:R-:W-:Y:S02]  /*12fc0*/  IMAD.MOV.U32 R4, RZ, RZ, R16 ;  /* 0x000000ffff047224 */ /* 0x008fe400078e0010 */
[----:B------:R-:W-:Y:S01]  /*12fd0*/  IMAD.MOV.U32 R5, RZ, RZ, R13 ;  /* 0x000000ffff057224 */ /* 0x000fe200078e000d */
[----:B----4-:R-:W-:Y:S04]  /*12fe0*/  STL.64 [R1+0xbe0], R26 ;  /* 0x000be01a01007387 */ /* 0x010fe80000100a00 */
[----:B------:R2:W-:Y:S04]  /*12ff0*/  STL.64 [R1+0xb90], R6 ;  /* 0x000b900601007387 */ /* 0x0005e80000100a00 */
[----:B------:R0:W-:Y:S01]  /*13000*/  STL.64 [R1+0xb88], R4 ;  /* 0x000b880401007387 */ /* 0x0001e20000100a00 */
[----:B--2---:R-:W-:-:S02]  /*13010*/  IMAD.MOV.U32 R6, RZ, RZ, R15 ;  /* 0x000000ffff067224 */ /* 0x004fc400078e000f */
[----:B------:R-:W-:Y:S01]  /*13020*/  IMAD.MOV.U32 R7, RZ, RZ, R14 ;  /* 0x000000ffff077224 */ /* 0x000fe200078e000e */
[----:B0-----:R-:W2:Y:S04]  /*13030*/  LDL.LU R4, [R1+0x20] ;  /* 0x0000200001047983 */ /* 0x001ea80000300800 */
[----:B------:R-:W2:Y:S04]  /*13040*/  LDL.LU R5, [R1+0x24] ;  /* 0x0000240001057983 */ /* 0x000ea80000300800 */
[----:B------:R-:W3:Y:S04]  /*13050*/  LDL.LU R15, [R1+0xc9c] ;  /* 0x000c9c00010f7983 */ /* 0x000ee80000300800 */
[----:B------:R-:W4:Y:S04]  /*13060*/  LDL.LU R14, [R1+0xc98] ;  /* 0x000c9800010e7983 */ /* 0x000f280000300800 */
[----:B------:R-:W2:Y:S04]  /*13070*/  LDL.LU R26, [R1+0x168] ;  /* 0x00016800011a7983 */ /* 0x000ea80000300800 */
[----:B------:R-:W2:Y:S04]  /*13080*/  LDL.LU R27, [R1+0x16c] ;  /* 0x00016c00011b7983 */ /* 0x000ea80000300800 */
[----:B--2---:R-:W-:Y:S04]  /*13090*/  STL.64 [R1+0xbf8], R26 ;  /* 0x000bf81a01007387 */ /* 0x004fe80000100a00 */
[----:B------:R-:W-:Y:S04]  /*130a0*/  STL.64 [R1+0xba8], R6 ;  /* 0x000ba80601007387 */ /* 0x000fe80000100a00 */
[----:B------:R0:W-:Y:S04]  /*130b0*/  STL.64 [R1+0xba0], R4 ;  /* 0x000ba00401007387 */ /* 0x0001e80000100a00 */
[----:B0-----:R-:W2:Y:S04]  /*130c0*/  LDL.LU R4, [R1+0x30] ;  /* 0x0000300001047983 */ /* 0x001ea80000300800 */
[----:B------:R-:W2:Y:S04]  /*130d0*/  LDL.LU R5, [R1+0x34] ;  /* 0x0000340001057983 */ /* 0x000ea80000300800 */
[----:B------:R-:W3:Y:S04]  /*130e0*/  LDL.LU R6, [R1+0x38] ;  /* 0x0000380001067983 */ /* 0x000ee80000300800 */
[----:B------:R-:W3:Y:S04]  /*130f0*/  LDL.LU R7, [R1+0x3c] ;  /* 0x00003c0001077983 */ /* 0x000ee80000300800 */
[----:B------:R-:W4:Y:S04]  /*13100*/  LDL.LU R26, [R1+0x178] ;  /* 0x00017800011a7983 */ /* 0x000f280000300800 */
[----:B------:R-:W4:Y:S04]  /*13110*/  LDL.LU R27, [R1+0x17c] ;  /* 0x00017c00011b7983 */ /* 0x000f280000300800 */
[----:B----4-:R-:W-:Y:S04]  /*13120*/  STL.64 [R1+0xc10], R26 ;  /* 0x000c101a01007387 */ /* 0x010fe80000100a00 */
[----:B---3--:R0:W-:Y:S04]  /*13130*/  STL.64 [R1+0xbc0], R6 ;  /* 0x000bc00601007387 */ /* 0x0081e80000100a00 */
[----:B--2---:R1:W-:Y:S01]  /*13140*/  STL.64 [R1+0xbb8], R4 ;  /* 0x000bb80401007387 */ /* 0x0043e20000100a00 */
[----:B0-----:R-:W-:-:S02]  /*13150*/  IMAD.MOV.U32 R6, RZ, RZ, R14 ;  /* 0x000000ffff067224 */ /* 0x001fc400078e000e */
[----:B------:R-:W-:Y:S01]  /*13160*/  IMAD.MOV.U32 R7, RZ, RZ, R15 ;  /* 0x000000ffff077224 */ /* 0x000fe200078e000f */
[----:B-1----:R-:W2:Y:S04]  /*13170*/  LDL.LU R4, [R1+0x40] ;  /* 0x0000400001047983 */ /* 0x002ea80000300800 */
        /* <DEDUP_REMOVED lines=13> */
[----:B------:R-:W4:Y:S01]  /*13250*/  LDL.LU R27, [R1+0x19c] ;  /* 0x00019c00011b7983 */ /* 0x000f220000300800 */
[----:B------:R-:W-:-:S03]  /*13260*/  IMAD.MOV.U32 R13, RZ, RZ, R0 ;  /* 0x000000ffff0d7224 */ /* 0x000fc600078e0000 */
[----:B----4-:R0:W-:Y:S04]  /*13270*/  STL.64 [R1+0xc40], R26 ;  /* 0x000c401a01007387 */ /* 0x0101e80000100a00 */
[----:B0-----:R-:W4:Y:S04]  /*13280*/  LDL.LU R26, [R1+0x1a8] ;  /* 0x0001a800011a7983 */ /* 0x001f280000300800 */
[----:B------:R-:W4:Y:S04]  /*13290*/  LDL.LU R27, [R1+0x1ac] ;  /* 0x0001ac00011b7983 */ /* 0x000f280000300800 */
[----:B------:R-:W2:Y:S04]  /*132a0*/  LDL.LU R0, [R1+0xc8c] ;  /* 0x000c8c0001007983 */ /* 0x000ea80000300800 */
[----:B------:R-:W-:Y:S04]  /*132b0*/  STL.64 [R1+0xc80], R12 ;  /* 0x000c800c01007387 */ /* 0x000fe80000100a00 */
[----:B----4-:R-:W-:Y:S04]  /*132c0*/  STL.64 [R1+0xc68], R26 ;  /* 0x000c681a01007387 */ /* 0x010fe80000100a00 */
[----:B---3--:R-:W-:Y:S04]  /*132d0*/  STL.64 [R1+0xbf0], R6 ;  /* 0x000bf00601007387 */ /* 0x008fe80000100a00 */
[----:B--2---:R0:W-:Y:S04]  /*132e0*/  STL.64 [R1+0xbe8], R4 ;  /* 0x000be80401007387 */ /* 0x0041e80000100a00 */
[----:B0-----:R-:W2:Y:S04]  /*132f0*/  LDL.LU R4, [R1+0x60] ;  /* 0x0000600001047983 */ /* 0x001ea80000300800 */
[----:B------:R-:W2:Y:S01]  /*13300*/  LDL.LU R5, [R1+0x64] ;  /* 0x0000640001057983 */ /* 0x000ea20000300800 */
[----:B------:R-:W-:-:S02]  /*13310*/  IMAD.MOV.U32 R16, RZ, RZ, R28 ;  /* 0x000000ffff107224 */ /* 0x000fc400078e001c */
[----:B------:R-:W-:Y:S01]  /*13320*/  IMAD.MOV.U32 R17, RZ, RZ, R3 ;  /* 0x000000ffff117224 */ /* 0x000fe200078e0003 */
[----:B------:R-:W3:Y:S01]  /*13330*/  LDL.LU.64 R12, [R1+0x5a0] ;  /* 0x0005a000010c7983 */ /* 0x000ee20000300a00 */
[----:B------:R-:W-:Y:S02]  /*13340*/  IMAD.MOV.U32 R6, RZ, RZ, R15 ;  /* 0x000000ffff067224 */ /* 0x000fe400078e000f */
[----:B------:R-:W-:Y:S02]  /*13350*/  IMAD.MOV.U32 R7, RZ, RZ, R14 ;  /* 0x000000ffff077224 */ /* 0x000fe400078e000e */
[----:B------:R-:W3:Y:S04]  /*13360*/  LDL.LU.64 R14, [R1+0x5a8] ;  /* 0x0005a800010e7983 */ /* 0x000ee80000300a00 */
[----:B------:R-:W4:Y:S04]  /*13370*/  LDL.LU R28, [R1+0xc88] ;  /* 0x000c8800011c7983 */ /* 0x000f280000300800 */
[----:B------:R-:W-:Y:S04]  /*13380*/  STL.64 [R1+0xc78], R16 ;  /* 0x000c781001007387 */ /* 0x000fe80000100a00 */
[----:B------:R-:W-:Y:S04]  /*13390*/  STL.64 [R1+0xc08], R6 ;  /* 0x000c080601007387 */ /* 0x000fe80000100a00 */
[----:B--2---:R0:W-:Y:S04]  /*133a0*/  STL.64 [R1+0xc00], R4 ;  /* 0x000c000401007387 */ /* 0x0041e80000100a00 */
[----:B0-----:R-:W2:Y:S04]  /*133b0*/  LDL.LU R4, [R1+0x80] ;  /* 0x0000800001047983 */ /* 0x001ea80000300800 */
[----:B------:R-:W2:Y:S04]  /*133c0*/  LDL.LU R5, [R1+0x84] ;  /* 0x0000840001057983 */ /* 0x000ea80000300800 */
[----:B------:R-:W3:Y:S04]  /*133d0*/  LDL.LU R6, [R1+0x88] ;  /* 0x0000880001067983 */ /* 0x000ee80000300800 */
[----:B------:R-:W3:Y:S04]  /*133e0*/  LDL.LU R7, [R1+0x8c] ;  /* 0x00008c0001077983 */ /* 0x000ee80000300800 */
[----:B------:R-:W4:Y:S04]  /*133f0*/  LDL.LU.64 R16, [R1+0x590] ;  /* 0x0005900001107983 */ /* 0x000f280000300a00 */
[----:B------:R-:W4:Y:S04]  /*13400*/  LDL.LU.64 R18, [R1+0x598] ;  /* 0x0005980001127983 */ /* 0x000f280000300a00 */
[----:B---3--:R-:W-:Y:S04]  /*13410*/  STL.64 [R1+0xc20], R6 ;  /* 0x000c200601007387 */ /* 0x008fe80000100a00 */
        /* <DEDUP_REMOVED lines=12> */
[----:B------:R-:W3:Y:S01]  /*134e0*/  LDL.LU R7, [R1+0xac] ;  /* 0x0000ac0001077983 */ /* 0x000ee20000300800 */
[C---:B------:R-:W-:Y:S03]  /*134f0*/  HMMA.16816.F32 R8, R20.reuse, R8, R12 ;  /* 0x000000081408723c */ /* 0x040fe6000000180c */
[----:B---3--:R-:W-:Y:S04]  /*13500*/  STL.64 [R1+0xc50], R6 ;  /* 0x000c500601007387 */ /* 0x008fe80000100a00 */
[----:B--2---:R0:W-:Y:S04]  /*13510*/  STL.64 [R1+0xc48], R4 ;  /* 0x000c480401007387 */ /* 0x0041e80000100a00 */
[----:B0-----:R-:W2:Y:S04]  /*13520*/  LDL.LU R4, [R1+0xb0] ;  /* 0x0000b00001047983 */ /* 0x001ea80000300800 */
[----:B------:R-:W2:Y:S04]  /*13530*/  LDL.LU R5, [R1+0xb4] ;  /* 0x0000b40001057983 */ /* 0x000ea80000300800 */
[----:B------:R-:W2:Y:S04]  /*13540*/  LDL.LU R6, [R1+0xb8] ;  /* 0x0000b80001067983 */ /* 0x000ea80000300800 */
[----:B------:R-:W2:Y:S04]  /*13550*/  LDL.LU R7, [R1+0xbc] ;  /* 0x0000bc0001077983 */ /* 0x000ea80000300800 */
[----:B------:R-:W4:Y:S02]  /*13560*/  LDL.LU.64 R12, [R1+0xc80] ;  /* 0x000c8000010c7983 */ /* 0x000f240000300a00 */
[----:B----4-:R-:W-:Y:S02]  /*13570*/  HMMA.16816.F32 R12, R20, R12, R16 ;  /* 0x0000000c140c723c */ /* 0x010fe40000001810 */
[----:B------:R-:W3:-:S15]  /*13580*/  LDL.LU.64 R16, [R1+0xc78] ;  /* 0x000c780001107983 */ /* 0x000ede0000300a00 */
[----:B------:R-:W-:-:S06]  /*13590*/  NOP ;  /* 0x0000000000007918 */ /* 0x000fcc0000000000 */
[----:B------:R0:W-:Y:S04]  /*135a0*/  STL.64 [R1+0xb40], R14 ;  /* 0x000b400e01007387 */ /* 0x0001e80000100a00 */
[----:B------:R-:W-:Y:S01]  /*135b0*/  STL.64 [R1+0xb38], R12 ;  /* 0x000b380c01007387 */ /* 0x000fe20000100a00 */
[----:B0-----:R-:W-:-:S03]  /*135c0*/  IMAD.MOV.U32 R14, RZ, RZ, R2 ;  /* 0x000000ffff0e7224 */ /* 0x001fc600078e0002 */
[----:B------:R-:W4:Y:S01]  /*135d0*/  LDL.LU R2, [R1+0xc70] ;  /* 0x000c700001027983 */ /* 0x000f220000300800 */
[----:B---3--:R-:W-:Y:S03]  /*135e0*/  HMMA.16816.F32 R20, R20, R16, R24 ;  /* 0x000000101414723c */ /* 0x008fe60000001818 */
[----:B------:R-:W2:Y:S04]  /*135f0*/  LDL.LU.64 R26, [R1+0xc68] ;  /* 0x000c6800011a7983 */ /* 0x000ea80000300a00 */
[----:B------:R-:W2:Y:S04]  /*13600*/  LDL.LU.64 R18, [R1+0xc60] ;  /* 0x000c600001127983 */ /* 0x000ea80000300a00 */
[----:B------:R-:W2:-:S12]  /*13610*/  LDL.LU.64 R16, [R1+0xc58] ;  /* 0x000c580001107983 */ /* 0x000e980000300a00 */
[----:B------:R-:W-:Y:S04]  /*13620*/  STL.64 [R1+0xb30], R22 ;  /* 0x000b301601007387 */ /* 0x000fe80000100a00 */
[----:B------:R-:W-:Y:S01]  /*13630*/  STL.64 [R1+0xb28], R20 ;  /* 0x000b281401007387 */ /* 0x000fe20000100a00 */
[----:B--2---:R-:W-:Y:S03]  /*13640*/  HMMA.16816.F32 R24, R16, R26, R4 ;  /* 0x0000001a1018723c */ /* 0x004fe60000001804 */
[----:B------:R-:W2:Y:S04]  /*13650*/  LDL.LU.64 R6, [R1+0xc50] ;  /* 0x000c500001067983 */ /* 0x000ea80000300a00 */
[----:B------:R-:W2:-:S15]  /*13660*/  LDL.LU.64 R4, [R1+0xc48] ;  /* 0x000c480001047983 */ /* 0x000e9e0000300a00 */
[----:B------:R-:W-:-:S01]  /*13670*/  NOP ;  /* 0x0000000000007918 */ /* 0x000fc20000000000 */
[----:B------:R-:W-:Y:S04]  /*13680*/  STL.64 [R1+0x670], R24 ;  /* 0x0006701801007387 */ /* 0x000fe80000100a00 */
[----:B------:R0:W-:Y:S04]  /*13690*/  STL.64 [R1+0x678], R26 ;  /* 0x0006781a01007387 */ /* 0x0001e80000100a00 */
[----:B0-----:R-:W2:Y:S02]  /*136a0*/  LDL.LU.64 R26, [R1+0xc40] ;  /* 0x000c4000011a7983 */ /* 0x001ea40000300a00 */
[----:B--2---:R-:W-:Y:S02]  /*136b0*/  HMMA.16816.F32 R24, R16, R26, R4 ;  /* 0x0000001a1018723c */ /* 0x004fe40000001804 */
[----:B------:R-:W2:Y:S04]  /*136c0*/  LDL.LU.64 R6, [R1+0xc38] ;  /* 0x000c380001067983 */ /* 0x000ea80000300a00 */
[----:B------:R-:W2:-:S15]  /*136d0*/  LDL.LU.64 R4, [R1+0xc30] ;  /* 0x000c300001047983 */ /* 0x000e9e0000300a00 */
[----:B------:R-:W-:-:S02]  /*136e0*/  NOP ;  /* 0x0000000000007918 */ /* 0x000fc40000000000 */
        /* <DEDUP_REMOVED lines=65> */
[----:B0-----:R-:W3:Y:S04]  /*13b00*/  LDL.LU.64 R26, [R1+0xb50] ;  /* 0x000b5000011a7983 */ /* 0x001ee80000300a00 */
[----:B------:R-:W3:Y:S04]  /*13b10*/  LDL.LU.64 R24, [R1+0xb48] ;  /* 0x000b480001187983 */ /* 0x000ee80000300a00 */
[----:B------:R-:W4:Y:S01]  /*13b20*/  LDL.LU R3, [R1+0x2dc] ;  /* 0x0002dc0001037983 */ /* 0x000f220000300800 */
[----:B------:R-:W-:-:S02]  /*13b30*/  IMAD.MOV.U32 R22, RZ, RZ, R28 ;  /* 0x000000ffff167224 */ /* 0x000fc400078e001c */
[----:B------:R-:W-:Y:S01]  /*13b40*/  IMAD.MOV.U32 R15, RZ, RZ, R29 ;  /* 0x000000ffff0f7224 */ /* 0x000fe200078e001d */
[----:B----4-:R-:W-:Y:S04]  /*13b50*/  STL.64 [R1+0xab8], R2 ;  /* 0x000ab80201007387 */ /* 0x010fe80000100a00 */
[----:B------:R-:W4:Y:S04]  /*13b60*/  LDL.LU R28, [R1+0x2d8] ;  /* 0x0002d800011c7983 */ /* 0x000f280000300800 */
[----:B------:R-:W4:Y:S01]  /*13b70*/  LDL.LU R29, [R1+0x2d4] ;  /* 0x0002d400011d7983 */ /* 0x000f220000300800 */
[----:B------:R-:W-:-:S07]  /*13b80*/  IMAD.MOV.U32 R23, RZ, RZ, R0 ;  /* 0x000000ffff177224 */ /* 0x000fce00078e0000 */
[C---:B---3--:R-:W-:Y:S01]  /*13b90*/  HMMA.16816.F32 R20, R16.reuse, R22, R24 ;  /* 0x000000161014723c */ /* 0x048fe20000001818 */
[----:B----4-:R-:W-:Y:S04]  /*13ba0*/  STL.64 [R1+0xac0], R28 ;  /* 0x000ac01c01007387 */ /* 0x010fe80000100a00 */
[----:B------:R-:W3:Y:S04]  /*13bb0*/  LDL.LU R0, [R1+0x2d0] ;  /* 0x0002d00001007983 */ /* 0x000ee80000300800 */
[----:B------:R-:W4:Y:S04]  /*13bc0*/  LDL.LU R24, [R1+0x2ec] ;  /* 0x0002ec0001187983 */ /* 0x000f280000300800 */
[----:B------:R-:W4:Y:S10]  /*13bd0*/  LDL.LU R25, [R1+0x2e8] ;  /* 0x0002e80001197983 */ /* 0x000f340000300800 */
[----:B------:R-:W-:Y:S04]  /*13be0*/  STL.64 [R1+0x5c0], R20 ;  /* 0x0005c01401007387 */ /* 0x000fe80000100a00 */
[----:B------:R0:W-:Y:S01]  /*13bf0*/  STL.64 [R1+0x5c8], R22 ;  /* 0x0005c81601007387 */ /* 0x0001e20000100a00 */
[C---:B--2---:R-:W-:Y:S03]  /*13c00*/  HMMA.16816.F32 R4, R16.reuse, R14, R4 ;  /* 0x0000000e1004723c */ /* 0x044fe60000001804 */
[----:B----4-:R-:W-:Y:S04]  /*13c10*/  STL.64 [R1+0xac8], R24 ;  /* 0x000ac81801007387 */ /* 0x010fe80000100a00 */
[----:B------:R-:W2:Y:S04]  /*13c20*/  LDL.LU R26, [R1+0x2e4] ;  /* 0x0002e400011a7983 */ /* 0x000ea80000300800 */
[----:B------:R-:W2:Y:S04]  /*13c30*/  LDL.LU R27, [R1+0x2e0] ;  /* 0x0002e000011b7983 */ /* 0x000ea80000300800 */
[----:B--2---:R1:W-:Y:S04]  /*13c40*/  STL.64 [R1+0xad0], R26 ;  /* 0x000ad01a01007387 */ /* 0x0043e80000100a00 */
[----:B0-----:R-:W2:Y:S04]  /*13c50*/  LDL.LU R22, [R1+0xc8] ;  /* 0x0000c80001167983 */ /* 0x001ea80000300800 */
[----:B------:R-:W-:Y:S04]  /*13c60*/  STL.64 [R1+0x5b0], R4 ;  /* 0x0005b00401007387 */ /* 0x000fe80000100a00 */
[----:B------:R-:W-:Y:S04]  /*13c70*/  STL.64 [R1+0x5b8], R6 ;  /* 0x0005b80601007387 */ /* 0x000fe80000100a00 */
[----:B------:R-:W2:Y:S04]  /*13c80*/  LDL.LU R23, [R1+0xcc] ;  /* 0x0000cc0001177983 */ /* 0x000ea80000300800 */
[----:B------:R-:W4:Y:S04]  /*13c90*/  LDL.LU R14, [R1+0xd8] ;  /* 0x0000d800010e7983 */ /* 0x000f280000300800 */
[----:B------:R-:W4:Y:S04]  /*13ca0*/  LDL.LU R15, [R1+0xdc] ;  /* 0x0000dc00010f7983 */ /* 0x000f280000300800 */
[----:B-1----:R-:W3:Y:S04]  /*13cb0*/  LDL.LU R26, [R1+0x35c] ;  /* 0x00035c00011a7983 */ /* 0x002ee80000300800 */
[----:B------:R-:W3:Y:S04]  /*13cc0*/  LDL.LU R27, [R1+0x358] ;  /* 0x00035800011b7983 */ /* 0x000ee80000300800 */
[----:B---3--:R0:W-:Y:S04]  /*13cd0*/  STL.64 [R1+0xad8], R26 ;  /* 0x000ad81a01007387 */ /* 0x0081e80000100a00 */
[----:B0-----:R-:W3:Y:S04]  /*13ce0*/  LDL.LU R26, [R1+0x364] ;  /* 0x00036400011a7983 */ /* 0x001ee80000300800 */
        /* <DEDUP_REMOVED lines=22> */
[----:B------:R-:W2:Y:S04]  /*13e50*/  LDL.LU R24, [R1+0x354] ;  /* 0x0003540001187983 */ /* 0x000ea80000300800 */
[----:B------:R-:W2:Y:S01]  /*13e60*/  LDL.LU R25, [R1+0x350] ;  /* 0x0003500001197983 */ /* 0x000ea20000300800 */
[C---:B----4-:R-:W-:Y:S03]  /*13e70*/  HMMA.16816.F32 R8, R16.reuse, R14, R8 ;  /* 0x0000000e1008723c */ /* 0x050fe60000001808 */
[----:B---3--:R0:W-:Y:S04]  /*13e80*/  STL.64 [R1+0xb20], R26 ;  /* 0x000b201a01007387 */ /* 0x0081e80000100a00 */
[----:B--2---:R-:W-:Y:S04]  /*13e90*/  STL.64 [R1+0xb18], R24 ;  /* 0x000b181801007387 */ /* 0x004fe80000100a00 */
[----:B0-----:R-:W2:Y:S04]  /*13ea0*/  LDL.LU R26, [R1+0x78] ;  /* 0x00007800011a7983 */ /* 0x001ea80000300800 */
[----:B------:R-:W2:Y:S04]  /*13eb0*/  LDL.LU R27, [R1+0x7c] ;  /* 0x00007c00011b7983 */ /* 0x000ea80000300800 */
[----:B------:R-:W3:Y:S04]  /*13ec0*/  LDL.LU R28, [R1+0x34c] ;  /* 0x00034c00011c7983 */ /* 0x000ee80000300800 */
[----:B------:R-:W3:Y:S04]  /*13ed0*/  LDL.LU R29, [R1+0x348] ;  /* 0x00034800011d7983 */ /* 0x000ee80000300800 */
[----:B------:R-:W4:Y:S04]  /*13ee0*/  LDL.LU R2, [R1+0x344] ;  /* 0x0003440001027983 */ /* 0x000f280000300800 */
[----:B------:R-:W4:Y:S04]  /*13ef0*/  LDL.LU R3, [R1+0x340] ;  /* 0x0003400001037983 */ /* 0x000f280000300800 */
[----:B------:R-:W4:Y:S04]  /*13f00*/  LDL.LU R4, [R1+0x2fc] ;  /* 0x0002fc0001047983 */ /* 0x000f280000300800 */
[----:B------:R-:W4:Y:S04]  /*13f10*/  LDL.LU R5, [R1+0x2f8] ;  /* 0x0002f80001057983 */ /* 0x000f280000300800 */
[----:B------:R-:W4:Y:S04]  /*13f20*/  LDL.LU R6, [R1+0x2f4] ;  /* 0x0002f40001067983 */ /* 0x000f280000300800 */
[----:B------:R-:W4:Y:S04]  /*13f30*/  LDL.LU R7, [R1+0x2f0] ;  /* 0x0002f00001077983 */ /* 0x000f280000300800 */
[----:B------:R-:W2:Y:S04]  /*13f40*/  LDL.LU.64 R14, [R1+0xb40] ;  /* 0x000b4000010e7983 */ /* 0x000ea80000300a00 */
[----:B------:R-:W2:Y:S04]  /*13f50*/  LDL.LU.64 R12, [R1+0xb38] ;  /* 0x000b3800010c7983 */ /* 0x000ea80000300a00 */
[----:B------:R0:W-:Y:S04]  /*13f60*/  STL.64 [R1+0x5a0], R8 ;  /* 0x0005a00801007387 */ /* 0x0001e80000100a00 */
[----:B------:R1:W-:Y:S04]  /*13f70*/  STL.64 [R1+0x5a8], R10 ;  /* 0x0005a80a01007387 */ /* 0x0003e80000100a00 */
[----:B0-----:R-:W4:Y:S04]  /*13f80*/  LDL.LU R8, [R1+0x30c] ;  /* 0x00030c0001087983 */ /* 0x001f280000300800 */
[----:B------:R-:W4:Y:S04]  /*13f90*/  LDL.LU R9, [R1+0x308] ;  /* 0x0003080001097983 */ /* 0x000f280000300800 */
[----:B-1----:R-:W4:Y:S04]  /*13fa0*/  LDL.LU R10, [R1+0x304] ;  /* 0x00030400010a7983 */ /* 0x002f280000300800 */
[----:B------:R-:W4:Y:S01]  /*13fb0*/  LDL.LU R11, [R1+0x300] ;  /* 0x00030000010b7983 */ /* 0x000f220000300800 */
[----:B--2---:R-:W-:Y:S03]  /*13fc0*/  HMMA.16816.F32 R12, R16, R22, R12 ;  /* 0x00000016100c723c */ /* 0x004fe6000000180c */
[----:B------:R-:W2:Y:S04]  /*13fd0*/  LDL.LU.64 R22, [R1+0xb30] ;  /* 0x000b300001167983 */ /* 0x000ea80000300a00 */
[----:B------:R-:W2:-:S15]  /*13fe0*/  LDL.LU.64 R20, [R1+0xb28] ;  /* 0x000b280001147983 */ /* 0x000e9e0000300a00 */
[----:B------:R-:W-:-:S01]  /*13ff0*/  NOP ;  /* 0x0000000000007918 */ /* 0x000fc20000000000 */
        /* <DEDUP_REMOVED lines=8> */
[----:B------:R-:W3:Y:S04]  /*14080*/  LDL.LU.64 R24, [R1+0xb18] ;  /* 0x000b180001187983 */ /* 0x000ee80000300a00 */
[----:B------:R-:W4:Y:S04]  /*14090*/  LDL.LU R16, [R1+0x33c] ;  /* 0x00033c0001107983 */ /* 0x000f280000300800 */
[----:B------:R-:W4:Y:S08]  /*140a0*/  LDL.LU R17, [R1+0x338] ;  /* 0x0003380001117983 */ /* 0x000f300000300800 */
[----:B------:R0:W-:Y:S04]  /*140b0*/  STL.64 [R1+0x580], R20 ;  /* 0x0005801401007387 */ /* 0x0001e80000100a00 */
[----:B------:R1:W-:Y:S04]  /*140c0*/  STL.64 [R1+0x588], R22 ;  /* 0x0005881601007387 */ /* 0x0003e80000100a00 */
[----:B------:R-:W4:Y:S04]  /*140d0*/  LDL.LU R18, [R1+0x334] ;  /* 0x0003340001127983 */ /* 0x000f280000300800 */
[----:B------:R-:W4:Y:S04]  /*140e0*/  LDL.LU R19, [R1+0x330] ;  /* 0x0003300001137983 */ /* 0x000f280000300800 */
[----:B0-----:R-:W4:Y:S04]  /*140f0*/  LDL.LU R20, [R1+0x32c] ;  /* 0x00032c0001147983 */ /* 0x001f280000300800 */
[----:B------:R-:W4:Y:S04]  /*14100*/  LDL.LU R21, [R1+0x328] ;  /* 0x0003280001157983 */ /* 0x000f280000300800 */
[----:B-1----:R-:W4:Y:S04]  /*14110*/  LDL.LU R22, [R1+0x324] ;  /* 0x0003240001167983 */ /* 0x002f280000300800 */
[----:B------:R-:W4:Y:S01]  /*14120*/  LDL.LU R23, [R1+0x320] ;  /* 0x0003200001177983 */ /* 0x000f220000300800 */
[----:B--2---:R-:W-:-:S04]  /*14130*/  LOP3.LUT R27, R27, R26, RZ, 0x3c, !PT ;  /* 0x0000001a1b1b7212 */ /* 0x004fc800078e3cff */
[----:B------:R-:W-:-:S04]  /*14140*/  LOP3.LUT R26, R27, R26, RZ, 0x3c, !PT ;  /* 0x0000001a1b1a7212 */ /* 0x000fc800078e3cff */
[----:B------:R-:W-:-:S05]  /*14150*/  LOP3.LUT R27, R27, R26, RZ, 0x3c, !PT ;  /* 0x0000001a1b1b7212 */ /* 0x000fca00078e3cff */
[----:B------:R0:W-:Y:S04]  /*14160*/  STL.64 [R1+0x128], R26 ;  /* 0x0001281a01007387 */ /* 0x0001e80000100a00 */
[----:B0-----:R-:W2:Y:S02]  /*14170*/  LDL.LU.64 R26, [R1+0xb10] ;  /* 0x000b1000011a7983 */ /* 0x001ea40000300a00 */
        /* <DEDUP_REMOVED lines=34> */
[----:B0-----:R-:W2:Y:S01]  /*143a0*/  LDL.LU.64 R26, [R1+0xad8] ;  /* 0x000ad800011a7983 */ /* 0x001ea20000300a00 */
[----:B---3--:R-:W-:Y:S02]  /*143b0*/  LOP3.LUT R25, R25, R24, RZ, 0x3c, !PT ;  /* 0x0000001819197212 */ /* 0x008fe400078e3cff */
[----:B------:R-:W-:Y:S02]  /*143c0*/  LOP3.LUT R29, R29, R28, RZ, 0x3c, !PT ;  /* 0x0000001c1d1d7212 */ /* 0x000fe400078e3cff */
[----:B------:R-:W-:Y:S02]  /*143d0*/  LOP3.LUT R24, R25, R24, RZ, 0x3c, !PT ;  /* 0x0000001819187212 */ /* 0x000fe400078e3cff */
[----:B----4-:R-:W-:-:S02]  /*143e0*/  LOP3.LUT R3, R3, R2, RZ, 0x3c, !PT ;  /* 0x0000000203037212 */ /* 0x010fc400078e3cff */
[----:B------:R-:W-:Y:S02]  /*143f0*/  LOP3.LUT R28, R29, R28, RZ, 0x3c, !PT ;  /* 0x0000001c1d1c7212 */ /* 0x000fe400078e3cff */
[----:B------:R-:W-:Y:S02]  /*14400*/  LOP3.LUT R25, R25, R24, RZ, 0x3c, !PT ;  /* 0x0000001819197212 */ /* 0x000fe400078e3cff */
[----:B------:R-:W-:Y:S02]  /*14410*/  LOP3.LUT R2, R3, R2, RZ, 0x3c, !PT ;  /* 0x0000000203027212 */ /* 0x000fe400078e3cff */
[----:B------:R-:W-:Y:S02]  /*14420*/  LOP3.LUT R29, R29, R28, RZ, 0x3c, !PT ;  /* 0x0000001c1d1d7212 */ /* 0x000fe400078e3cff */
[----:B------:R-:W-:Y:S02]  /*14430*/  LOP3.LUT R3, R3, R2, RZ, 0x3c, !PT ;  /* 0x0000000203037212 */ /* 0x000fe400078e3cff */
[----:B--2---:R-:W-:-:S04]  /*14440*/  LOP3.LUT R27, R27, R26, RZ, 0x3c, !PT ;  /* 0x0000001a1b1b7212 */ /* 0x004fc800078e3cff */
[----:B------:R-:W-:-:S04]  /*14450*/  LOP3.LUT R26, R27, R26, RZ, 0x3c, !PT ;  /* 0x0000001a1b1a7212 */ /* 0x000fc800078e3cff */
[----:B------:R-:W-:-:S05]  /*14460*/  LOP3.LUT R27, R27, R26, RZ, 0x3c, !PT ;  /* 0x0000001a1b1b7212 */ /* 0x000fca00078e3cff */
[----:B------:R0:W-:Y:S04]  /*14470*/  STL.64 [R1+0xe8], R26 ;  /* 0x0000e81a01007387 */ /* 0x0001e80000100a00 */
[----:B0-----:R-:W2:Y:S04]  /*14480*/  LDL.LU.64 R26, [R1+0xad0] ;  /* 0x000ad000011a7983 */ /* 0x001ea80000300a00 */
[----:B------:R0:W-:Y:S04]  /*14490*/  STL.64 [R1+0xe0], R24 ;  /* 0x0000e01801007387 */ /* 0x0001e80000100a00 */
[----:B0-----:R-:W3:Y:S04]  /*144a0*/  LDL.LU.64 R24, [R1+0xac8] ;  /* 0x000ac80001187983 */ /* 0x001ee80000300a00 */
[----:B------:R0:W-:Y:S04]  /*144b0*/  STL.64 [R1+0xd8], R28 ;  /* 0x0000d81c01007387 */ /* 0x0001e80000100a00 */
[----:B0-----:R-:W4:Y:S04]  /*144c0*/  LDL.LU.64 R28, [R1+0xac0] ;  /* 0x000ac000011c7983 */ /* 0x001f280000300a00 */
[----:B------:R0:W-:Y:S04]  /*144d0*/  STL.64 [R1+0xd0], R2 ;  /* 0x0000d00201007387 */ /* 0x0001e80000100a00 */
[----:B0-----:R-:W4:Y:S01]  /*144e0*/  LDL.LU.64 R2, [R1+0xab8] ;  /* 0x000ab80001027983 */ /* 0x001f220000300a00 */
[----:B------:R-:W-:-:S04]  /*144f0*/  LOP3.LUT R17, R17, R16, RZ, 0x3c, !PT ;  /* 0x0000001011117212 */ /* 0x000fc800078e3cff */
[----:B------:R-:W-:Y:S02]  /*14500*/  LOP3.LUT R16, R17, R16, RZ, 0x3c, !PT ;  /* 0x0000001011107212 */ /* 0x000fe400078e3cff */
[----:B------:R-:W-:Y:S02]  /*14510*/  LOP3.LUT R21, R21, R20, RZ, 0x3c, !PT ;  /* 0x0000001415157212 */ /* 0x000fe400078e3cff */
[----:B------:R-:W-:Y:S02]  /*14520*/  LOP3.LUT R17, R17, R16, RZ, 0x3c, !PT ;  /* 0x0000001011117212 */ /* 0x000fe400078e3cff */
[----:B------:R-:W-:Y:S02]  /*14530*/  LOP3.LUT R15, R15, R14, RZ, 0x3c, !PT ;  /* 0x0000000e0f0f7212 */ /* 0x000fe400078e3cff */
[----:B------:R-:W-:Y:S01]  /*14540*/  LOP3.LUT R20, R21, R20, RZ, 0x3c, !PT ;  /* 0x0000001415147212 */ /* 0x000fe200078e3cff */
[----:B------:R0:W-:Y:S01]  /*14550*/  STL.64 [R1+0xc8], R16 ;  /* 0x0000c81001007387 */ /* 0x0001e20000100a00 */
[----:B------:R-:W-:-:S02]  /*14560*/  LOP3.LUT R11, R11, R10, RZ, 0x3c, !PT ;  /* 0x0000000a0b0b7212 */ /* 0x000fc400078e3cff */
[----:B------:R-:W-:Y:S02]  /*14570*/  LOP3.LUT R14, R15, R14, RZ, 0x3c, !PT ;  /* 0x0000000e0f0e7212 */ /* 0x000fe400078e3cff */
[----:B------:R-:W-:Y:S02]  /*14580*/  LOP3.LUT R21, R21, R20, RZ, 0x3c, !PT ;  /* 0x0000001415157212 */ /* 0x000fe400078e3cff */
[----:B------:R-:W-:Y:S01]  /*14590*/  LOP3.LUT R7, R7, R6, RZ, 0x3c, !PT ;  /* 0x0000000607077212 */ /* 0x000fe200078e3cff */
[----:B0-----:R-:W-:Y:S02]  /*145a0*/  IMAD.MOV.U32 R16, RZ, RZ, R19 ;  /* 0x000000ffff107224 */ /* 0x001fe400078e0013 */
[----:B------:R-:W-:Y:S01]  /*145b0*/  IMAD.MOV.U32 R17, RZ, RZ, R18 ;  /* 0x000000ffff117224 */ /* 0x000fe200078e0012 */
[----:B------:R-:W-:Y:S01]  /*145c0*/  LOP3.LUT R10, R11, R10, RZ, 0x3c, !PT ;  /* 0x0000000a0b0a7212 */ /* 0x000fe200078e3cff */
[----:B------:R-:W-:Y:S02]  /*145d0*/  IMAD.MOV.U32 R18, RZ, RZ, R23 ;  /* 0x000000ffff127224 */ /* 0x000fe400078e0017 */
[----:B------:R-:W-:Y:S01]  /*145e0*/  IMAD.MOV.U32 R19, RZ, RZ, R22 ;  /* 0x000000ffff137224 */ /* 0x000fe200078e0016 */
[----:B------:R0:W-:Y:S01]  /*145f0*/  STL.64 [R1+0xc0], R16 ;  /* 0x0000c01001007387 */ /* 0x0001e20000100a00 */
[----:B------:R-:W-:-:S02]  /*14600*/  LOP3.LUT R15, R15, R14, RZ, 0x3c, !PT ;  /* 0x0000000e0f0f7212 */ /* 0x000fc400078e3cff */
[----:B------:R-:W-:Y:S01]  /*14610*/  LOP3.LUT R6, R7, R6, RZ, 0x3c, !PT ;  /* 0x0000000607067212 */ /* 0x000fe200078e3cff */
[----:B------:R-:W-:Y:S01]  /*14620*/  STL.64 [R1+0xb8], R20 ;  /* 0x0000b81401007387 */ /* 0x000fe20000100a00 */
[----:B------:R-:W-:-:S03]  /*14630*/  LOP3.LUT R11, R11, R10, RZ, 0x3c, !PT ;  /* 0x0000000a0b0b7212 */ /* 0x000fc600078e3cff */
[----:B------:R-:W-:Y:S01]  /*14640*/  STL.64 [R1+0xb0], R18 ;  /* 0x0000b01201007387 */ /* 0x000fe20000100a00 */
[----:B0-----:R-:W-:Y:S02]  /*14650*/  IMAD.MOV.U32 R16, RZ, RZ, R13 ;  /* 0x000000ffff107224 */ /* 0x001fe400078e000d */
[----:B------:R-:W-:Y:S01]  /*14660*/  IMAD.MOV.U32 R17, RZ, RZ, R12 ;  /* 0x000000ffff117224 */ /* 0x000fe200078e000c */
[----:B------:R-:W-:Y:S01]  /*14670*/  MOV R13, R8 ;  /* 0x00000008000d7202 */ /* 0x000fe20000000f00 */
[----:B------:R-:W-:Y:S02]  /*14680*/  IMAD.MOV.U32 R12, RZ, RZ, R9 ;  /* 0x000000ffff0c7224 */ /* 0x000fe400078e0009 */
[----:B------:R-:W-:Y:S01]  /*14690*/  IMAD.MOV.U32 R8, RZ, RZ, R5 ;  /* 0x000000ffff087224 */ /* 0x000fe200078e0005 */
[----:B------:R-:W-:Y:S01]  /*146a0*/  STL.64 [R1+0xa8], R16 ;  /* 0x0000a81001007387 */ /* 0x000fe20000100a00 */
[----:B------:R-:W-:Y:S01]  /*146b0*/  IMAD.MOV.U32 R9, RZ, RZ, R4 ;  /* 0x000000ffff097224 */ /* 0x000fe200078e0004 */
[----:B------:R-:W-:-:S02]  /*146c0*/  LOP3.LUT R7, R7, R6, RZ, 0x3c, !PT ;  /* 0x0000000607077212 */ /* 0x000fc400078e3cff */
[----:B------:R-:W-:Y:S04]  /*146d0*/  STL.64 [R1+0xa0], R14 ;  /* 0x0000a00e01007387 */ /* 0x000fe80000100a00 */
[----:B------:R-:W-:Y:S04]  /*146e0*/  STL.64 [R1+0x98], R12 ;  /* 0x0000980c01007387 */ /* 0x000fe80000100a00 */
[----:B------:R-:W-:Y:S04]  /*146f0*/  STL.64 [R1+0x90], R10 ;  /* 0x0000900a01007387 */ /* 0x000fe80000100a00 */
[----:B------:R2:W-:Y:S04]  /*14700*/  STL.64 [R1+0x88], R8 ;  /* 0x0000880801007387 */ /* 0x0005e80000100a00 */
[----:B------:R4:W-:Y:S01]  /*14710*/  STL.64 [R1+0x80], R6 ;  /* 0x0000800601007387 */ /* 0x0009e20000100a00 */
[----:B--2---:R-:W-:-:S02]  /*14720*/  IMAD.MOV.U32 R8, RZ, RZ, R27 ;  /* 0x000000ffff087224 */ /* 0x004fc400078e001b */
[----:B------:R-:W-:Y:S02]  /*14730*/  IMAD.MOV.U32 R9, RZ, RZ, R26 ;  /* 0x000000ffff097224 */ /* 0x000fe400078e001a */
[----:B---3--:R-:W-:Y:S02]  /*14740*/  IMAD.MOV.U32 R4, RZ, RZ, R25 ;  /* 0x000000ffff047224 */ /* 0x008fe400078e0019 */
[----:B------:R-:W-:-:S05]  /*14750*/  IMAD.MOV.U32 R5, RZ, RZ, R24 ;  /* 0x000000ffff057224 */ /* 0x000fca00078e0018 */
[----:B------:R0:W-:Y:S04]  /*14760*/  STL.64 [R1+0x78], R4 ;  /* 0x0000780401007387 */ /* 0x0001e80000100a00 */
[----:B------:R-:W-:Y:S04]  /*14770*/  STL.64 [R1+0x70], R8 ;  /* 0x0000700801007387 */ /* 0x000fe80000100a00 */
[----:B------:R-:W2:Y:S01]  /*14780*/  LDL.LU R16, [R1+0x284] ;  /* 0x0002840001107983 */ /* 0x000ea20000300800 */
[----:B----4-:R-:W-:Y:S02]  /*14790*/  IMAD.MOV.U32 R6, RZ, RZ, R28 ;  /* 0x000000ffff067224 */ /* 0x010fe400078e001c */
[----:B------:R-:W-:-:S05]  /*147a0*/  IMAD.MOV.U32 R7, RZ, RZ, R3 ;  /* 0x000000ffff077224 */ /* 0x000fca00078e0003 */
[----:B------:R-:W-:Y:S04]  /*147b0*/  STL.64 [R1+0x68], R6 ;  /* 0x0000680601007387 */ /* 0x000fe80000100a00 */
[----:B------:R-:W2:Y:S01]  /*147c0*/  LDL.LU R17, [R1+0x280] ;  /* 0x0002800001117983 */ /* 0x000ea20000300800 */
[----:B0-----:R-:W-:Y:S02]  /*147d0*/  IMAD.MOV.U32 R4, RZ, RZ, R0 ;  /* 0x000000ffff047224 */ /* 0x001fe400078e0000 */
[----:B------:R-:W-:-:S05]  /*147e0*/  IMAD.MOV.U32 R5, RZ, RZ, R29 ;  /* 0x000000ffff057224 */ /* 0x000fca00078e001d */
[----:B------:R-:W-:Y:S04]  /*147f0*/  STL.64 [R1+0x60], R4 ;  /* 0x0000600401007387 */ /* 0x000fe80000100a00 */
[----:B--2---:R0:W-:Y:S04]  /*14800*/  STL.64 [R1+0xa78], R16 ;  /* 0x000a781001007387 */ /* 0x0041e80000100a00 */
[----:B0-----:R-:W2:Y:S04]  /*14810*/  LDL.LU R16, [R1+0x28c] ;  /* 0x00028c0001107983 */ /* 0x001ea80000300800 */
[----:B------:R-:W2:Y:S04]  /*14820*/  LDL.LU R17, [R1+0x288] ;  /* 0x0002880001117983 */ /* 0x000ea80000300800 */
        /* <DEDUP_REMOVED lines=21> */
[----:B------:R-:W3:Y:S04]  /*14980*/  LDL.LU R18, [R1+0x27c] ;  /* 0x00027c0001127983 */ /* 0x000ee80000300800 */
[----:B------:R-:W4:Y:S04]  /*14990*/  LDL.LU R19, [R1+0x278] ;  /* 0x0002780001137983 */ /* 0x000f280000300800 */
[----:B------:R-:W3:Y:S04]  /*149a0*/  LDL.LU R20, [R1+0x274] ;  /* 0x0002740001147983 */ /* 0x000ee80000300800 */
[----:B------:R-:W3:Y:S04]  /*149b0*/  LDL.LU R21, [R1+0x270] ;  /* 0x0002700001157983 */ /* 0x000ee80000300800 */
[----:B------:R-:W3:Y:S04]  /*149c0*/  LDL.LU R22, [R1+0x26c] ;  /* 0x00026c0001167983 */ /* 0x000ee80000300800 */
[----:B------:R-:W3:Y:S04]  /*149d0*/  LDL.LU R23, [R1+0x268] ;  /* 0x0002680001177983 */ /* 0x000ee80000300800 */
[----:B------:R-:W4:Y:S04]  /*149e0*/  LDL.LU R28, [R1+0x264] ;  /* 0x00026400011c7983 */ /* 0x000f280000300800 */
[----:B------:R-:W4:Y:S04]  /*149f0*/  LDL.LU R29, [R1+0x260] ;  /* 0x00026000011d7983 */ /* 0x000f280000300800 */
[----:B------:R-:W3:Y:S04]  /*14a00*/  LDL.LU R4, [R1+0x25c] ;  /* 0x00025c0001047983 */ /* 0x000ee80000300800 */
        /* <DEDUP_REMOVED lines=16> */
[----:B------:R-:W3:Y:S01]  /*14b10*/  LDL.LU R0, [R1+0x3b4] ;  /* 0x0003b40001007983 */ /* 0x000ee20000300800 */
        /* <DEDUP_REMOVED lines=40> */
[----:B----4-:R-:W-:Y:S02]  /*14da0*/  LOP3.LUT R29, R29, R28, RZ, 0x3c, !PT ;  /* 0x0000001c1d1d7212 */ /* 0x010fe400078e3cff */
[----:B---3--:R-:W-:Y:S02]  /*14db0*/  LOP3.LUT R5, R5, R4, RZ, 0x3c, !PT ;  /* 0x0000000405057212 */ /* 0x008fe400078e3cff */
[----:B------:R-:W-:Y:S02]  /*14dc0*/  LOP3.LUT R7, R7, R6, RZ, 0x3c, !PT ;  /* 0x0000000607077212 */ /* 0x000fe400078e3cff */
[----:B------:R-:W-:-:S02]  /*14dd0*/  LOP3.LUT R9, R9, R8, RZ, 0x3c, !PT ;  /* 0x0000000809097212 */ /* 0x000fc400078e3cff */
[----:B------:R-:W-:Y:S02]  /*14de0*/  LOP3.LUT R28, R29, R28, RZ, 0x3c, !PT ;  /* 0x0000001c1d1c7212 */ /* 0x000fe400078e3cff */
[----:B------:R-:W-:Y:S02]  /*14df0*/  LOP3.LUT R11, R11, R10, RZ, 0x3c, !PT ;  /* 0x0000000a0b0b7212 */ /* 0x000fe400078e3cff */
[----:B------:R-:W-:Y:S02]  /*14e00*/  LOP3.LUT R4, R5, R4, RZ, 0x3c, !PT ;  /* 0x0000000405047212 */ /* 0x000fe400078e3cff */
[----:B------:R-:W-:Y:S02]  /*14e10*/  LOP3.LUT R13, R13, R12, RZ, 0x3c, !PT ;  /* 0x0000000c0d0d7212 */ /* 0x000fe400078e3cff */
        /* <DEDUP_REMOVED lines=16> */
[----:B------:R0:W-:Y:S02]  /*14f20*/  STL.64 [R1+0x18], R16 ;  /* 0x0000181001007387 */ /* 0x0001e40000100a00 */
[----:B0-----:R-:W-:Y:S02]  /*14f30*/  IMAD.MOV.U32 R16, RZ, RZ, R19 ;  /* 0x000000ffff107224 */ /* 0x001fe400078e0013 */
[----:B------:R-:W-:Y:S02]  /*14f40*/  IMAD.MOV.U32 R17, RZ, RZ, R18 ;  /* 0x000000ffff117224 */ /* 0x000fe400078e0012 */
[----:B------:R-:W-:Y:S02]  /*14f50*/  IMAD.MOV.U32 R18, RZ, RZ, R21 ;  /* 0x000000ffff127224 */ /* 0x000fe400078e0015 */
[----:B------:R-:W-:Y:S01]  /*14f60*/  IMAD.MOV.U32 R19, RZ, RZ, R20 ;  /* 0x000000ffff137224 */ /* 0x000fe200078e0014 */
[----:B------:R0:W-:Y:S04]  /*14f70*/  STL.64 [R1+0x10], R16 ;  /* 0x0000101001007387 */ /* 0x0001e80000100a00 */
[----:B------:R1:W-:Y:S04]  /*14f80*/  STL.64 [R1+0x8], R18 ;  /* 0x0000081201007387 */ /* 0x0003e80000100a00 */
[----:B------:R-:W-:Y:S01]  /*14f90*/  STL.64 [R1+0x828], R28 ;  /* 0x0008281c01007387 */ /* 0x000fe20000100a00 */
[----:B0-----:R-:W-:-:S02]  /*14fa0*/  IMAD.MOV.U32 R16, RZ, RZ, R23 ;  /* 0x000000ffff107224 */ /* 0x001fc400078e0017 */
[----:B------:R-:W-:Y:S02]  /*14fb0*/  IMAD.MOV.U32 R17, RZ, RZ, R22 ;  /* 0x000000ffff117224 */ /* 0x000fe400078e0016 */
[----:B-1----:R-:W-:Y:S02]  /*14fc0*/  IMAD.MOV.U32 R18, RZ, RZ, R27 ;  /* 0x000000ffff127224 */ /* 0x002fe400078e001b */
[----:B------:R-:W-:Y:S01]  /*14fd0*/  IMAD.MOV.U32 R19, RZ, RZ, R26 ;  /* 0x000000ffff137224 */ /* 0x000fe200078e001a */
[----:B------:R0:W-:Y:S04]  /*14fe0*/  STL.64 [R1], R16 ;  /* 0x0000001001007387 */ /* 0x0001e80000100a00 */
[----:B------:R-:W-:Y:S04]  /*14ff0*/  STL.64 [R1+0x830], R4 ;  /* 0x0008300401007387 */ /* 0x000fe80000100a00 */
[----:B------:R-:W-:Y:S04]  /*15000*/  STL.64 [R1+0x838], R6 ;  /* 0x0008380601007387 */ /* 0x000fe80000100a00 */
[----:B------:R-:W-:Y:S04]  /*15010*/  STL.64 [R1+0x840], R8 ;  /* 0x0008400801007387 */ /* 0x000fe80000100a00 */
[----:B------:R-:W-:Y:S04]  /*15020*/  STL.64 [R1+0x848], R10 ;  /* 0x0008480a01007387 */ /* 0x000fe80000100a00 */
[----:B------:R-:W-:Y:S04]  /*15030*/  STL.64 [R1+0x850], R12 ;  /* 0x0008500c01007387 */ /* 0x000fe80000100a00 */
[----:B------:R-:W-:Y:S01]  /*15040*/  STL.64 [R1+0x858], R14 ;  /* 0x0008580e01007387 */ /* 0x000fe20000100a00 */
[----:B0-----:R-:W-:-:S02]  /*15050*/  IMAD.MOV.U32 R16, RZ, RZ, R25 ;  /* 0x000000ffff107224 */ /* 0x001fc400078e0019 */
[----:B------:R-:W-:-:S05]  /*15060*/  IMAD.MOV.U32 R17, RZ, RZ, R24 ;  /* 0x000000ffff117224 */ /* 0x000fca00078e0018 */
[----:B------:R-:W-:Y:S04]  /*15070*/  STL.64 [R1+0x860], R16 ;  /* 0x0008601001007387 */ /* 0x000fe80000100a00 */
[----:B------:R0:W-:Y:S04]  /*15080*/  STL.64 [R1+0x868], R18 ;  /* 0x0008681201007387 */ /* 0x0001e80000100a00 */
[----:B------:R-:W2:Y:S04]  /*15090*/  LDL.LU R22, [R1+0x210] ;  /* 0x0002100001167983 */ /* 0x000ea80000300800 */
[----:B------:R-:W2:Y:S04]  /*150a0*/  LDL.LU R23, [R1+0x3b8] ;  /* 0x0003b80001177983 */ /* 0x000ea80000300800 */
[----:B------:R-:W3:Y:S04]  /*150b0*/  LDL.LU R24, [R1+0x208] ;  /* 0x0002080001187983 */ /* 0x000ee80000300800 */
[----:B------:R-:W3:Y:S04]  /*150c0*/  LDL.LU R25, [R1+0x3bc] ;  /* 0x0003bc0001197983 */ /* 0x000ee80000300800 */
[----:B------:R-:W4:Y:S04]  /*150d0*/  LDL.LU R26, [R1+0x200] ;  /* 0x00020000011a7983 */ /* 0x000f280000300800 */
[----:B------:R-:W4:Y:S04]  /*150e0*/  LDL.LU R27, [R1+0x3c0] ;  /* 0x0003c000011b7983 */ /* 0x000f280000300800 */
        /* <DEDUP_REMOVED lines=31> */
[----:B------:R-:W2:Y:S01]  /*152e0*/  LDL.LU R19, [R1+0x3c8] ;  /* 0x0003c80001137983 */ /* 0x000ea20000300800 */
[----:B------:R-:W-:-:S02]  /*152f0*/  LOP3.LUT R23, R23, R22, RZ, 0x3c, !PT ;  /* 0x0000001617177212 */ /* 0x000fc400078e3cff */
[----:B---3--:R-:W-:Y:S01]  /*15300*/  LOP3.LUT R25, R25, R24, RZ, 0x3c, !PT ;  /* 0x0000001819197212 */ /* 0x008fe200078e3cff */
[----:B--2---:R0:W-:Y:S04]  /*15310*/  STL.64 [R1+0xa70], R18 ;  /* 0x000a701201007387 */ /* 0x0041e80000100a00 */
[----:B0-----:R-:W2:Y:S04]  /*15320*/  LDL.LU R18, [R1+0x1f8] ;  /* 0x0001f80001127983 */ /* 0x001ea80000300800 */
[----:B------:R-:W2:Y:S04]  /*15330*/  LDL.LU R19, [R1+0x3c4] ;  /* 0x0003c40001137983 */ /* 0x000ea80000300800 */
        /* <DEDUP_REMOVED lines=13> */
[----:B------:R-:W-:Y:S01]  /*15410*/  LOP3.LUT R22, R23, R22, RZ, 0x3c, !PT ;  /* 0x0000001617167212 */ /* 0x000fe200078e3cff */
[----:B------:R-:W-:-:S02]  /*15420*/  IMAD.MOV.U32 R20, RZ, RZ, R0 ;  /* 0x000000ffff147224 */ /* 0x000fc400078e0000 */
[----:B------:R-:W-:Y:S01]  /*15430*/  IMAD.MOV.U32 R21, RZ, RZ, R3 ;  /* 0x000000ffff157224 */ /* 0x000fe200078e0003 */
[----:B------:R-:W3:Y:S04]  /*15440*/  LDL.LU R5, [R1+0x42c] ;  /* 0x00042c0001057983 */ /* 0x000ee80000300800 */
[----:B------:R-:W3:Y:S01]  /*15450*/  LDL.LU R28, [R1+0x23c] ;  /* 0x00023c00011c7983 */ /* 0x000ee20000300800 */
[----:B----4-:R-:W-:-:S03]  /*15460*/  LOP3.LUT R27, R27, R26, RZ, 0x3c, !PT ;  /* 0x0000001a1b1b7212 */ /* 0x010fc600078e3cff */
[----:B------:R-:W4:Y:S01]  /*15470*/  LDL.LU R29, [R1+0x434] ;  /* 0x00043400011d7983 */ /* 0x000f220000300800 */
[----:B------:R-:W-:-:S03]  /*15480*/  LOP3.LUT R24, R25, R24, RZ, 0x3c, !PT ;  /* 0x0000001819187212 */ /* 0x000fc600078e3cff */
[----:B------:R-:W4:Y:S01]  /*15490*/  LDL.LU R3, [R1+0x244] ;  /* 0x0002440001037983 */ /* 0x000f220000300800 */
[----:B------:R-:W-:-:S03]  /*154a0*/  LOP3.LUT R23, R23, R22, RZ, 0x3c, !PT ;  /* 0x0000001617177212 */ /* 0x000fc600078e3cff */
[----:B------:R-:W4:Y:S04]  /*154b0*/  LDL.LU R0, [R1+0x43c] ;  /* 0x00043c0001007983 */ /* 0x000f280000300800 */
[----:B------:R0:W-:Y:S01]  /*154c0*/  STL.64 [R1+0x870], R20 ;  /* 0x0008701401007387 */ /* 0x0001e20000100a00 */
[----:B------:R-:W-:Y:S02]  /*154d0*/  LOP3.LUT R26, R27, R26, RZ, 0x3c, !PT ;  /* 0x0000001a1b1a7212 */ /* 0x000fe400078e3cff */
[----:B------:R-:W-:Y:S02]  /*154e0*/  LOP3.LUT R25, R25, R24, RZ, 0x3c, !PT ;  /* 0x0000001819197212 */ /* 0x000fe400078e3cff */
[----:B------:R-:W-:Y:S01]  /*154f0*/  LOP3.LUT R27, R27, R26, RZ, 0x3c, !PT ;  /* 0x0000001a1b1b7212 */ /* 0x000fe200078e3cff */
[----:B0-----:R-:W3:Y:S04]  /*15500*/  LDL.LU R20, [R1+0x1f4] ;  /* 0x0001f40001147983 */ /* 0x001ee80000300800 */
[----:B------:R-:W4:Y:S04]  /*15510*/  LDL.LU R21, [R1+0x3fc] ;  /* 0x0003fc0001157983 */ /* 0x000f280000300800 */
[----:B------:R0:W-:Y:S04]  /*15520*/  STL.64 [R1+0x878], R22 ;  /* 0x0008781601007387 */ /* 0x0001e80000100a00 */
[----:B0-----:R-:W3:Y:S04]  /*15530*/  LDL.LU R22, [R1+0x1ec] ;  /* 0x0001ec0001167983 */ /* 0x001ee80000300800 */
[----:B------:R-:W4:Y:S04]  /*15540*/  LDL.LU R23, [R1+0x3f8] ;  /* 0x0003f80001177983 */ /* 0x000f280000300800 */
[----:B------:R0:W-:Y:S04]  /*15550*/  STL.64 [R1+0x880], R24 ;  /* 0x0008801801007387 */ /* 0x0001e80000100a00 */
[----:B0-----:R-:W3:Y:S04]  /*15560*/  LDL.LU R24, [R1+0x1e4] ;  /* 0x0001e40001187983 */ /* 0x001ee80000300800 */
[----:B------:R-:W3:Y:S04]  /*15570*/  LDL.LU R25, [R1+0x3f4] ;  /* 0x0003f40001197983 */ /* 0x000ee80000300800 */
[----:B------:R0:W-:Y:S04]  /*15580*/  STL.64 [R1+0x888], R26 ;  /* 0x0008881a01007387 */ /* 0x0001e80000100a00 */
[----:B0-----:R-:W4:Y:S04]  /*15590*/  LDL.LU R26, [R1+0x1dc] ;  /* 0x0001dc00011a7983 */ /* 0x001f280000300800 */
        /* <DEDUP_REMOVED lines=60> */
[----:B------:R-:W-:-:S02]  /*15960*/  LOP3.LUT R27, R27, R26, RZ, 0x3c, !PT ;  /* 0x0000001a1b1b7212 */ /* 0x000fc400078e3cff */
[----:B------:R-:W-:-:S03]  /*15970*/  LOP3.LUT R25, R25, R24, RZ, 0x3c, !PT ;  /* 0x0000001819197212 */ /* 0x000fc600078e3cff */
[----:B------:R0:W-:Y:S04]  /*15980*/  STL.64 [R1+0x188], R26 ;  /* 0x0001881a01007387 */ /* 0x0001e80000100a00 */
[----:B------:R1:W-:Y:S01]  /*15990*/  STL.64 [R1+0x190], R24 ;  /* 0x0001901801007387 */ /* 0x0003e20000100a00 */
[----:B0-----:R-:W-:Y:S02]  /*159a0*/  IMAD.MOV.U32 R26, RZ, RZ, R23 ;  /* 0x000000ffff1a7224 */ /* 0x001fe400078e0017 */
[----:B------:R-:W-:Y:S02]  /*159b0*/  IMAD.MOV.U32 R27, RZ, RZ, R22 ;  /* 0x000000ffff1b7224 */ /* 0x000fe400078e0016 */
[----:B-1----:R-:W-:Y:S02]  /*159c0*/  IMAD.MOV.U32 R24, RZ, RZ, R21 ;  /* 0x000000ffff187224 */ /* 0x002fe400078e0015 */
[----:B------:R-:W-:-:S02]  /*159d0*/  IMAD.MOV.U32 R25, RZ, RZ, R20 ;  /* 0x000000ffff197224 */ /* 0x000fc400078e0014 */
[----:B------:R-:W-:Y:S02]  /*159e0*/  IMAD.MOV.U32 R20, RZ, RZ, R17 ;  /* 0x000000ffff147224 */ /* 0x000fe400078e0011 */
[----:B------:R-:W-:Y:S01]  /*159f0*/  IMAD.MOV.U32 R21, RZ, RZ, R16 ;  /* 0x000000ffff157224 */ /* 0x000fe200078e0010 */
[----:B------:R0:W-:Y:S01]  /*15a00*/  STL.64 [R1+0x3a0], R26 ;  /* 0x0003a01a01007387 */ /* 0x0001e20000100a00 */
[----:B------:R-:W-:Y:S02]  /*15a10*/  IMAD.MOV.U32 R16, RZ, RZ, R13 ;  /* 0x000000ffff107224 */ /* 0x000fe400078e000d */
[----:B------:R-:W-:Y:S01]  /*15a20*/  IMAD.MOV.U32 R17, RZ, RZ, R12 ;  /* 0x000000ffff117224 */ /* 0x000fe200078e000c */
[----:B------:R-:W-:Y:S01]  /*15a30*/  STL.64 [R1+0x3a8], R24 ;  /* 0x0003a81801007387 */ /* 0x000fe20000100a00 */
[----:B------:R-:W-:Y:S02]  /*15a40*/  IMAD.MOV.U32 R12, RZ, RZ, R9 ;  /* 0x000000ffff0c7224 */ /* 0x000fe400078e0009 */
[----:B------:R-:W-:-:S02]  /*15a50*/  IMAD.MOV.U32 R13, RZ, RZ, R8 ;  /* 0x000000ffff0d7224 */ /* 0x000fc400078e0008 */
[----:B------:R-:W-:Y:S02]  /*15a60*/  IMAD.MOV.U32 R8, RZ, RZ, R5 ;  /* 0x000000ffff087224 */ /* 0x000fe400078e0005 */
[----:B------:R-:W-:Y:S02]  /*15a70*/  IMAD.MOV.U32 R9, RZ, RZ, R4 ;  /* 0x000000ffff097224 */ /* 0x000fe400078e0004 */
[----:B--2---:R-:W-:Y:S02]  /*15a80*/  IMAD.MOV.U32 R22, RZ, RZ, R19 ;  /* 0x000000ffff167224 */ /* 0x004fe400078e0013 */
[----:B------:R-:W-:Y:S02]  /*15a90*/  IMAD.MOV.U32 R23, RZ, RZ, R18 ;  /* 0x000000ffff177224 */ /* 0x000fe400078e0012 */
[----:B------:R-:W-:Y:S02]  /*15aa0*/  IMAD.MOV.U32 R18, RZ, RZ, R15 ;  /* 0x000000ffff127224 */ /* 0x000fe400078e000f */
[----:B------:R-:W-:-:S02]  /*15ab0*/  IMAD.MOV.U32 R19, RZ, RZ, R14 ;  /* 0x000000ffff137224 */ /* 0x000fc400078e000e */
[----:B------:R-:W-:Y:S02]  /*15ac0*/  IMAD.MOV.U32 R14, RZ, RZ, R11 ;  /* 0x000000ffff0e7224 */ /* 0x000fe400078e000b */
[----:B------:R-:W-:Y:S01]  /*15ad0*/  IMAD.MOV.U32 R15, RZ, RZ, R10 ;  /* 0x000000ffff0f7224 */ /* 0x000fe200078e000a */
[----:B------:R-:W-:Y:S04]  /*15ae0*/  STL.64 [R1+0x3b0], R22 ;  /* 0x0003b01601007387 */ /* 0x000fe80000100a00 */
[----:B------:R-:W-:Y:S01]  /*15af0*/  STL.64 [R1+0x3b8], R20 ;  /* 0x0003b81401007387 */ /* 0x000fe20000100a00 */
[----:B------:R-:W-:Y:S02]  /*15b00*/  IMAD.MOV.U32 R10, RZ, RZ, R7 ;  /* 0x000000ffff0a7224 */ /* 0x000fe400078e0007 */
[----:B------:R-:W-:Y:S01]  /*15b10*/  IMAD.MOV.U32 R11, RZ, RZ, R6 ;  /* 0x000000ffff0b7224 */ /* 0x000fe200078e0006 */
[----:B------:R-:W-:Y:S04]  /*15b20*/  STL.64 [R1+0x3c0], R18 ;  /* 0x0003c01201007387 */ /* 0x000fe80000100a00 */
[----:B------:R-:W-:Y:S04]  /*15b30*/  STL.64 [R1+0x3c8], R16 ;  /* 0x0003c81001007387 */ /* 0x000fe80000100a00 */
[----:B------:R-:W-:Y:S01]  /*15b40*/  STL.64 [R1+0x3d0], R14 ;  /* 0x0003d00e01007387 */ /* 0x000fe20000100a00 */
[----:B------:R-:W-:-:S02]  /*15b50*/  IMAD.MOV.U32 R6, RZ, RZ, R29 ;  /* 0x000000ffff067224 */ /* 0x000fc400078e001d */
[----:B------:R-:W-:Y:S01]  /*15b60*/  IMAD.MOV.U32 R7, RZ, RZ, R28 ;  /* 0x000000ffff077224 */ /* 0x000fe200078e001c */
[----:B------:R-:W-:Y:S04]  /*15b70*/  STL.64 [R1+0x3d8], R12 ;  /* 0x0003d80c01007387 */ /* 0x000fe80000100a00 */
[----:B------:R-:W-:Y:S04]  /*15b80*/  STL.64 [R1+0x3e0], R10 ;  /* 0x0003e00a01007387 */ /* 0x000fe80000100a00 */
[----:B------:R-:W-:Y:S04]  /*15b90*/  STL.64 [R1+0x3e8], R8 ;  /* 0x0003e80801007387 */ /* 0x000fe80000100a00 */
[----:B0-----:R-:W2:Y:S04]  /*15ba0*/  LDL.LU R26, [R1+0x478] ;  /* 0x00047800011a7983 */ /* 0x001ea80000300800 */
[----:B------:R-:W-:Y:S04]  /*15bb0*/  STL.64 [R1+0x3f0], R6 ;  /* 0x0003f00601007387 */ /* 0x000fe80000100a00 */
[----:B------:R-:W2:Y:S01]  /*15bc0*/  LDL.LU R27, [R1+0x4bc] ;  /* 0x0004bc00011b7983 */ /* 0x000ea20000300800 */
[----:B------:R-:W-:-:S02]  /*15bd0*/  IMAD.MOV.U32 R4, RZ, RZ, R0 ;  /* 0x000000ffff047224 */ /* 0x000fc400078e0000 */
        /* <DEDUP_REMOVED lines=151> */
[----:B------:R4:W-:Y:S02]  /*16550*/  STL.64 [R1+0x478], R26 ;  /* 0x0004781a01007387 */ /* 0x0009e40000100a00 */
[----:B----4-:R-:W-:Y:S02]  /*16560*/  IMAD.MOV.U32 R26, RZ, RZ, R25 ;  /* 0x000000ffff1a7224 */ /* 0x010fe400078e0019 */
[----:B---3--:R-:W-:Y:S02]  /*16570*/  IMAD.MOV.U32 R25, RZ, RZ, R22 ;  /* 0x000000ffff197224 */ /* 0x008fe400078e0016 */
[----:B------:R-:W-:Y:S02]  /*16580*/  IMAD.MOV.U32 R22, RZ, RZ, R21 ;  /* 0x000000ffff167224 */ /* 0x000fe400078e0015 */
[----:B------:R-:W-:Y:S02]  /*16590*/  IMAD.MOV.U32 R21, RZ, RZ, R18 ;  /* 0x000000ffff157224 */ /* 0x000fe400078e0012 */
[----:B------:R-:W-:-:S02]  /*165a0*/  IMAD.MOV.U32 R18, RZ, RZ, R17 ;  /* 0x000000ffff127224 */ /* 0x000fc400078e0011 */
[----:B------:R-:W-:Y:S02]  /*165b0*/  IMAD.MOV.U32 R17, RZ, RZ, R14 ;  /* 0x000000ffff117224 */ /* 0x000fe400078e000e */
[----:B------:R-:W-:Y:S02]  /*165c0*/  IMAD.MOV.U32 R14, RZ, RZ, R13 ;  /* 0x000000ffff0e7224 */ /* 0x000fe400078e000d */
[----:B------:R-:W-:Y:S02]  /*165d0*/  IMAD.MOV.U32 R13, RZ, RZ, R10 ;  /* 0x000000ffff0d7224 */ /* 0x000fe400078e000a */
[----:B------:R-:W-:Y:S02]  /*165e0*/  IMAD.MOV.U32 R10, RZ, RZ, R3 ;  /* 0x000000ffff0a7224 */ /* 0x000fe400078e0003 */
[----:B------:R-:W0:Y:S01]  /*165f0*/  LDC R3, c[0x0][0x23c] ;  /* 0x00008f00ff037b82 */ /* 0x000e220000000800 */
[----:B------:R-:W-:Y:S02]  /*16600*/  IMAD.MOV.U32 R27, RZ, RZ, R24 ;  /* 0x000000ffff1b7224 */ /* 0x000fe400078e0018 */
[----:B------:R-:W-:-:S02]  /*16610*/  IMAD.MOV.U32 R24, RZ, RZ, R23 ;  /* 0x000000ffff187224 */ /* 0x000fc400078e0017 */
[----:B------:R-:W-:Y:S01]  /*16620*/  IMAD.MOV.U32 R23, RZ, RZ, R20 ;  /* 0x000000ffff177224 */ /* 0x000fe200078e0014 */
[----:B------:R-:W-:Y:S01]  /*16630*/  MOV R20, R19 ;  /* 0x0000001300147202 */ /* 0x000fe20000000f00 */
[----:B------:R-:W-:Y:S01]  /*16640*/  IMAD.MOV.U32 R19, RZ, RZ, R16 ;  /* 0x000000ffff137224 */ /* 0x000fe200078e0010 */
[----:B------:R-:W-:Y:S01]  /*16650*/  STL.64 [R1+0x480], R26 ;  /* 0x0004801a01007387 */ /* 0x000fe20000100a00 */
[----:B------:R-:W-:-:S03]  /*16660*/  IMAD.MOV.U32 R16, RZ, RZ, R15 ;  /* 0x000000ffff107224 */ /* 0x000fc600078e000f */
[----:B------:R-:W-:Y:S01]  /*16670*/  STL.64 [R1+0x488], R24 ;  /* 0x0004881801007387 */ /* 0x000fe20000100a00 */
[----:B------:R-:W-:-:S03]  /*16680*/  IMAD.MOV.U32 R15, RZ, RZ, R12 ;  /* 0x000000ffff0f7224 */ /* 0x000fc600078e000c */
[----:B------:R-:W-:Y:S01]  /*16690*/  STL.64 [R1+0x490], R22 ;  /* 0x0004901601007387 */ /* 0x000fe20000100a00 */
[----:B------:R-:W-:-:S03]  /*166a0*/  IMAD.MOV.U32 R12, RZ, RZ, R11 ;  /* 0x000000ffff0c7224 */ /* 0x000fc600078e000b */
[----:B------:R-:W-:Y:S04]  /*166b0*/  STL.64 [R1+0x498], R20 ;  /* 0x0004981401007387 */ /* 0x000fe80000100a00 */
[----:B------:R-:W-:Y:S04]  /*166c0*/  STL.64 [R1+0x4a0], R18 ;  /* 0x0004a01201007387 */ /* 0x000fe80000100a00 */
[----:B------:R-:W-:Y:S04]  /*166d0*/  STL.64 [R1+0x4a8], R16 ;  /* 0x0004a81001007387 */ /* 0x000fe80000100a00 */
[----:B------:R-:W-:Y:S01]  /*166e0*/  STL.64 [R1+0x4b0], R14 ;  /* 0x0004b00e01007387 */ /* 0x000fe20000100a00 */
[----:B------:R-:W-:-:S03]  /*166f0*/  IMAD.MOV.U32 R11, RZ, RZ, R8 ;  /* 0x000000ffff0b7224 */ /* 0x000fc600078e0008 */
[----:B------:R-:W-:Y:S01]  /*16700*/  STL.64 [R1+0x4b8], R12 ;  /* 0x0004b80c01007387 */ /* 0x000fe20000100a00 */
[----:B------:R-:W-:Y:S02]  /*16710*/  IMAD.MOV.U32 R8, RZ, RZ, R6 ;  /* 0x000000ffff087224 */ /* 0x000fe400078e0006 */
[----:B------:R-:W-:Y:S01]  /*16720*/  IMAD.MOV.U32 R6, RZ, RZ, R28 ;  /* 0x000000ffff067224 */ /* 0x000fe200078e001c */
[----:B0-----:R0:W-:Y:S04]  /*16730*/  STL.64 [R1+0x920], R2 ;  /* 0x0009200201007387 */ /* 0x0011e80000100a00 */
[----:B------:R-:W-:Y:S04]  /*16740*/  STL.64 [R1+0x4c0], R10 ;  /* 0x0004c00a01007387 */ /* 0x000fe80000100a00 */
[----:B------:R-:W-:Y:S01]  /*16750*/  STL.64 [R1+0x4c8], R8 ;  /* 0x0004c80801007387 */ /* 0x000fe20000100a00 */
[----:B0-----:R-:W-:-:S02]  /*16760*/  IMAD.MOV.U32 R2, RZ, RZ, R4 ;  /* 0x000000ffff027224 */ /* 0x001fc400078e0004 */
[----:B------:R-:W-:Y:S02]  /*16770*/  IMAD.MOV.U32 R3, RZ, RZ, R7 ;  /* 0x000000ffff037224 */ /* 0x000fe400078e0007 */
[----:B------:R-:W-:-:S03]  /*16780*/  IMAD.MOV.U32 R7, RZ, RZ, R5 ;  /* 0x000000ffff077224 */ /* 0x000fc600078e0005 */
[----:B------:R0:W-:Y:S04]  /*16790*/  STL.64 [R1+0x4d0], R2 ;  /* 0x0004d00201007387 */ /* 0x0001e80000100a00 */
[----:B0-----:R-:W2:Y:S04]  /*167a0*/  LDL.LU R2, [R1+0x68c] ;  /* 0x00068c0001027983 */ /* 0x001ea80000300800 */
[----:B------:R-:W-:Y:S04]  /*167b0*/  STL.64 [R1+0x4d8], R6 ;  /* 0x0004d80601007387 */ /* 0x000fe80000100a00 */
[----:B------:R-:W3:Y:S01]  /*167c0*/  LDL.LU R3, [R1+0x1b0] ;  /* 0x0001b00001037983 */ /* 0x000ee20000300800 */
[----:B------:R-:W-:-:S02]  /*167d0*/  IMAD.MOV.U32 R4, RZ, RZ, R0 ;  /* 0x000000ffff047224 */ /* 0x000fc400078e0000 */
[----:B------:R-:W-:-:S05]  /*167e0*/  IMAD.MOV.U32 R5, RZ, RZ, R29 ;  /* 0x000000ffff057224 */ /* 0x000fca00078e001d */
[----:B------:R-:W-:Y:S04]  /*167f0*/  STL.64 [R1+0x4e0], R4 ;  /* 0x0004e00401007387 */ /* 0x000fe80000100a00 */
[----:B---3--:R0:W-:Y:S04]  /*16800*/  STL [R1+0x928], R3 ;  /* 0x0009280301007387 */ /* 0x0081e80000100800 */
[----:B0-----:R-:W2:Y:S04]  /*16810*/  LDL.LU R3, [R1+0x560] ;  /* 0x0005600001037983 */ /* 0x001ea80000300800 */
        /* <DEDUP_REMOVED lines=58> */
[----:B------:R-:W4:Y:S04]  /*16bc0*/  LDL.LU.64 R14, [R1+0x128] ;  /* 0x00012800010e7983 */ /* 0x000f280000300a00 */
[----:B------:R-:W4:Y:S04]  /*16bd0*/  LDL.LU.64 R12, [R1+0x120] ;  /* 0x00012000010c7983 */ /* 0x000f280000300a00 */
[----:B------:R-:W4:Y:S04]  /*16be0*/  LDL.LU.64 R10, [R1+0x118] ;  /* 0x00011800010a7983 */ /* 0x000f280000300a00 */
[----:B------:R-:W4:Y:S04]  /*16bf0*/  LDL.LU.64 R8, [R1+0x110] ;  /* 0x0001100001087983 */ /* 0x000f280000300a00 */
[----:B------:R-:W4:Y:S04]  /*16c00*/  LDL.LU.64 R6, [R1+0x108] ;  /* 0x0001080001067983 */ /* 0x000f280000300a00 */
[----:B------:R-:W4:Y:S04]  /*16c10*/  LDL.LU.64 R4, [R1+0x100] ;  /* 0x0001000001047983 */ /* 0x000f280000300a00 */
[----:B------:R-:W4:Y:S01]  /*16c20*/  LDL.LU.64 R28, [R1+0xf8] ;  /* 0x0000f800011c7983 */ /* 0x000f220000300a00 */
        /* <DEDUP_REMOVED lines=74> */
[----:B0-----:R-:W2:Y:S04]  /*170d0*/  LDL.LU.64 R2, [R1+0x930] ;  /* 0x0009300001027983 */ /* 0x001ea80000300a00 */
[----:B--2---:R0:W-:Y:S04]  /*170e0*/  STL.64 [R1+0x560], R2 ;  /* 0x0005600201007387 */ /* 0x0041e80000100a00 */
[----:B0-----:R-:W2:Y:S01]  /*170f0*/  LDL.LU R3, [R1+0x928] ;  /* 0x0009280001037983 */ /* 0x001ea20000300800 */
[----:B---3--:R-:W-:-:S02]  /*17100*/  IMAD.MOV.U32 R2, RZ, RZ, R26 ;  /* 0x000000ffff027224 */ /* 0x008fc400078e001a */
[----:B----4-:R-:W-:-:S03]  /*17110*/  IMAD.MOV.U32 R26, RZ, RZ, R24 ;  /* 0x000000ffff1a7224 */ /* 0x010fc600078e0018 */
[----:B--2---:R0:W-:Y:S04]  /*17120*/  STL.64 [R1+0x568], R2 ;  /* 0x0005680201007387 */ /* 0x0041e80000100a00 */
[----:B0-----:R-:W2:Y:S04]  /*17130*/  LDL.LU.64 R2, [R1+0x920] ;  /* 0x0009200001027983 */ /* 0x001ea80000300a00 */
[----:B------:R0:W-:Y:S01]  /*17140*/  STL.64 [R1+0x570], R26 ;  /* 0x0005701a01007387 */ /* 0x0001e20000100a00 */
[----:B------:R-:W-:Y:S02]  /*17150*/  IMAD.MOV.U32 R24, RZ, RZ, R20 ;  /* 0x000000ffff187224 */ /* 0x000fe400078e0014 */
[----:B------:R-:W-:-:S02]  /*17160*/  IMAD.MOV.U32 R20, RZ, RZ, R16 ;  /* 0x000000ffff147224 */ /* 0x000fc400078e0010 */
[----:B0-----:R-:W-:Y:S02]  /*17170*/  IMAD.MOV.U32 R26, RZ, RZ, R22 ;  /* 0x000000ffff1a7224 */ /* 0x001fe400078e0016 */
[----:B------:R-:W-:Y:S02]  /*17180*/  IMAD.MOV.U32 R27, RZ, RZ, R25 ;  /* 0x000000ffff1b7224 */ /* 0x000fe400078e0019 */
[----:B------:R-:W-:Y:S02]  /*17190*/  IMAD.MOV.U32 R25, RZ, RZ, R23 ;  /* 0x000000ffff197224 */ /* 0x000fe400078e0017 */
[----:B------:R-:W-:Y:S02]  /*171a0*/  IMAD.MOV.U32 R22, RZ, RZ, R18 ;  /* 0x000000ffff167224 */ /* 0x000fe400078e0012 */
[----:B------:R-:W-:Y:S02]  /*171b0*/  IMAD.MOV.U32 R23, RZ, RZ, R21 ;  /* 0x000000ffff177224 */ /* 0x000fe400078e0015 */
[----:B------:R-:W-:-:S02]  /*171c0*/  IMAD.MOV.U32 R21, RZ, RZ, R19 ;  /* 0x000000ffff157224 */ /* 0x000fc400078e0013 */
[----:B------:R-:W-:Y:S02]  /*171d0*/  IMAD.MOV.U32 R18, RZ, RZ, R0 ;  /* 0x000000ffff127224 */ /* 0x000fe400078e0000 */
[----:B------:R-:W-:Y:S01]  /*171e0*/  IMAD.MOV.U32 R19, RZ, RZ, R17 ;  /* 0x000000ffff137224 */ /* 0x000fe200078e0011 */
[----:B------:R0:W-:Y:S04]  /*171f0*/  STL.64 [R1+0x578], R26 ;  /* 0x0005781a01007387 */ /* 0x0001e80000100a00 */
[----:B------:R-:W-:Y:S04]  /*17200*/  STL.64 [R1+0x680], R24 ;  /* 0x0006801801007387 */ /* 0x000fe80000100a00 */
[----:B------:R-:W-:Y:S04]  /*17210*/  STL.64 [R1+0x688], R22 ;  /* 0x0006881601007387 */ /* 0x000fe80000100a00 */
[----:B------:R-:W-:Y:S04]  /*17220*/  STL.64 [R1+0x690], R20 ;  /* 0x0006901401007387 */ /* 0x000fe80000100a00 */
[----:B------:R-:W-:Y:S01]  /*17230*/  STL.64 [R1+0x698], R18 ;  /* 0x0006981201007387 */ /* 0x000fe20000100a00 */
[----:B--2---:R-:W-:-:S04]  /*17240*/  IMAD.SHL.U32 R3, R3, 0x20, RZ ;  /* 0x0000002003037824 */ /* 0x004fc800078e00ff */
[----:B------:R-:W-:-:S04]  /*17250*/  IMAD.WIDE R16, R3, 0x2, R14 ;  /* 0x0000000203107825 */ /* 0x000fc800078e020e */
[----:B------:R-:W-:-:S04]  /*17260*/  IMAD.WIDE R14, R3, 0x2, R12 ;  /* 0x00000002030e7825 */ /* 0x000fc800078e020c */
[----:B------:R-:W-:-:S04]  /*17270*/  IMAD.WIDE R12, R3, 0x2, R10 ;  /* 0x00000002030c7825 */ /* 0x000fc800078e020a */
[----:B------:R-:W-:-:S04]  /*17280*/  IMAD.WIDE R10, R3, 0x2, R8 ;  /* 0x00000002030a7825 */ /* 0x000fc800078e0208 */
[C---:B------:R-:W-:Y:S01]  /*17290*/  IMAD.WIDE R8, R3.reuse, 0x2, R6 ;  /* 0x0000000203087825 */ /* 0x040fe200078e0206 */
[----:B------:R-:W-:Y:S04]  /*172a0*/  STL.64 [R1+0x398], R16 ;  /* 0x0003981001007387 */ /* 0x000fe80000100a00 */
[----:B------:R-:W-:Y:S04]  /*172b0*/  STL.64 [R1+0x390], R14 ;  /* 0x0003900e01007387 */ /* 0x000fe80000100a00 */
[----:B------:R-:W-:Y:S04]  /*172c0*/  STL.64 [R1+0x388], R12 ;  /* 0x0003880c01007387 */ /* 0x000fe80000100a00 */
[----:B------:R-:W-:Y:S04]  /*172d0*/  STL.64 [R1+0x380], R10 ;  /* 0x0003800a01007387 */ /* 0x000fe80000100a00 */
[----:B------:R-:W-:Y:S04]  /*172e0*/  STL.64 [R1+0x378], R8 ;  /* 0x0003780801007387 */ /* 0x000fe80000100a00 */
[----:B0-----:R-:W2:Y:S01]  /*172f0*/  LDL.LU.64 R26, [R1+0x60] ;  /* 0x00006000011a7983 */ /* 0x001ea20000300a00 */
[----:B------:R-:W-:-:S04]  /*17300*/  IMAD.WIDE R6, R3, 0x2, R4 ;  /* 0x0000000203067825 */ /* 0x000fc800078e0204 */
[C---:B------:R-:W-:Y:S01]  /*17310*/  IMAD.WIDE R4, R3.reuse, 0x2, R28 ;  /* 0x0000000203047825 */ /* 0x040fe200078e021c */
[----:B------:R-:W-:Y:S04]  /*17320*/  STL.64 [R1+0x370], R6 ;  /* 0x0003700601007387 */ /* 0x000fe80000100a00 */
[----:B--2---:R0:W-:Y:S04]  /*17330*/  STL.64 [R1+0x890], R26 ;  /* 0x0008901a01007387 */ /* 0x0041e80000100a00 */
[----:B------:R-:W-:Y:S04]  /*17340*/  STL.64 [R1+0x368], R4 ;  /* 0x0003680401007387 */ /* 0x000fe80000100a00 */
[----:B0-----:R-:W2:Y:S04]  /*17350*/  LDL.LU.64 R26, [R1+0x68] ;  /* 0x00006800011a7983 */ /* 0x001ea80000300a00 */
[----:B--2---:R0:W-:Y:S04]  /*17360*/  STL.64 [R1+0x898], R26 ;  /* 0x0008981a01007387 */ /* 0x0041e80000100a00 */
        /* <DEDUP_REMOVED lines=33> */
[----:B------:R-:W3:Y:S04]  /*17580*/  LDL.LU.64 R24, [R1+0x58] ;  /* 0x0000580001187983 */ /* 0x000ee80000300a00 */
[----:B------:R-:W4:Y:S04]  /*17590*/  LDL.LU.64 R22, [R1+0x50] ;  /* 0x0000500001167983 */ /* 0x000f280000300a00 */
        /* <DEDUP_REMOVED lines=9> */
[----:B------:R-:W4:Y:S01]  /*17630*/  LDL.LU.64 R28, [R1] ;  /* 0x00000000011c7983 */ /* 0x000f220000300a00 */
[----:B--2---:R-:W-:-:S05]  /*17640*/  IMAD.WIDE R26, R3, 0x2, R26 ;  /* 0x00000002031a7825 */ /* 0x004fca00078e021a */
[----:B------:R0:W-:Y:S04]  /*17650*/  STL.64 [R1+0x360], R26 ;  /* 0x0003601a01007387 */ /* 0x0001e80000100a00 */
[----:B0-----:R-:W2:Y:S02]  /*17660*/  LDL.LU.64 R26, [R1+0x918] ;  /* 0x00091800011a7983 */ /* 0x001ea40000300a00 */
        /* <DEDUP_REMOVED lines=50> */
[----:B0-----:R-:W2:Y:S01]  /*17990*/  LDL.LU.64 R26, [R1+0x890] ;  /* 0x00089000011a7983 */ /* 0x001ea20000300a00 */
[----:B---3--:R-:W-:-:S04]  /*179a0*/  IMAD.WIDE R24, R3, 0x2, R24 ;  /* 0x0000000203187825 */ /* 0x008fc800078e0218 */
[----:B----4-:R-:W-:-:S04]  /*179b0*/  IMAD.WIDE R22, R3, 0x2, R22 ;  /* 0x0000000203167825 */ /* 0x010fc800078e0216 */
[----:B------:R-:W-:-:S04]  /*179c0*/  IMAD.WIDE R20, R3, 0x2, R20 ;  /* 0x0000000203147825 */ /* 0x000fc800078e0214 */
        /* <DEDUP_REMOVED lines=9> */
[----:B--2---:R-:W-:-:S05]  /*17a60*/  IMAD.WIDE R26, R3, 0x2, R26 ;  /* 0x00000002031a7825 */ /* 0x004fca00078e021a */
[----:B------:R0:W-:Y:S04]  /*17a70*/  STL.64 [R1+0x2d0], R26 ;  /* 0x0002d01a01007387 */ /* 0x0001e80000100a00 */
[----:B0-----:R-:W2:Y:S04]  /*17a80*/  LDL.LU.64 R26, [R1+0x888] ;  /* 0x00088800011a7983 */ /* 0x001ea80000300a00 */
[----:B------:R0:W-:Y:S04]  /*17a90*/  STL.64 [R1+0x2c8], R24 ;  /* 0x0002c81801007387 */ /* 0x0001e80000100a00 */
[----:B0-----:R-:W3:Y:S04]  /*17aa0*/  LDL.LU.64 R24, [R1+0x880] ;  /* 0x0008800001187983 */ /* 0x001ee80000300a00 */
[----:B------:R0:W-:Y:S04]  /*17ab0*/  STL.64 [R1+0x2c0], R22 ;  /* 0x0002c01601007387 */ /* 0x0001e80000100a00 */
[----:B0-----:R-:W4:Y:S04]  /*17ac0*/  LDL.LU.64 R22, [R1+0x878] ;  /* 0x0008780001167983 */ /* 0x001f280000300a00 */
[----:B------:R0:W-:Y:S04]  /*17ad0*/  STL.64 [R1+0x2b8], R20 ;  /* 0x0002b81401007387 */ /* 0x0001e80000100a00 */
[----:B0-----:R-:W2:Y:S04]  /*17ae0*/  LDL.LU.64 R20, [R1+0x870] ;  /* 0x0008700001147983 */ /* 0x001ea80000300a00 */
        /* <DEDUP_REMOVED lines=17> */
[----:B0-----:R-:W2:Y:S01]  /*17c00*/  LDL.LU.64 R28, [R1+0x828] ;  /* 0x00082800011c7983 */ /* 0x001ea20000300a00 */
[----:B---3--:R-:W-:-:S04]  /*17c10*/  IMAD.WIDE R24, R3, 0x2, R24 ;  /* 0x0000000203187825 */ /* 0x008fc800078e0218 */
[----:B----4-:R-:W-:-:S04]  /*17c20*/  IMAD.WIDE R22, R3, 0x2, R22 ;  /* 0x0000000203167825 */ /* 0x010fc800078e0216 */
[----:B--2---:R-:W-:-:S04]  /*17c30*/  IMAD.WIDE R20, R3, 0x2, R20 ;  /* 0x0000000203147825 */ /* 0x004fc800078e0214 */
        /* <DEDUP_REMOVED lines=8> */
[----:B------:R-:W-:-:S05]  /*17cc0*/  IMAD.WIDE R28, R3, 0x2, R28 ;  /* 0x00000002031c7825 */ /* 0x000fca00078e021c */
        /* <DEDUP_REMOVED lines=9> */
[----:B0-----:R-:W3:Y:S04]  /*17d60*/  LDL.LU.64 R10, [R1+0x168] ;  /* 0x00016800010a7983 */ /* 0x001ee80000300a00 */
[----:B------:R0:W-:Y:S04]  /*17d70*/  STL.64 [R1+0x238], R12 ;  /* 0x0002380c01007387 */ /* 0x0001e80000100a00 */
[----:B0-----:R-:W2:Y:S04]  /*17d80*/  LDL.LU.64 R12, [R1+0x160] ;  /* 0x00016000010c7983 */ /* 0x001ea80000300a00 */
        /* <DEDUP_REMOVED lines=11> */
[----:B0-----:R-:W2:Y:S01]  /*17e40*/  LDL.LU.64 R24, [R1+0x130] ;  /* 0x0001300001187983 */ /* 0x001ea20000300a00 */
[----:B------:R-:W-:-:S05]  /*17e50*/  IMAD.WIDE R26, R3, 0x2, R26 ;  /* 0x00000002031a7825 */ /* 0x000fca00078e021a */
[----:B------:R4:W-:Y:S02]  /*17e60*/  STL.64 [R1+0x200], R26 ;  /* 0x0002001a01007387 */ /* 0x0009e40000100a00 */
[----:B----4-:R-:W-:-:S04]  /*17e70*/  IMAD.WIDE R26, R3, 0x2, R22 ;  /* 0x00000002031a7825 */ /* 0x010fc800078e0216 */
[----:B---3--:R-:W-:-:S04]  /*17e80*/  IMAD.WIDE R22, R3, 0x2, R18 ;  /* 0x0000000203167825 */ /* 0x008fc800078e0212 */
[----:B------:R-:W-:-:S04]  /*17e90*/  IMAD.WIDE R18, R3, 0x2, R14 ;  /* 0x0000000203127825 */ /* 0x000fc800078e020e */
[----:B--2---:R-:W-:-:S05]  /*17ea0*/  IMAD.WIDE R24, R3, 0x2, R24 ;  /* 0x0000000203187825 */ /* 0x004fca00078e0218 */
[----:B------:R0:W-:Y:S04]  /*17eb0*/  STL.64 [R1+0x1f8], R24 ;  /* 0x0001f81801007387 */ /* 0x0001e80000100a00 */
[----:B------:R-:W-:Y:S01]  /*17ec0*/  STL.64 [R1+0x1f0], R26 ;  /* 0x0001f01a01007387 */ /* 0x000fe20000100a00 */
[----:B------:R-:W-:-:S04]  /*17ed0*/  IMAD.WIDE R14, R3, 0x2, R10 ;  /* 0x00000002030e7825 */ /* 0x000fc800078e020a */
[----:B------:R-:W-:-:S04]  /*17ee0*/  IMAD.WIDE R10, R3, 0x2, R6 ;  /* 0x00000002030a7825 */ /* 0x000fc800078e0206 */
[----:B0-----:R-:W-:-:S04]  /*17ef0*/  IMAD.WIDE R24, R3, 0x2, R20 ;  /* 0x0000000203187825 */ /* 0x001fc800078e0214 */
[----:B------:R-:W-:-:S04]  /*17f00*/  IMAD.WIDE R20, R3, 0x2, R16 ;  /* 0x0000000203147825 */ /* 0x000fc800078e0210 */
[----:B------:R-:W-:-:S04]  /*17f10*/  IMAD.WIDE R16, R3, 0x2, R12 ;  /* 0x0000000203107825 */ /* 0x000fc800078e020c */
[C---:B------:R-:W-:Y:S01]  /*17f20*/  IMAD.WIDE R12, R3.reuse, 0x2, R8 ;  /* 0x00000002030c7825 */ /* 0x040fe200078e0208 */
[----:B------:R-:W-:Y:S04]  /*17f30*/  STL.64 [R1+0x1e8], R24 ;  /* 0x0001e81801007387 */ /* 0x000fe80000100a00 */
[----:B------:R-:W-:Y:S04]  /*17f40*/  STL.64 [R1+0x1e0], R22 ;  /* 0x0001e01601007387 */ /* 0x000fe80000100a00 */
[----:B------:R-:W-:Y:S04]  /*17f50*/  STL.64 [R1+0x1d8], R20 ;  /* 0x0001d81401007387 */ /* 0x000fe80000100a00 */
[----:B------:R-:W-:Y:S04]  /*17f60*/  STL.64 [R1+0x1d0], R18 ;  /* 0x0001d01201007387 */ /* 0x000fe80000100a00 */
[----:B------:R-:W-:Y:S01]  /*17f70*/  STL.64 [R1+0x1c8], R16 ;  /* 0x0001c81001007387 */ /* 0x000fe20000100a00 */
[----:B------:R-:W-:-:S03]  /*17f80*/  IMAD.WIDE R8, R3, 0x2, R4 ;  /* 0x0000000203087825 */ /* 0x000fc600078e0204 */
[----:B------:R-:W-:Y:S04]  /*17f90*/  STL.64 [R1+0x1c0], R14 ;  /* 0x0001c00e01007387 */ /* 0x000fe80000100a00 */
[----:B------:R-:W-:Y:S04]  /*17fa0*/  STL.64 [R1+0x1b8], R12 ;  /* 0x0001b80c01007387 */ /* 0x000fe80000100a00 */
[----:B------:R-:W-:Y:S04]  /*17fb0*/  STL.64 [R1+0x1b0], R10 ;  /* 0x0001b00a01007387 */ /* 0x000fe80000100a00 */
[----:B------:R-:W2:Y:S04]  /*17fc0*/  LDL.LU.64 R4, [R1+0x190] ;  /* 0x0001900001047983 */ /* 0x000ea80000300a00 */
[----:B------:R0:W-:Y:S04]  /*17fd0*/  STL.64 [R1+0x1a8], R8 ;  /* 0x0001a80801007387 */ /* 0x0001e80000100a00 */
[----:B0-----:R-:W3:Y:S01]  /*17fe0*/  LDL.LU.64 R8, [R1+0x3c8] ;  /* 0x0003c80001087983 */ /* 0x001ee20000300a00 */
[----:B------:R-:W-:-:S05]  /*17ff0*/  IMAD.WIDE R6, R3, 0x2, R28 ;  /* 0x0000000203067825 */ /* 0x000fca00078e021c */
[----:B------:R-:W-:Y:S04]  /*18000*/  STL.64 [R1+0x1a0], R6 ;  /* 0x0001a00601007387 */ /* 0x000fe80000100a00 */
[----:B---3--:R0:W-:Y:S04]  /*18010*/  STL.64 [R1+0x800], R8 ;  /* 0x0008000801007387 */ /* 0x0081e80000100a00 */
[----:B0-----:R-:W3:Y:S04]  /*18020*/  LDL.LU.64 R8, [R1+0x3c0] ;  /* 0x0003c00001087983 */ /* 0x001ee80000300a00 */
        /* <DEDUP_REMOVED lines=8> */
[----:B------:R-:W4:Y:S04]  /*180b0*/  LDL.LU.64 R10, [R1+0x3d0] ;  /* 0x0003d000010a7983 */ /* 0x000f280000300a00 */
[----:B------:R-:W2:Y:S04]  /*180c0*/  LDL.LU.64 R26, [R1+0x428] ;  /* 0x00042800011a7983 */ /* 0x000ea80000300a00 */
        /* <DEDUP_REMOVED lines=17> */
[----:B0-----:R-:W2:Y:S01]  /*181e0*/  LDL.LU.64 R26, [R1+0x3e0] ;  /* 0x0003e000011a7983 */ /* 0x001ea20000300a00 */
[----:B------:R-:W-:-:S04]  /*181f0*/  IMAD.WIDE R4, R3, 0x2, R4 ;  /* 0x0000000203047825 */ /* 0x000fc800078e0204 */
[C---:B---3--:R-:W-:Y:S01]  /*18200*/  IMAD.WIDE R8, R3.reuse, 0x2, R8 ;  /* 0x0000000203087825 */ /* 0x048fe200078e0208 */
[----:B--2---:R0:W-:Y:S04]  /*18210*/  STL.64 [R1+0x7f8], R26 ;  /* 0x0007f81a01007387 */ /* 0x0041e80000100a00 */
[----:B0-----:R-:W2:Y:S04]  /*18220*/  LDL.LU.64 R26, [R1+0x3d8] ;  /* 0x0003d800011a7983 */ /* 0x001ea80000300a00 */
[----:B------:R-:W3:Y:S04]  /*18230*/  LDL.LU.64 R24, [R1+0x430] ;  /* 0x0004300001187983 */ /* 0x000ee80000300a00 */
        /* <DEDUP_REMOVED lines=8> */
[----:B------:R0:W-:Y:S04]  /*182c0*/  STL.64 [R1+0x198], R4 ;  /* 0x0001980401007387 */ /* 0x0001e80000100a00 */
[----:B0-----:R-:W3:Y:S04]  /*182d0*/  LDL.LU.64 R4, [R1+0x478] ;  /* 0x0004780001047983 */ /* 0x001ee80000300a00 */
[----:B------:R0:W-:Y:S04]  /*182e0*/  STL.64 [R1+0x190], R8 ;  /* 0x0001900801007387 */ /* 0x0001e80000100a00 */
[----:B0-----:R-:W4:Y:S02]  /*182f0*/  LDL.LU.64 R8, [R1+0x820] ;  /* 0x0008200001087983 */ /* 0x001f240000300a00 */
[----:B----4-:R-:W-:-:S05]  /*18300*/  IMAD.WIDE R8, R3, 0x2, R8 ;  /* 0x0000000203087825 */ /* 0x010fca00078e0208 */
        /* <DEDUP_REMOVED lines=10> */
[----:B0-----:R-:W4:Y:S01]  /*183b0*/  LDL.LU.64 R8, [R1+0x800] ;  /* 0x0008000001087983 */ /* 0x001f220000300a00 */
[----:B------:R-:W-:-:S04]  /*183c0*/  IMAD.WIDE R10, R3, 0x2, R10 ;  /* 0x00000002030a7825 */ /* 0x000fc800078e020a */
[----:B--2---:R-:W-:-:S04]  /*183d0*/  IMAD.WIDE R26, R3, 0x2, R26 ;  /* 0x00000002031a7825 */ /* 0x004fc800078e021a */
[----:B----4-:R-:W-:-:S05]  /*183e0*/  IMAD.WIDE R8, R3, 0x2, R8 ;  /* 0x0000000203087825 */ /* 0x010fca00078e0208 */
[----:B------:R0:W-:Y:S04]  /*183f0*/  STL.64 [R1+0x168], R8 ;  /* 0x0001680801007387 */ /* 0x0001e80000100a00 */
[----:B0-----:R-:W2:Y:S04]  /*18400*/  LDL.LU.64 R8, [R1+0x480] ;  /* 0x0004800001087983 */ /* 0x001ea80000300a00 */
[----:B------:R0:W-:Y:S04]  /*18410*/  STL.64 [R1+0x160], R10 ;  /* 0x0001600a01007387 */ /* 0x0001e80000100a00 */
[----:B0-----:R-:W4:Y:S04]  /*18420*/  LDL.LU.64 R10, [R1+0x488] ;  /* 0x00048800010a7983 */ /* 0x001f280000300a00 */
[----:B------:R0:W-:Y:S04]  /*18430*/  STL.64 [R1+0x158], R26 ;  /* 0x0001581a01007387 */ /* 0x0001e80000100a00 */
[----:B0-----:R-:W3:Y:S02]  /*18440*/  LDL.LU.64 R26, [R1+0x7f8] ;  /* 0x0007f800011a7983 */ /* 0x001ee40000300a00 */
[----:B---3--:R-:W-:-:S05]  /*18450*/  IMAD.WIDE R26, R3, 0x2, R26 ;  /* 0x00000002031a7825 */ /* 0x008fca00078e021a */
        /* <DEDUP_REMOVED lines=25> */
[----:B0-----:R-:W3:Y:S01]  /*185f0*/  LDL.LU.64 R26, [R1+0x7b0] ;  /* 0x0007b000011a7983 */ /* 0x001ee20000300a00 */
[----:B------:R-:W-:-:S04]  /*18600*/  IMAD.WIDE R12, R3, 0x2, R12 ;  /* 0x00000002030c7825 */ /* 0x000fc800078e020c */
[----:B---3--:R-:W-:-:S05]  /*18610*/  IMAD.WIDE R26, R3, 0x2, R26 ;  /* 0x00000002031a7825 */ /* 0x008fca00078e021a */
[----:B------:R0:W-:Y:S02]  /*18620*/  STL.64 [R1+0x108], R26 ;  /* 0x0001081a01007387 */ /* 0x0001e40000100a00 */
[----:B0-----:R-:W-:-:S04]  /*18630*/  IMAD.WIDE R26, R3, 0x2, R24 ;  /* 0x00000002031a7825 */ /* 0x001fc800078e0218 */
[----:B------:R-:W-:-:S04]  /*18640*/  IMAD.WIDE R24, R3, 0x2, R22 ;  /* 0x0000000203187825 */ /* 0x000fc800078e0216 */
[----:B------:R-:W-:-:S04]  /*18650*/  IMAD.WIDE R22, R3, 0x2, R20 ;  /* 0x0000000203167825 */ /* 0x000fc800078e0214 */
[----:B------:R-:W-:-:S04]  /*18660*/  IMAD.WIDE R20, R3, 0x2, R18 ;  /* 0x0000000203147825 */ /* 0x000fc800078e0212 */
[C---:B------:R-:W-:Y:S01]  /*18670*/  IMAD.WIDE R18, R3.reuse, 0x2, R16 ;  /* 0x0000000203127825 */ /* 0x040fe200078e0210 */
[----:B------:R-:W-:Y:S03]  /*18680*/  STL.64 [R1+0x100], R26 ;  /* 0x0001001a01007387 */ /* 0x000fe60000100a00 */
[C---:B------:R-:W-:Y:S01]  /*18690*/  IMAD.WIDE R16, R3.reuse, 0x2, R14 ;  /* 0x0000000203107825 */ /* 0x040fe200078e020e */
[----:B------:R-:W-:Y:S04]  /*186a0*/  STL.64 [R1+0xf8], R24 ;  /* 0x0000f81801007387 */ /* 0x000fe80000100a00 */
[----:B------:R-:W-:Y:S04]  /*186b0*/  STL.64 [R1+0xf0], R22 ;  /* 0x0000f01601007387 */ /* 0x000fe80000100a00 */
[----:B------:R-:W-:Y:S04]  /*186c0*/  STL.64 [R1+0xe8], R20 ;  /* 0x0000e81401007387 */ /* 0x000fe80000100a00 */
[----:B------:R-:W-:Y:S01]  /*186d0*/  STL.64 [R1+0xe0], R18 ;  /* 0x0000e01201007387 */ /* 0x000fe20000100a00 */
[----:B------:R-:W-:-:S03]  /*186e0*/  IMAD.WIDE R14, R3, 0x2, R28 ;  /* 0x00000002030e7825 */ /* 0x000fc600078e021c */
[----:B------:R-:W-:Y:S04]  /*186f0*/  STL.64 [R1+0xd8], R16 ;  /* 0x0000d81001007387 */ /* 0x000fe80000100a00 */
[----:B------:R-:W3:Y:S04]  /*18700*/  LDL.LU.64 R28, [R1+0x490] ;  /* 0x00049000011c7983 */ /* 0x000ee80000300a00 */
[----:B------:R0:W-:Y:S04]  /*18710*/  STL.64 [R1+0xd0], R12 ;  /* 0x0000d00c01007387 */ /* 0x0001e80000100a00 */
[----:B------:R-:W-:Y:S01]  /*18720*/  STL.64 [R1+0xc8], R14 ;  /* 0x0000c80e01007387 */ /* 0x000fe20000100a00 */
[----:B0-----:R-:W-:-:S04]  /*18730*/  IMAD.WIDE R12, R3, 0x2, R6 ;  /* 0x00000002030c7825 */ /* 0x001fc800078e0206 */
[C---:B------:R-:W-:Y:S02]  /*18740*/  IMAD.WIDE R6, R3.reuse, 0x2, R4 ;  /* 0x0000000203067825 */ /* 0x040fe400078e0204 */
[----:B------:R-:W2:Y:S04]  /*18750*/  LDL.LU.64 R4, [R1+0x4a0] ;  /* 0x0004a00001047983 */ /* 0x000ea80000300a00 */
[----:B------:R-:W-:Y:S04]  /*18760*/  STL.64 [R1+0xc0], R12 ;  /* 0x0000c00c01007387 */ /* 0x000fe80000100a00 */
[----:B--2---:R0:W-:Y:S04]  /*18770*/  STL.64 [R1+0x7a8], R4 ;  /* 0x0007a80401007387 */ /* 0x0041e80000100a00 */
[----:B------:R1:W-:Y:S04]  /*18780*/  STL.64 [R1+0xb8], R6 ;  /* 0x0000b80601007387 */ /* 0x0003e80000100a00 */
[----:B0-----:R-:W2:Y:S04]  /*18790*/  LDL.LU.64 R4, [R1+0x498] ;  /* 0x0004980001047983 */ /* 0x001ea80000300a00 */
[----:B-1----:R-:W3:Y:S01]  /*187a0*/  LDL.LU.64 R6, [R1+0x4b0] ;  /* 0x0004b00001067983 */ /* 0x002ee20000300a00 */
[----:B------:R-:W-:-:S04]  /*187b0*/  IMAD.WIDE R12, R3, 0x2, R8 ;  /* 0x00000002030c7825 */ /* 0x000fc800078e0208 */
[C---:B----4-:R-:W-:Y:S01]  /*187c0*/  IMAD.WIDE R14, R3.reuse, 0x2, R10 ;  /* 0x00000002030e7825 */ /* 0x050fe200078e020a */
[----:B---3--:R0:W-:Y:S04]  /*187d0*/  STL.64 [R1+0x7a0], R6 ;  /* 0x0007a00601007387 */ /* 0x0081e80000100a00 */
[----:B0-----:R-:W3:Y:S04]  /*187e0*/  LDL.LU.64 R6, [R1+0x4a8] ;  /* 0x0004a80001067983 */ /* 0x001ee80000300a00 */
[----:B------:R-:W4:Y:S04]  /*187f0*/  LDL.LU.64 R8, [R1+0x4b8] ;  /* 0x0004b80001087983 */ /* 0x000f280000300a00 */
[----:B------:R0:W-:Y:S04]  /*18800*/  STL.64 [R1+0xb0], R12 ;  /* 0x0000b00c01007387 */ /* 0x0001e80000100a00 */
[----:B------:R-:W4:Y:S04]  /*18810*/  LDL.LU.64 R10, [R1+0x4c0] ;  /* 0x0004c000010a7983 */ /* 0x000f280000300a00 */
[----:B0-----:R-:W4:Y:S04]  /*18820*/  LDL.LU.64 R12, [R1+0x4c8] ;  /* 0x0004c800010c7983 */ /* 0x001f280000300a00 */
[----:B------:R0:W-:Y:S04]  /*18830*/  STL.64 [R1+0xa8], R14 ;  /* 0x0000a80e01007387 */ /* 0x0001e80000100a00 */
[----:B0-----:R-:W4:Y:S04]  /*18840*/  LDL.LU.64 R14, [R1+0x4d0] ;  /* 0x0004d000010e7983 */ /* 0x001f280000300a00 */
[----:B------:R-:W2:Y:S04]  /*18850*/  LDL.LU.64 R16, [R1+0x4e0] ;  /* 0x0004e00001107983 */ /* 0x000ea80000300a00 */
[----:B--2---:R0:W-:Y:S04]  /*18860*/  STL.64 [R1+0x798], R16 ;  /* 0x0007981001007387 */ /* 0x0041e80000100a00 */
[----:B0-----:R-:W2:Y:S04]  /*18870*/  LDL.LU.64 R16, [R1+0x4d8] ;  /* 0x0004d80001107983 */ /* 0x001ea80000300a00 */
[----:B------:R-:W3:Y:S04]  /*18880*/  LDL.LU.64 R18, [R1+0x4f8] ;  /* 0x0004f80001127983 */ /* 0x000ee80000300a00 */
[----:B---3--:R0:W-:Y:S04]  /*18890*/  STL.64 [R1+0x788], R18 ;  /* 0x0007881201007387 */ /* 0x0081e80000100a00 */
[----:B0-----:R-:W3:Y:S04]  /*188a0*/  LDL.LU.64 R18, [R1+0x4f0] ;  /* 0x0004f00001127983 */ /* 0x001ee80000300a00 */
[----:B---3--:R0:W-:Y:S04]  /*188b0*/  STL.64 [R1+0x790], R18 ;  /* 0x0007901201007387 */ /* 0x0081e80000100a00 */
[----:B0-----:R-:W3:Y:S04]  /*188c0*/  LDL.LU.64 R18, [R1+0x4e8] ;  /* 0x0004e80001127983 */ /* 0x001ee80000300a00 */
[----:B------:R-:W4:Y:S04]  /*188d0*/  LDL.LU.64 R20, [R1+0x508] ;  /* 0x0005080001147983 */ /* 0x000f280000300a00 */
[----:B----4-:R0:W-:Y:S04]  /*188e0*/  STL.64 [R1+0x780], R20 ;  /* 0x0007801401007387 */ /* 0x0101e80000100a00 */
[----:B0-----:R-:W4:Y:S04]  /*188f0*/  LDL.LU.64 R20, [R1+0x500] ;  /* 0x0005000001147983 */ /* 0x001f280000300a00 */
[----:B------:R-:W2:Y:S04]  /*18900*/  LDL.LU.64 R22, [R1+0x520] ;  /* 0x0005200001167983 */ /* 0x000ea80000300a00 */
[----:B--2---:R0:W-:Y:S04]  /*18910*/  STL.64 [R1+0x770], R22 ;  /* 0x0007701601007387 */ /* 0x0041e80000100a00 */
[----:B0-----:R-:W2:Y:S01]  /*18920*/  LDL.LU.64 R22, [R1+0x518] ;  /* 0x0005180001167983 */ /* 0x001ea20000300a00 */
[----:B------:R-:W-:-:S04]  /*18930*/  IMAD.WIDE R28, R3, 0x2, R28 ;  /* 0x00000002031c7825 */ /* 0x000fc800078e021c */
[C---:B------:R-:W-:Y:S01]  /*18940*/  IMAD.WIDE R4, R3.reuse, 0x2, R4 ;  /* 0x0000000203047825 */ /* 0x040fe200078e0204 */
[----:B--2---:R0:W-:Y:S04]  /*18950*/  STL.64 [R1+0x778], R22 ;  /* 0x0007781601007387 */ /* 0x0041e80000100a00 */
[----:B0-----:R-:W2:Y:S04]  /*18960*/  LDL.LU.64 R22, [R1+0x510] ;  /* 0x0005100001167983 */ /* 0x001ea80000300a00 */
[----:B------:R-:W2:Y:S04]  /*18970*/  LDL.LU.64 R26, [R1+0x528] ;  /* 0x00052800011a7983 */ /* 0x000ea80000300a00 */
[----:B------:R-:W2:Y:S04]  /*18980*/  LDL.LU.64 R24, [R1+0x530] ;  /* 0x0005300001187983 */ /* 0x000ea80000300a00 */
[----:B------:R0:W-:Y:S04]  /*18990*/  STL.64 [R1+0xa0], R28 ;  /* 0x0000a01c01007387 */ /* 0x0001e80000100a00 */
[----:B0-----:R-:W2:Y:S04]  /*189a0*/  LDL.LU.64 R28, [R1+0x538] ;  /* 0x00053800011c7983 */ /* 0x001ea80000300a00 */
[----:B------:R0:W-:Y:S04]  /*189b0*/  STL.64 [R1+0x98], R4 ;  /* 0x0000980401007387 */ /* 0x0001e80000100a00 */
[----:B0-----:R-:W3:Y:S01]  /*189c0*/  LDL.LU.64 R4, [R1+0x7a8] ;  /* 0x0007a80001047983 */ /* 0x001ee20000300a00 */
[----:B------:R-:W-:-:S04]  /*189d0*/  IMAD.WIDE R6, R3, 0x2, R6 ;  /* 0x0000000203067825 */ /* 0x000fc800078e0206 */
[----:B---3--:R-:W-:-:S05]  /*189e0*/  IMAD.WIDE R4, R3, 0x2, R4 ;  /* 0x0000000203047825 */ /* 0x008fca00078e0204 */
[----:B------:R0:W-:Y:S04]  /*189f0*/  STL.64 [R1+0x90], R4 ;  /* 0x0000900401007387 */ /* 0x0001e80000100a00 */
[----:B0-----:R-:W3:Y:S04]  /*18a00*/  LDL.LU.64 R4, [R1+0x540] ;  /* 0x0005400001047983 */ /* 0x001ee80000300a00 */
[----:B------:R0:W-:Y:S04]  /*18a10*/  STL.64 [R1+0x88], R6 ;  /* 0x0000880601007387 */ /* 0x0001e80000100a00 */
[----:B0-----:R-:W4:Y:S01]  /*18a20*/  LDL.LU.64 R6, [R1+0x7a0] ;  /* 0x0007a00001067983 */ /* 0x001f220000300a00 */
[----:B------:R-:W-:-:S04]  /*18a30*/  IMAD.WIDE R8, R3, 0x2, R8 ;  /* 0x0000000203087825 */ /* 0x000fc800078e0208 */
[----:B------:R-:W-:-:S04]  /*18a40*/  IMAD.WIDE R10, R3, 0x2, R10 ;  /* 0x00000002030a7825 */ /* 0x000fc800078e020a */
[----:B------:R-:W-:-:S04]  /*18a50*/  IMAD.WIDE R12, R3, 0x2, R12 ;  /* 0x00000002030c7825 */ /* 0x000fc800078e020c */
[----:B------:R-:W-:-:S04]  /*18a60*/  IMAD.WIDE R14, R3, 0x2, R14 ;  /* 0x00000002030e7825 */ /* 0x000fc800078e020e */
[----:B------:R-:W-:-:S04]  /*18a70*/  IMAD.WIDE R16, R3, 0x2, R16 ;  /* 0x0000000203107825 */ /* 0x000fc800078e0210 */
[----:B----4-:R-:W-:-:S05]  /*18a80*/  IMAD.WIDE R6, R3, 0x2, R6 ;  /* 0x0000000203067825 */ /* 0x010fca00078e0206 */
[----:B------:R0:W-:Y:S04]  /*18a90*/  STL.64 [R1+0x80], R6 ;  /* 0x0000800601007387 */ /* 0x0001e80000100a00 */
[----:B0-----:R-:W4:Y:S04]  /*18aa0*/  LDL.LU.64 R6, [R1+0x548] ;  /* 0x0005480001067983 */ /* 0x001f280000300a00 */
        /* <DEDUP_REMOVED lines=9> */
[----:B0-----:R-:W2:Y:S01]  /*18b40*/  LDL.LU.64 R16, [R1+0x798] ;  /* 0x0007980001107983 */ /* 0x001ea20000300a00 */
[----:B------:R-:W-:-:S04]  /*18b50*/  IMAD.WIDE R18, R3, 0x2, R18 ;  /* 0x0000000203127825 */ /* 0x000fc800078e0212 */
[----:B--2---:R-:W-:-:S05]  /*18b60*/  IMAD.WIDE R16, R3, 0x2, R16 ;  /* 0x0000000203107825 */ /* 0x004fca00078e0210 */
[----:B------:R0:W-:Y:S04]  /*18b70*/  STL.64 [R1+0x50], R16 ;  /* 0x0000501001007387 */ /* 0x0001e80000100a00 */
[----:B0-----:R-:W2:Y:S04]  /*18b80*/  LDL.LU.64 R16, [R1+0x570] ;  /* 0x0005700001107983 */ /* 0x001ea80000300a00 */
[----:B------:R0:W-:Y:S04]  /*18b90*/  STL.64 [R1+0x48], R18 ;  /* 0x0000481201007387 */ /* 0x0001e80000100a00 */
[----:B0-----:R-:W3:Y:S02]  /*18ba0*/  LDL.LU.64 R18, [R1+0x790] ;  /* 0x0007900001127983 */ /* 0x001ee40000300a00 */
[----:B---3--:R-:W-:-:S05]  /*18bb0*/  IMAD.WIDE R18, R3, 0x2, R18 ;  /* 0x0000000203127825 */ /* 0x008fca00078e0212 */
        /* <DEDUP_REMOVED lines=9> */
[----:B----4-:R-:W-:-:S05]  /*18c50*/  IMAD.WIDE R20, R3, 0x2, R20 ;  /* 0x0000000203147825 */ /* 0x010fca00078e0214 */
[----:B------:R0:W-:Y:S04]  /*18c60*/  STL.64 [R1+0x28], R20 ;  /* 0x0000281401007387 */ /* 0x0001e80000100a00 */
[----:B0-----:R-:W4:Y:S04]  /*18c70*/  LDL.LU.64 R20, [R1+0x680] ;  /* 0x0006800001147983 */ /* 0x001f280000300a00 */
[----:B------:R0:W-:Y:S04]  /*18c80*/  STL.64 [R1+0x20], R22 ;  /* 0x0000201601007387 */ /* 0x0001e80000100a00 */
[----:B0-----:R-:W2:Y:S02]  /*18c90*/  LDL.LU.64 R22, [R1+0x778] ;  /* 0x0007780001167983 */ /* 0x001ea40000300a00 */
[----:B--2---:R-:W-:-:S05]  /*18ca0*/  IMAD.WIDE R22, R3, 0x2, R22 ;  /* 0x0000000203167825 */ /* 0x004fca00078e0216 */
[----:B------:R0:W-:Y:S04]  /*18cb0*/  STL.64 [R1+0x18], R22 ;  /* 0x0000181601007387 */ /* 0x0001e80000100a00 */
[----:B0-----:R-:W2:Y:S01]  /*18cc0*/  LDL.LU.64 R22, [R1+0x770] ;  /* 0x0007700001167983 */ /* 0x001ea20000300a00 */
        /* <DEDUP_REMOVED lines=11> */
[----:B------:R0:W-:Y:S02]  /*18d80*/  STL.64 [R1+0x8], R26 ;  /* 0x0000081a01007387 */ /* 0x0001e40000100a00 */
[----:B0-----:R-:W-:-:S02]  /*18d90*/  IMAD.WIDE R26, R3, 0x2, R24 ;  /* 0x00000002031a7825 */ /* 0x001fc400078e0218 */
[----:B------:R-:W2:Y:S04]  /*18da0*/  LDL.LU.64 R24, [R1+0x690] ;  /* 0x0006900001187983 */ /* 0x000ea80000300a00 */
[----:B------:R0:W-:Y:S04]  /*18db0*/  STL.64 [R1], R26 ;  /* 0x0000001a01007387 */ /* 0x0001e80000100a00 */
[----:B------:R-:W-:Y:S01]  /*18dc0*/  STL.64 [R1+0x6f0], R28 ;  /* 0x0006f01c01007387 */ /* 0x000fe20000100a00 */
[----:B------:R-:W-:-:S03]  /*18dd0*/  IMAD.WIDE R16, R3, 0x2, R16 ;  /* 0x0000000203107825 */ /* 0x000fc600078e0210 */
[----:B0-----:R-:W2:Y:S04]  /*18de0*/  LDL.LU.64 R26, [R1+0x698] ;  /* 0x00069800011a7983 */ /* 0x001ea80000300a00 */
[----:B------:R-:W-:Y:S04]  /*18df0*/  STL.64 [R1+0x6f8], R4 ;  /* 0x0006f80401007387 */ /* 0x000fe80000100a00 */
[----:B------:R-:W-:Y:S04]  /*18e00*/  STL.64 [R1+0x700], R6 ;  /* 0x0007000601007387 */ /* 0x000fe80000100a00 */
[----:B------:R-:W-:Y:S04]  /*18e10*/  STL.64 [R1+0x708], R8 ;  /* 0x0007080801007387 */ /* 0x000fe80000100a00 */
[----:B------:R-:W-:Y:S04]  /*18e20*/  STL.64 [R1+0x710], R10 ;  /* 0x0007100a01007387 */ /* 0x000fe80000100a00 */
[----:B------:R-:W-:Y:S04]  /*18e30*/  STL.64 [R1+0x718], R12 ;  /* 0x0007180c01007387 */ /* 0x000fe80000100a00 */
[----:B------:R0:W-:Y:S01]  /*18e40*/  STL.64 [R1+0x720], R14 ;  /* 0x0007200e01007387 */ /* 0x0001e20000100a00 */
[----:B---3--:R-:W-:-:S04]  /*18e50*/  IMAD.WIDE R18, R3, 0x2, R18 ;  /* 0x0000000203127825 */ /* 0x008fc800078e0212 */
[C---:B----4-:R-:W-:Y:S01]  /*18e60*/  IMAD.WIDE R20, R3.reuse, 0x2, R20 ;  /* 0x0000000203147825 */ /* 0x050fe200078e0214 */
[----:B0-----:R-:W3:Y:S04]  /*18e70*/  LDL.LU.64 R14, [R1+0x390] ;  /* 0x00039000010e7983 */ /* 0x001ee80000300a00 */
[----:B------:R-:W4:Y:S04]  /*18e80*/  LDL.LU.64 R12, [R1+0x378] ;  /* 0x00037800010c7983 */ /* 0x000f280000300a00 */
[----:B------:R0:W-:Y:S04]  /*18e90*/  STL.64 [R1+0x728], R16 ;  /* 0x0007281001007387 */ /* 0x0001e80000100a00 */
[----:B0-----:R-:W3:Y:S04]  /*18ea0*/  LDL.LU.64 R16, [R1+0x398] ;  /* 0x0003980001107983 */ /* 0x001ee80000300a00 */
[----:B------:R0:W-:Y:S04]  /*18eb0*/  STL.64 [R1+0x730], R18 ;  /* 0x0007301201007387 */ /* 0x0001e80000100a00 */
[----:B0-----:R-:W4:Y:S04]  /*18ec0*/  LDL.LU.64 R18, [R1+0x370] ;  /* 0x0003700001127983 */ /* 0x001f280000300a00 */
[----:B------:R-:W4:Y:S04]  /*18ed0*/  LDL.LU.64 R10, [R1+0x368] ;  /* 0x00036800010a7983 */ /* 0x000f280000300a00 */
[----:B------:R0:W-:Y:S04]  /*18ee0*/  STL.64 [R1+0x738], R20 ;  /* 0x0007381401007387 */ /* 0x0001e80000100a00 */
[----:B0-----:R-:W4:Y:S04]  /*18ef0*/  LDL.LU.64 R20, [R1+0x380] ;  /* 0x0003800001147983 */ /* 0x001f280000300a00 */
[----:B------:R-:W4:Y:S01]  /*18f00*/  LDL.LU.64 R8, [R1+0x360] ;  /* 0x0003600001087983 */ /* 0x000f220000300a00 */
[----:B--2---:R-:W-:-:S05]  /*18f10*/  IMAD.WIDE R22, R3, 0x2, R22 ;  /* 0x0000000203167825 */ /* 0x004fca00078e0216 */
[----:B------:R0:W-:Y:S04]  /*18f20*/  STL.64 [R1+0x740], R22 ;  /* 0x0007401601007387 */ /* 0x0001e80000100a00 */
[----:B0-----:R-:W2:Y:S01]  /*18f30*/  LDL.LU.64 R22, [R1+0x388] ;  /* 0x0003880001167983 */ /* 0x001ea20000300a00 */
[----:B------:R-:W-:-:S03]  /*18f40*/  IMAD.WIDE R24, R3, 0x2, R24 ;  /* 0x0000000203187825 */ /* 0x000fc600078e0218 */
[----:B------:R-:W4:Y:S04]  /*18f50*/  LDL.LU.64 R6, [R1+0x358] ;  /* 0x0003580001067983 */ /* 0x000f280000300a00 */
[----:B------:R-:W-:Y:S04]  /*18f60*/  STL.64 [R1+0x748], R24 ;  /* 0x0007481801007387 */ /* 0x000fe80000100a00 */
[----:B------:R-:W4:Y:S04]  /*18f70*/  LDL.LU.64 R4, [R1+0x350] ;  /* 0x0003500001047983 */ /* 0x000f280000300a00 */
[----:B------:R-:W4:Y:S01]  /*18f80*/  LDL.LU.64 R28, [R1+0x348] ;  /* 0x00034800011c7983 */ /* 0x000f220000300a00 */
[----:B------:R-:W-:-:S05]  /*18f90*/  IMAD.WIDE R26, R3, 0x2, R26 ;  /* 0x00000002031a7825 */ /* 0x000fca00078e021a */
[----:B------:R-:W-:Y:S04]  /*18fa0*/  STL.64 [R1+0x758], R26 ;  /* 0x0007581a01007387 */ /* 0x000fe80000100a00 */
[----:B------:R-:W-:Y:S04]  /*18fb0*/  STL [R1+0x750], R2 ;  /* 0x0007500201007387 */ /* 0x000fe80000100800 */
[----:B---3--:R0:W-:Y:S01]  /*18fc0*/  STL [R1+0x398], R16 ;  /* 0x0003981001007387 */ /* 0x0081e20000100800 */
[----:B------:R-:W-:-:S03]  /*18fd0*/  IMAD.MOV.U32 R0, RZ, RZ, R17 ;  /* 0x000000ffff007224 */ /* 0x000fc600078e0011 */
[----:B0-----:R-:W3:Y:S04]  /*18fe0*/  LDL.LU.64 R16, [R1+0x340] ;  /* 0x0003400001107983 */ /* 0x001ee80000300a00 */
[----:B------:R0:W-:Y:S04]  /*18ff0*/  STL [R1+0x6b0], R0 ;  /* 0x0006b00001007387 */ /* 0x0001e80000100800 */
[----:B------:R1:W-:Y:S01]  /*19000*/  STL [R1+0x390], R14 ;  /* 0x0003900e01007387 */ /* 0x0003e20000100800 */
[----:B0-----:R-:W-:-:S03]  /*19010*/  IMAD.MOV.U32 R0, RZ, RZ, R15 ;  /* 0x000000ffff007224 */ /* 0x001fc600078e000f */
[----:B-1----:R-:W3:Y:S04]  /*19020*/  LDL.LU.64 R14, [R1+0x338] ;  /* 0x00033800010e7983 */ /* 0x002ee80000300a00 */
[----:B------:R0:W-:Y:S04]  /*19030*/  STL [R1+0x6a4], R0 ;  /* 0x0006a40001007387 */ /* 0x0001e80000100800 */
[----:B--2---:R1:W-:Y:S01]  /*19040*/  STL [R1+0x388], R22 ;  /* 0x0003881601007387 */ /* 0x0043e20000100800 */
[----:B0-----:R-:W-:-:S03]  /*19050*/  IMAD.MOV.U32 R0, RZ, RZ, R23 ;  /* 0x000000ffff007224 */ /* 0x001fc600078e0017 */
[----:B-1----:R-:W2:Y:S04]  /*19060*/  LDL.LU.64 R22, [R1+0x330] ;  /* 0x0003300001167983 */ /* 0x002ea80000300a00 */
[----:B------:R0:W-:Y:S04]  /*19070*/  STL [R1+0x38c], R0 ;  /* 0x00038c0001007387 */ /* 0x0001e80000100800 */
[----:B----4-:R1:W-:Y:S01]  /*19080*/  STL [R1+0x380], R20 ;  /* 0x0003801401007387 */ /* 0x0103e20000100800 */
[----:B0-----:R-:W-:-:S03]  /*19090*/  IMAD.MOV.U32 R0, RZ, RZ, R21 ;  /* 0x000000ffff007224 */ /* 0x001fc600078e0015 */
[----:B-1----:R-:W4:Y:S04]  /*190a0*/  LDL.LU.64 R20, [R1+0x328] ;  /* 0x0003280001147983 */ /* 0x002f280000300a00 */
[----:B------:R0:W-:Y:S04]  /*190b0*/  STL [R1+0x384], R0 ;  /* 0x0003840001007387 */ /* 0x0001e80000100800 */
[----:B------:R1:W-:Y:S01]  /*190c0*/  STL [R1+0x378], R12 ;  /* 0x0003780c01007387 */ /* 0x0003e20000100800 */
        /* <DEDUP_REMOVED lines=27> */
[----:B---3--:R1:W-:Y:S01]  /*19280*/  STL [R1+0x340], R16 ;  /* 0x0003401001007387 */ /* 0x0083e20000100800 */
[----:B0-----:R-:W-:-:S03]  /*19290*/  IMAD.MOV.U32 R0, RZ, RZ, R17 ;  /* 0x000000ffff007224 */ /* 0x001fc600078e0011 */
[----:B-1----:R-:W3:Y:S04]  /*192a0*/  LDL.LU.64 R16, [R1+0x2e8] ;  /* 0x0002e80001107983 */ /* 0x002ee80000300a00 */
        /* <DEDUP_REMOVED lines=38> */
[----:B0-----:R-:W-:-:S03]  /*19510*/  MOV R0, R29 ;  /* 0x0000001d00007202 */ /* 0x001fc60000000f00 */
        /* <DEDUP_REMOVED lines=110> */
[----:B------:R-:W-:Y:S04]  /*19c00*/  STL [R1+0x3bc], R18 ;  /* 0x0003bc1201007387 */ /* 0x000fe80000100800 */
[----:B------:R-:W4:Y:S01]  /*19c10*/  LDL.LU.64 R24, [R1+0x1b0] ;  /* 0x0001b00001187983 */ /* 0x000f220000300a00 */
[----:B0-----:R-:W-:-:S05]  /*19c20*/  IMAD.MOV.U32 R0, RZ, RZ, R19 ;  /* 0x000000ffff007224 */ /* 0x001fca00078e0013 */
        /* <DEDUP_REMOVED lines=9> */
[----:B------:R1:W-:Y:S04]  /*19cc0*/  STL [R1+0x3c8], R6 ;  /* 0x0003c80601007387 */ /* 0x0003e80000100800 */
[----:B------:R-:W4:Y:S01]  /*19cd0*/  LDL.LU.64 R18, [R1+0x198] ;  /* 0x0001980001127983 */ /* 0x000f220000300a00 */
[----:B0-----:R-:W-:-:S05]  /*19ce0*/  IMAD.MOV.U32 R0, RZ, RZ, R7 ;  /* 0x000000ffff007224 */ /* 0x001fca00078e0007 */
[----:B------:R0:W-:Y:S04]  /*19cf0*/  STL [R1+0x1f0], R0 ;  /* 0x0001f00001007387 */ /* 0x0001e80000100800 */
[----:B------:R0:W-:Y:S04]  /*19d00*/  STL [R1+0x3cc], R4 ;  /* 0x0003cc0401007387 */ /* 0x0001e80000100800 */
[----:B-1----:R-:W4:Y:S01]  /*19d10*/  LDL.LU.64 R6, [R1+0x190] ;  /* 0x0001900001067983 */ /* 0x002f220000300a00 */
[----:B0-----:R-:W-:-:S05]  /*19d20*/  IMAD.MOV.U32 R0, RZ, RZ, R5 ;  /* 0x000000ffff007224 */ /* 0x001fca00078e0005 */
[----:B------:R0:W-:Y:S04]  /*19d30*/  STL [R1+0x1e8], R0 ;  /* 0x0001e80001007387 */ /* 0x0001e80000100800 */
[----:B------:R1:W-:Y:S04]  /*19d40*/  STL [R1+0x3d0], R28 ;  /* 0x0003d01c01007387 */ /* 0x0003e80000100800 */
[----:B------:R-:W4:Y:S01]  /*19d50*/  LDL.LU.64 R4, [R1+0x188] ;  /* 0x0001880001047983 */ /* 0x000f220000300a00 */
[----:B0-----:R-:W-:-:S03]  /*19d60*/  IMAD.MOV.U32 R0, RZ, RZ, R29 ;  /* 0x000000ffff007224 */ /* 0x001fc600078e001d */
[----:B---3--:R-:W-:Y:S04]  /*19d70*/  STL [R1+0x3d4], R16 ;  /* 0x0003d41001007387 */ /* 0x008fe80000100800 */
[----:B------:R0:W-:Y:S04]  /*19d80*/  STL [R1+0x1e0], R0 ;  /* 0x0001e00001007387 */ /* 0x0001e80000100800 */
[----:B-1----:R-:W3:Y:S01]  /*19d90*/  LDL.LU.64 R28, [R1+0x180] ;  /* 0x00018000011c7983 */ /* 0x002ee20000300a00 */
[----:B0-----:R-:W-:-:S03]  /*19da0*/  IMAD.MOV.U32 R0, RZ, RZ, R17 ;  /* 0x000000ffff007224 */ /* 0x001fc600078e0011 */
[----:B------:R-:W-:Y:S04]  /*19db0*/  STL [R1+0x3d8], R14 ;  /* 0x0003d80e01007387 */ /* 0x000fe80000100800 */
[----:B------:R0:W-:Y:S04]  /*19dc0*/  STL [R1+0x1d8], R0 ;  /* 0x0001d80001007387 */ /* 0x0001e80000100800 */
[----:B------:R-:W3:Y:S01]  /*19dd0*/  LDL.LU.64 R16, [R1+0x178] ;  /* 0x0001780001107983 */ /* 0x000ee20000300a00 */
[----:B0-----:R-:W-:-:S03]  /*19de0*/  IMAD.MOV.U32 R0, RZ, RZ, R15 ;  /* 0x000000ffff007224 */ /* 0x001fc600078e000f */
[----:B--2---:R-:W-:Y:S04]  /*19df0*/  STL [R1+0x3dc], R22 ;  /* 0x0003dc1601007387 */ /* 0x004fe80000100800 */
[----:B------:R0:W-:Y:S04]  /*19e00*/  STL [R1+0x1d0], R0 ;  /* 0x0001d00001007387 */ /* 0x0001e80000100800 */
[----:B------:R-:W2:Y:S01]  /*19e10*/  LDL.LU.64 R14, [R1+0x170] ;  /* 0x00017000010e7983 */ /* 0x000ea20000300a00 */
[----:B0-----:R-:W-:-:S03]  /*19e20*/  IMAD.MOV.U32 R0, RZ, RZ, R23 ;  /* 0x000000ffff007224 */ /* 0x001fc600078e0017 */
[----:B----4-:R-:W-:Y:S04]  /*19e30*/  STL [R1+0x3e0], R20 ;  /* 0x0003e01401007387 */ /* 0x010fe80000100800 */
[----:B------:R0:W-:Y:S04]  /*19e40*/  STL [R1+0x1c8], R0 ;  /* 0x0001c80001007387 */ /* 0x0001e80000100800 */
[----:B------:R-:W4:Y:S01]  /*19e50*/  LDL.LU.64 R22, [R1+0x168] ;  /* 0x0001680001167983 */ /* 0x000f220000300a00 */
[----:B0-----:R-:W-:-:S03]  /*19e60*/  IMAD.MOV.U32 R0, RZ, RZ, R21 ;  /* 0x000000ffff007224 */ /* 0x001fc600078e0015 */
[----:B------:R-:W-:Y:S04]  /*19e70*/  STL [R1+0x3e4], R12 ;  /* 0x0003e40c01007387 */ /* 0x000fe80000100800 */
[----:B------:R0:W-:Y:S04]  /*19e80*/  STL [R1+0x1c0], R0 ;  /* 0x0001c00001007387 */ /* 0x0001e80000100800 */
[----:B------:R-:W4:Y:S04]  /*19e90*/  LDL.LU.64 R20, [R1+0x160] ;  /* 0x0001600001147983 */ /* 0x000f280000300a00 */
[----:B------:R-:W-:Y:S01]  /*19ea0*/  STL [R1+0x3e8], R24 ;  /* 0x0003e81801007387 */ /* 0x000fe20000100800 */
[----:B0-----:R-:W-:-:S05]  /*19eb0*/  IMAD.MOV.U32 R0, RZ, RZ, R13 ;  /* 0x000000ffff007224 */ /* 0x001fca00078e000d */
[----:B------:R0:W-:Y:S04]  /*19ec0*/  STL [R1+0x1c4], R0 ;  /* 0x0001c40001007387 */ /* 0x0001e80000100800 */
[----:B------:R-:W4:Y:S01]  /*19ed0*/  LDL.LU.64 R12, [R1+0x158] ;  /* 0x00015800010c7983 */ /* 0x000f220000300a00 */
[----:B0-----:R-:W-:-:S03]  /*19ee0*/  IMAD.MOV.U32 R0, RZ, RZ, R25 ;  /* 0x000000ffff007224 */ /* 0x001fc600078e0019 */
[----:B------:R-:W-:Y:S04]  /*19ef0*/  STL [R1+0x3ec], R10 ;  /* 0x0003ec0a01007387 */ /* 0x000fe80000100800 */
[----:B------:R0:W-:Y:S02]  /*19f00*/  STL [R1+0x1cc], R0 ;  /* 0x0001cc0001007387 */ /* 0x0001e40000100800 */
[----:B0-----:R-:W-:Y:S02]  /*19f10*/  IMAD.MOV.U32 R0, RZ, RZ, R11 ;  /* 0x000000ffff007224 */ /* 0x001fe400078e000b */
[----:B------:R-:W4:Y:S04]  /*19f20*/  LDL.LU.64 R10, [R1+0x150] ;  /* 0x00015000010a7983 */ /* 0x000f280000300a00 */
        /* <DEDUP_REMOVED lines=10> */
[----:B------:R-:W-:Y:S01]  /*19fd0*/  STL [R1+0x3fc], R4 ;  /* 0x0003fc0401007387 */ /* 0x000fe20000100800 */
[----:B0-----:R-:W-:-:S05]  /*19fe0*/  IMAD.MOV.U32 R0, RZ, RZ, R7 ;  /* 0x000000ffff007224 */ /* 0x001fca00078e0007 */
[----:B------:R0:W-:Y:S04]  /*19ff0*/  STL [R1+0x1ec], R0 ;  /* 0x0001ec0001007387 */ /* 0x0001e80000100800 */
[----:B-1----:R-:W4:Y:S04]  /*1a000*/  LDL.LU.64 R6, [R1+0x138] ;  /* 0x0001380001067983 */ /* 0x002f280000300a00 */
[----:B---3--:R-:W-:Y:S01]  /*1a010*/  STL [R1+0x400], R28 ;  /* 0x0004001c01007387 */ /* 0x008fe20000100800 */
[----:B0-----:R-:W-:-:S05]  /*1a020*/  IMAD.MOV.U32 R0, RZ, RZ, R5 ;  /* 0x000000ffff007224 */ /* 0x001fca00078e0005 */
[----:B------:R0:W-:Y:S04]  /*1a030*/  STL [R1+0x1f4], R0 ;  /* 0x0001f40001007387 */ /* 0x0001e80000100800 */
[----:B------:R-:W3:Y:S04]  /*1a040*/  LDL.LU.64 R4, [R1+0x130] ;  /* 0x0001300001047983 */ /* 0x000ee80000300a00 */
[----:B------:R-:W-:Y:S01]  /*1a050*/  STL [R1+0x404], R16 ;  /* 0x0004041001007387 */ /* 0x000fe20000100800 */
[----:B0-----:R-:W-:-:S05]  /*1a060*/  IMAD.MOV.U32 R0, RZ, RZ, R29 ;  /* 0x000000ffff007224 */ /* 0x001fca00078e001d */
        /* <DEDUP_REMOVED lines=13> */
[----:B------:R-:W4:Y:S01]  /*1a140*/  LDL.LU.64 R26, [R1+0x110] ;  /* 0x00011000011a7983 */ /* 0x000f220000300a00 */
[----:B0-----:R-:W-:-:S05]  /*1a150*/  IMAD.MOV.U32 R0, RZ, RZ, R21 ;  /* 0x000000ffff007224 */ /* 0x001fca00078e0015 */
[----:B------:R0:W-:Y:S04]  /*1a160*/  STL [R1+0x21c], R0 ;  /* 0x00021c0001007387 */ /* 0x0001e80000100800 */
[----:B------:R1:W-:Y:S04]  /*1a170*/  STL [R1+0x41c], R12 ;  /* 0x00041c0c01007387 */ /* 0x0003e80000100800 */
[----:B------:R-:W4:Y:S01]  /*1a180*/  LDL.LU.64 R24, [R1+0x108] ;  /* 0x0001080001187983 */ /* 0x000f220000300a00 */
[----:B0-----:R-:W-:-:S03]  /*1a190*/  IMAD.MOV.U32 R0, RZ, RZ, R13 ;  /* 0x000000ffff007224 */ /* 0x001fc600078e000d */
[----:B-1----:R-:W4:Y:S04]  /*1a1a0*/  LDL.LU.64 R12, [R1+0x100] ;  /* 0x00010000010c7983 */ /* 0x002f280000300a00 */
[----:B------:R0:W-:Y:S04]  /*1a1b0*/  STL [R1+0x224], R0 ;  /* 0x0002240001007387 */ /* 0x0001e80000100800 */
[----:B------:R1:W-:Y:S04]  /*1a1c0*/  STL [R1+0x424], R10 ;  /* 0x0004240a01007387 */ /* 0x0003e80000100800 */
[----:B------:R-:W4:Y:S01]  /*1a1d0*/  LDL.LU.64 R22, [R1+0xf8] ;  /* 0x0000f80001167983 */ /* 0x000f220000300a00 */
[----:B0-----:R-:W-:-:S03]  /*1a1e0*/  IMAD.MOV.U32 R0, RZ, RZ, R11 ;  /* 0x000000ffff007224 */ /* 0x001fc600078e000b */
[----:B------:R-:W-:Y:S04]  /*1a1f0*/  STL [R1+0x42c], R8 ;  /* 0x00042c0801007387 */ /* 0x000fe80000100800 */
[----:B------:R0:W-:Y:S04]  /*1a200*/  STL [R1+0x22c], R0 ;  /* 0x00022c0001007387 */ /* 0x0001e80000100800 */
[----:B-1----:R-:W4:Y:S01]  /*1a210*/  LDL.LU.64 R10, [R1+0xf0] ;  /* 0x0000f000010a7983 */ /* 0x002f220000300a00 */
[----:B0-----:R-:W-:-:S03]  /*1a220*/  IMAD.MOV.U32 R0, RZ, RZ, R9 ;  /* 0x000000ffff007224 */ /* 0x001fc600078e0009 */
[----:B------:R-:W-:Y:S04]  /*1a230*/  STL [R1+0x434], R18 ;  /* 0x0004341201007387 */ /* 0x000fe80000100800 */
[----:B------:R0:W-:Y:S04]  /*1a240*/  STL [R1+0x234], R0 ;  /* 0x0002340001007387 */ /* 0x0001e80000100800 */
[----:B------:R-:W4:Y:S04]  /*1a250*/  LDL.LU.64 R8, [R1+0xe8] ;  /* 0x0000e80001087983 */ /* 0x000f280000300a00 */
[----:B------:R-:W4:Y:S01]  /*1a260*/  LDL.LU.64 R20, [R1+0xe0] ;  /* 0x0000e00001147983 */ /* 0x000f220000300a00 */
[----:B0-----:R-:W-:-:S05]  /*1a270*/  MOV R0, R19 ;  /* 0x0000001300007202 */ /* 0x001fca0000000f00 */
        /* <DEDUP_REMOVED lines=9> */
[----:B------:R1:W-:Y:S04]  /*1a310*/  STL [R1+0x44c], R28 ;  /* 0x00044c1c01007387 */ /* 0x0003e80000100800 */
[----:B------:R-:W3:Y:S01]  /*1a320*/  LDL.LU.64 R18, [R1+0xc8] ;  /* 0x0000c80001127983 */ /* 0x000ee20000300a00 */
[----:B0-----:R-:W-:-:S03]  /*1a330*/  IMAD.MOV.U32 R0, RZ, RZ, R29 ;  /* 0x000000ffff007224 */ /* 0x001fc600078e001d */
[----:B--2---:R-:W-:Y:S04]  /*1a340*/  STL [R1+0x454], R16 ;  /* 0x0004541001007387 */ /* 0x004fe80000100800 */
[----:B------:R0:W-:Y:S04]  /*1a350*/  STL [R1+0x39c], R0 ;  /* 0x00039c0001007387 */ /* 0x0001e80000100800 */
[----:B-1----:R-:W2:Y:S01]  /*1a360*/  LDL.LU.64 R28, [R1+0xc0] ;  /* 0x0000c000011c7983 */ /* 0x002ea20000300a00 */
[----:B0-----:R-:W-:-:S03]  /*1a370*/  IMAD.MOV.U32 R0, RZ, RZ, R17 ;  /* 0x000000ffff007224 */ /* 0x001fc600078e0011 */
[----:B----4-:R-:W-:Y:S04]  /*1a380*/  STL [R1+0x45c], R14 ;  /* 0x00045c0e01007387 */ /* 0x010fe80000100800 */
[----:B------:R0:W-:Y:S04]  /*1a390*/  STL [R1+0x410], R0 ;  /* 0x0004100001007387 */ /* 0x0001e80000100800 */
[----:B------:R-:W4:Y:S01]  /*1a3a0*/  LDL.LU.64 R16, [R1+0xb8] ;  /* 0x0000b80001107983 */ /* 0x000f220000300a00 */
[----:B0-----:R-:W-:-:S03]  /*1a3b0*/  IMAD.MOV.U32 R0, RZ, RZ, R15 ;  /* 0x000000ffff007224 */ /* 0x001fc600078e000f */
[----:B------:R-:W4:Y:S04]  /*1a3c0*/  LDL.LU.64 R14, [R1+0xb0] ;  /* 0x0000b000010e7983 */ /* 0x000f280000300a00 */
[----:B------:R0:W-:Y:S04]  /*1a3d0*/  STL [R1+0x418], R0 ;  /* 0x0004180001007387 */ /* 0x0001e80000100800 */
[----:B------:R-:W-:Y:S01]  /*1a3e0*/  STL [R1+0x464], R26 ;  /* 0x0004641a01007387 */ /* 0x000fe20000100800 */
[----:B0-----:R-:W-:-:S03]  /*1a3f0*/  IMAD.MOV.U32 R0, RZ, RZ, R27 ;  /* 0x000000ffff007224 */ /* 0x001fc600078e001b */
[----:B------:R-:W-:Y:S04]  /*1a400*/  STL [R1+0x46c], R24 ;  /* 0x00046c1801007387 */ /* 0x000fe80000100800 */
[----:B------:R0:W-:Y:S02]  /*1a410*/  STL [R1+0x420], R0 ;  /* 0x0004200001007387 */ /* 0x0001e40000100800 */
[----:B0-----:R-:W-:Y:S02]  /*1a420*/  IMAD.MOV.U32 R0, RZ, RZ, R25 ;  /* 0x000000ffff007224 */ /* 0x001fe400078e0019 */
[----:B------:R-:W-:Y:S04]  /*1a430*/  STL [R1+0x474], R12 ;  /* 0x0004740c01007387 */ /* 0x000fe80000100800 */
[----:B------:R0:W-:Y:S02]  /*1a440*/  STL [R1+0x428], R0 ;  /* 0x0004280001007387 */ /* 0x0001e40000100800 */
[----:B0-----:R-:W-:-:S02]  /*1a450*/  IMAD.MOV.U32 R0, RZ, RZ, R13 ;  /* 0x000000ffff007224 */ /* 0x001fc400078e000d */
[----:B------:R-:W-:Y:S04]  /*1a460*/  STL [R1+0x47c], R22 ;  /* 0x00047c1601007387 */ /* 0x000fe80000100800 */
        /* <DEDUP_REMOVED lines=8> */
[----:B------:R1:W-:Y:S04]  /*1a4f0*/  STL [R1+0x48c], R8 ;  /* 0x00048c0801007387 */ /* 0x0003e80000100800 */
[----:B------:R-:W-:Y:S01]  /*1a500*/  STL [R1+0x494], R20 ;  /* 0x0004941401007387 */ /* 0x000fe20000100800 */
[----:B0-----:R-:W-:-:S05]  /*1a510*/  IMAD.MOV.U32 R0, RZ, RZ, R9 ;  /* 0x000000ffff007224 */ /* 0x001fca00078e0009 */
[----:B------:R0:W-:Y:S04]  /*1a520*/  STL [R1+0x448], R0 ;  /* 0x0004480001007387 */ /* 0x0001e80000100800 */
[----:B-1----:R-:W4:Y:S04]  /*1a530*/  LDL.LU.64 R8, [R1+0x98] ;  /* 0x0000980001087983 */ /* 0x002f280000300a00 */
[----:B------:R-:W-:Y:S01]  /*1a540*/  STL [R1+0x49c], R6 ;  /* 0x00049c0601007387 */ /* 0x000fe20000100800 */
[----:B0-----:R-:W-:-:S05]  /*1a550*/  IMAD.MOV.U32 R0, RZ, RZ, R21 ;  /* 0x000000ffff007224 */ /* 0x001fca00078e0015 */
[----:B------:R0:W-:Y:S02]  /*1a560*/  STL [R1+0x450], R0 ;  /* 0x0004500001007387 */ /* 0x0001e40000100800 */
[----:B0-----:R-:W-:Y:S02]  /*1a570*/  IMAD.MOV.U32 R0, RZ, RZ, R7 ;  /* 0x000000ffff007224 */ /* 0x001fe400078e0007 */
[----:B------:R-:W4:Y:S04]  /*1a580*/  LDL.LU.64 R6, [R1+0x90] ;  /* 0x0000900001067983 */ /* 0x000f280000300a00 */
[----:B------:R0:W-:Y:S04]  /*1a590*/  STL [R1+0x458], R0 ;  /* 0x0004580001007387 */ /* 0x0001e80000100800 */
[----:B---3--:R1:W-:Y:S04]  /*1a5a0*/  STL [R1+0x4a4], R4 ;  /* 0x0004a40401007387 */ /* 0x0083e80000100800 */
[----:B------:R-:W-:Y:S01]  /*1a5b0*/  STL [R1+0x4ac], R18 ;  /* 0x0004ac1201007387 */ /* 0x000fe20000100800 */
[----:B0-----:R-:W-:-:S05]  /*1a5c0*/  IMAD.MOV.U32 R0, RZ, RZ, R5 ;  /* 0x000000ffff007224 */ /* 0x001fca00078e0005 */
[----:B------:R0:W-:Y:S04]  /*1a5d0*/  STL [R1+0x460], R0 ;  /* 0x0004600001007387 */ /* 0x0001e80000100800 */
[----:B-1----:R-:W3:Y:S01]  /*1a5e0*/  LDL.LU.64 R4, [R1+0x88] ;  /* 0x0000880001047983 */ /* 0x002ee20000300a00 */
[----:B0-----:R-:W-:-:S03]  /*1a5f0*/  IMAD.MOV.U32 R0, RZ, RZ, R19 ;  /* 0x000000ffff007224 */ /* 0x001fc600078e0013 */
[----:B--2---:R-:W-:Y:S04]  /*1a600*/  STL [R1+0x4b4], R28 ;  /* 0x0004b41c01007387 */ /* 0x004fe80000100800 */
[----:B------:R0:W-:Y:S02]  /*1a610*/  STL [R1+0x468], R0 ;  /* 0x0004680001007387 */ /* 0x0001e40000100800 */
[----:B0-----:R-:W-:Y:S02]  /*1a620*/  IMAD.MOV.U32 R0, RZ, RZ, R29 ;  /* 0x000000ffff007224 */ /* 0x001fe400078e001d */
[----:B------:R-:W2:Y:S04]  /*1a630*/  LDL.LU.64 R28, [R1+0x80] ;  /* 0x00008000011c7983 */ /* 0x000ea80000300a00 */
[----:B------:R0:W-:Y:S04]  /*1a640*/  STL [R1+0x470], R0 ;  /* 0x0004700001007387 */ /* 0x0001e80000100800 */
[----:B----4-:R-:W-:Y:S01]  /*1a650*/  STL [R1+0x4bc], R16 ;  /* 0x0004bc1001007387 */ /* 0x010fe20000100800 */
[----:B0-----:R-:W-:-:S03]  /*1a660*/  IMAD.MOV.U32 R0, RZ, RZ, R17 ;  /* 0x000000ffff007224 */ /* 0x001fc600078e0011 */
[----:B------:R-:W-:Y:S04]  /*1a670*/  STL [R1+0x4c4], R14 ;  /* 0x0004c40e01007387 */ /* 0x000fe80000100800 */
[----:B------:R-:W-:Y:S04]  /*1a680*/  STL [R1+0x478], R0 ;  /* 0x0004780001007387 */ /* 0x000fe80000100800 */
[----:B------:R-:W4:Y:S04]  /*1a690*/  LDL.LU.64 R26, [R1+0x68] ;  /* 0x00006800011a7983 */ /* 0x000f280000300a00 */
[----:B----4-:R0:W-:Y:S04]  /*1a6a0*/  STL.64 [R1+0x760], R26 ;  /* 0x0007601a01007387 */ /* 0x0101e80000100a00 */
[----:B0-----:R-:W4:Y:S01]  /*1a6b0*/  LDL.LU.64 R26, [R1+0x70] ;  /* 0x00007000011a7983 */ /* 0x001f220000300a00 */
[----:B------:R-:W-:-:S03]  /*1a6c0*/  IMAD.MOV.U32 R0, RZ, RZ, R15 ;  /* 0x000000ffff007224 */ /* 0x000fc600078e000f */
[----:B----4-:R0:W-:Y:S04]  /*1a6d0*/  STL.64 [R1+0x768], R26 ;  /* 0x0007681a01007387 */ /* 0x0101e80000100a00 */
[----:B0-----:R-:W4:Y:S04]  /*1a6e0*/  LDL.LU.64 R26, [R1+0x78] ;  /* 0x00007800011a7983 */ /* 0x001f280000300a00 */
[----:B------:R-:W4:Y:S04]  /*1a6f0*/  LDL.LU.64 R2, [R1+0x60] ;  /* 0x0000600001027983 */ /* 0x000f280000300a00 */
[----:B------:R0:W-:Y:S04]  /*1a700*/  STL [R1+0x480], R0 ;  /* 0x0004800001007387 */ /* 0x0001e80000100800 */
[----:B------:R-:W-:Y:S04]  /*1a710*/  STL [R1+0x4cc], R12 ;  /* 0x0004cc0c01007387 */ /* 0x000fe80000100800 */
[----:B------:R-:W4:Y:S04]  /*1a720*/  LDL.LU.64 R24, [R1+0x58] ;  /* 0x0000580001187983 */ /* 0x000f280000300a00 */
[----:B------:R-:W4:Y:S01]  /*1a730*/  LDL.LU.64 R22, [R1+0x50] ;  /* 0x0000500001167983 */ /* 0x000f220000300a00 */
[----:B0-----:R-:W-:-:S05]  /*1a740*/  IMAD.MOV.U32 R0, RZ, RZ, R13 ;  /* 0x000000ffff007224 */ /* 0x001fca00078e000d */
        /* <DEDUP_REMOVED lines=11> */
[----:B------:R1:W-:Y:S04]  /*1a800*/  STL [R1+0x4e4], R6 ;  /* 0x0004e40601007387 */ /* 0x0003e80000100800 */
[----:B------:R-:W4:Y:S04]  /*1a810*/  LDL.LU.64 R12, [R1+0x28] ;  /* 0x00002800010c7983 */ /* 0x000f280000300a00 */
[----:B------:R-:W4:Y:S01]  /*1a820*/  LDL.LU.64 R10, [R1+0x20] ;  /* 0x00002000010a7983 */ /* 0x000f220000300a00 */
[----:B0-----:R-:W-:-:S05]  /*1a830*/  IMAD.MOV.U32 R0, RZ, RZ, R7 ;  /* 0x000000ffff007224 */ /* 0x001fca00078e0007 */
[----:B------:R0:W-:Y:S04]  /*1a840*/  STL [R1+0x4a0], R0 ;  /* 0x0004a00001007387 */ /* 0x0001e80000100800 */
[----:B---3--:R3:W-:Y:S04]  /*1a850*/  STL [R1+0x4ec], R4 ;  /* 0x0004ec0401007387 */ /* 0x0087e80000100800 */
[----:B------:R-:W4:Y:S04]  /*1a860*/  LDL.LU.64 R8, [R1+0x18] ;  /* 0x0000180001087983 */ /* 0x000f280000300a00 */
[----:B-1----:R-:W4:Y:S01]  /*1a870*/  LDL.LU.64 R6, [R1+0x10] ;  /* 0x0000100001067983 */ /* 0x002f220000300a00 */
[----:B0-----:R-:W-:-:S05]  /*1a880*/  IMAD.MOV.U32 R0, RZ, RZ, R5 ;  /* 0x000000ffff007224 */ /* 0x001fca00078e0005 */
[----:B------:R0:W-:Y:S04]  /*1a890*/  STL [R1+0x4a8], R0 ;  /* 0x0004a80001007387 */ /* 0x0001e80000100800 */
[----:B--2---:R1:W-:Y:S04]  /*1a8a0*/  STL [R1+0x4f4], R28 ;  /* 0x0004f41c01007387 */ /* 0x0043e80000100800 */
[----:B---3--:R-:W2:Y:S01]  /*1a8b0*/  LDL.LU.64 R4, [R1+0x8] ;  /* 0x0000080001047983 */ /* 0x008ea20000300a00 */
[----:B0-----:R-:W-:-:S03]  /*1a8c0*/  IMAD.MOV.U32 R0, RZ, RZ, R29 ;  /* 0x000000ffff007224 */ /* 0x001fc600078e001d */
[----:B-1----:R-:W3:Y:S04]  /*1a8d0*/  LDL.LU.64 R28, [R1] ;  /* 0x00000000011c7983 */ /* 0x002ee80000300a00 */
[----:B------:R0:W-:Y:S04]  /*1a8e0*/  STL [R1+0x4b0], R0 ;  /* 0x0004b00001007387 */ /* 0x0001e80000100800 */
[----:B----4-:R1:W-:Y:S01]  /*1a8f0*/  STL [R1+0x4fc], R26 ;  /* 0x0004fc1a01007387 */ /* 0x0103e20000100800 */
[----:B0-----:R-:W-:-:S03]  /*1a900*/  IMAD.MOV.U32 R0, RZ, RZ, R27 ;  /* 0x000000ffff007224 */ /* 0x001fc600078e001b */
[----:B-1----:R-:W4:Y:S04]  /*1a910*/  LDL.LU.64 R26, [R1+0x768] ;  /* 0x00076800011a7983 */ /* 0x002f280000300a00 */
[----:B----4-:R-:W-:Y:S04]  /*1a920*/  STL [R1+0x504], R26 ;  /* 0x0005041a01007387 */ /* 0x010fe80000100800 */
[----:B------:R0:W-:Y:S02]  /*1a930*/  STL [R1+0x4b8], R0 ;  /* 0x0004b80001007387 */ /* 0x0001e40000100800 */
[----:B0-----:R-:W-:-:S02]  /*1a940*/  IMAD.MOV.U32 R0, RZ, RZ, R27 ;  /* 0x000000ffff007224 */ /* 0x001fc400078e001b */
[----:B------:R-:W4:Y:S04]  /*1a950*/  LDL.LU.64 R26, [R1+0x760] ;  /* 0x00076000011a7983 */ /* 0x000f280000300a00 */
[----:B----4-:R-:W-:Y:S04]  /*1a960*/  STL [R1+0x50c], R26 ;  /* 0x00050c1a01007387 */ /* 0x010fe80000100800 */
[----:B------:R0:W-:Y:S02]  /*1a970*/  STL [R1+0x4c0], R0 ;  /* 0x0004c00001007387 */ /* 0x0001e40000100800 */
[----:B0-----:R-:W-:-:S02]  /*1a980*/  IMAD.MOV.U32 R0, RZ, RZ, R27 ;  /* 0x000000ffff007224 */ /* 0x001fc400078e001b */
[----:B------:R-:W4:Y:S04]  /*1a990*/  LDL.LU.64 R26, [R1+0x758] ;  /* 0x00075800011a7983 */ /* 0x000f280000300a00 */
[----:B------:R0:W-:Y:S04]  /*1a9a0*/  STL [R1+0x4c8], R0 ;  /* 0x0004c80001007387 */ /* 0x0001e80000100800 */
[----:B0-----:R0:W5:Y:S04]  /*1a9b0*/  LDL.LU R0, [R1+0x754] ;  /* 0x0007540001007983 */ /* 0x0011680000300800 */
[----:B------:R1:W-:Y:S04]  /*1a9c0*/  STL [R1+0x514], R2 ;  /* 0x0005140201007387 */ /* 0x0003e80000100800 */
[----:B-1----:R0:W5:Y:S04]  /*1a9d0*/  LDL.LU R2, [R1+0x750] ;  /* 0x0007500001027983 */ /* 0x0021680000300800 */
[----:B------:R-:W-:Y:S04]  /*1a9e0*/  STL [R1+0x51c], R24 ;  /* 0x00051c1801007387 */ /* 0x000fe80000100800 */
[----:B------:R1:W-:Y:S02]  /*1a9f0*/  STL [R1+0x4d0], R3 ;  /* 0x0004d00301007387 */ /* 0x0003e40000100800 */
[----:B-1----:R-:W-:-:S02]  /*1aa00*/  IMAD.MOV.U32 R3, RZ, RZ, R25 ;  /* 0x000000ffff037224 */ /* 0x002fc400078e0019 */
[----:B------:R-:W4:Y:S04]  /*1aa10*/  LDL.LU.64 R24, [R1+0x748] ;  /* 0x0007480001187983 */ /* 0x000f280000300a00 */
        /* <DEDUP_REMOVED lines=36> */
[----:B--2---:R-:W-:Y:S04]  /*1ac60*/  STL [R1+0x568], R4 ;  /* 0x0005680401007387 */ /* 0x004fe80000100800 */
[----:B------:R1:W-:Y:S02]  /*1ac70*/  STL [R1+0x520], R3 ;  /* 0x0005200301007387 */ /* 0x0003e40000100800 */
[----:B-1----:R-:W-:-:S02]  /*1ac80*/  IMAD.MOV.U32 R3, RZ, RZ, R5 ;  /* 0x000000ffff037224 */ /* 0x002fc400078e0005 */
[----:B------:R-:W2:Y:S04]  /*1ac90*/  LDL.LU.64 R4, [R1+0x6f8] ;  /* 0x0006f80001047983 */ /* 0x000ea80000300a00 */
[----:B---3--:R-:W-:Y:S04]  /*1aca0*/  STL [R1+0x56c], R28 ;  /* 0x00056c1c01007387 */ /* 0x008fe80000100800 */
[----:B------:R1:W-:Y:S02]  /*1acb0*/  STL [R1+0x528], R3 ;  /* 0x0005280301007387 */ /* 0x0003e40000100800 */
[----:B-1----:R-:W-:-:S02]  /*1acc0*/  IMAD.MOV.U32 R3, RZ, RZ, R29 ;  /* 0x000000ffff037224 */ /* 0x002fc400078e001d */
[----:B------:R-:W3:Y:S04]  /*1acd0*/  LDL.LU.64 R28, [R1+0x6f0] ;  /* 0x0006f000011c7983 */ /* 0x000ee80000300a00 */
[----:B------:R1:W-:Y:S02]  /*1ace0*/  STL [R1+0x530], R3 ;  /* 0x0005300301007387 */ /* 0x0003e40000100800 */
[----:B-1----:R-:W1:Y:S02]  /*1acf0*/  LDC R3, c[0x0][0x238] ;  /* 0x00008e00ff037b82 */ /* 0x002e640000000800 */
[----:B---3--:R-:W-:Y:S04]  /*1ad00*/  STL [R1+0x570], R28 ;  /* 0x0005701c01007387 */ /* 0x008fe80000100800 */
[----:B------:R-:W-:Y:S04]  /*1ad10*/  STL [R1+0x538], R29 ;  /* 0x0005381d01007387 */ /* 0x000fe80000100800 */
[----:B--2---:R-:W-:Y:S04]  /*1ad20*/  STL [R1+0x574], R4 ;  /* 0x0005740401007387 */ /* 0x004fe80000100800 */
[----:B------:R-:W-:Y:S04]  /*1ad30*/  STL [R1+0x540], R5 ;  /* 0x0005400501007387 */ /* 0x000fe80000100800 */
[----:B----4-:R-:W-:Y:S04]  /*1ad40*/  STL [R1+0x578], R6 ;  /* 0x0005780601007387 */ /* 0x010fe80000100800 */
[----:B------:R2:W-:Y:S04]  /*1ad50*/  STL [R1+0x548], R7 ;  /* 0x0005480701007387 */ /* 0x0005e80000100800 */
[----:B--2---:R-:W2:Y:S04]  /*1ad60*/  LDL.LU.64 R6, [R1+0x2a0] ;  /* 0x0002a00001067983 */ /* 0x004ea80000300a00 */
[----:B------:R-:W3:Y:S04]  /*1ad70*/  LDL.LU R28, [R1+0x6bc] ;  /* 0x0006bc00011c7983 */ /* 0x000ee80000300800 */
[----:B------:R0:W-:Y:S04]  /*1ad80*/  STL [R1+0x57c], R8 ;  /* 0x00057c0801007387 */ /* 0x0001e80000100800 */
        /* <DEDUP_REMOVED lines=14> */
[----:B------:R0:W-:Y:S01]  /*1ae70*/  STL [R1+0x688], R23 ;  /* 0x0006881701007387 */ /* 0x0001e20000100800 */
[----:B-1----:R-:W-:Y:S01]  /*1ae80*/  IMAD.SHL.U32 R4, R3, 0x20, RZ ;  /* 0x0000002003047824 */ /* 0x002fe200078e00ff */
[----:B------:R-:W-:Y:S01]  /*1ae90*/  UIADD3 UR7, UR7, -0x20, URZ ;  /* 0xffffffe007077890 */ /* 0x000fe2000fffe03f */
[----:B---3--:R-:W-:-:S05]  /*1aea0*/  VIADD R28, R28, 0xffffffff ;  /* 0xffffffff1c1c7836 */ /* 0x008fca0000000000 */
[----:B------:R0:W-:Y:S04]  /*1aeb0*/  STL [R1+0x6bc], R28 ;  /* 0x0006bc1c01007387 */ /* 0x0001e80000100800 */
[----:B------:R0:W-:Y:S04]  /*1aec0*/  STL [R1+0x69c], R24 ;  /* 0x00069c1801007387 */ /* 0x0001e80000100800 */
[----:B------:R0:W-:Y:S04]  /*1aed0*/  STL [R1+0x1bc], R25 ;  /* 0x0001bc1901007387 */ /* 0x0001e80000100800 */
[----:B------:R0:W-:Y:S04]  /*1aee0*/  STL [R1+0x6b8], R26 ;  /* 0x0006b81a01007387 */ /* 0x0001e80000100800 */
[----:B------:R0:W-:Y:S01]  /*1aef0*/  STL [R1+0x6b4], R27 ;  /* 0x0006b41b01007387 */ /* 0x0001e20000100800 */
[----:B------:R-:W-:Y:S01]  /*1af00*/  ISETP.NE.U32.AND P0, PT, R28, RZ, PT ;  /* 0x000000ff1c00720c */ /* 0x000fe20003f05070 */
[----:B--2---:R-:W-:-:S04]  /*1af10*/  IMAD.WIDE R4, R4, 0x2, R6 ;  /* 0x0000000204047825 */ /* 0x004fc800078e0206 */
[----:B------:R-:W-:Y:S02]  /*1af20*/  IMAD.MOV.U32 R3, RZ, RZ, R4 ;  /* 0x000000ffff037224 */ /* 0x000fe400078e0004 */
[----:B------:R-:W-:-:S06]  /*1af30*/  IMAD.MOV.U32 R4, RZ, RZ, R5 ;  /* 0x000000ffff047224 */ /* 0x000fcc00078e0005 */
[----:B0-----:R-:W-:Y:S05]  /*1af40*/  @P0 BRA `(.L_x_2) ;  /* 0xffffff2000940947 */ /* 0x001fea000383ffff */
[----:B------:R-:W2:Y:S04]  /*1af50*/  LDL.LU R7, [R1+0x594] ;  /* 0x0005940001077983 */ /* 0x000ea80000300800 */
[----:B--2---:R0:W-:Y:S04]  /*1af60*/  STL [R1+0x73c], R7 ;  /* 0x00073c0701007387 */ /* 0x0041e80000100800 */
[----:B0-----:R-:W2:Y:S04]  /*1af70*/  LDL.LU R7, [R1+0x5f8] ;  /* 0x0005f80001077983 */ /* 0x001ea80000300800 */
        /* <DEDUP_REMOVED lines=14> */
[----:B------:R-:W3:Y:S04]  /*1b060*/  LDL.LU R6, [R1+0x5b4] ;  /* 0x0005b40001067983 */ /* 0x000ee80000300800 */
[----:B---3--:R0:W-:Y:S04]  /*1b070*/  STL [R1+0x738], R6 ;  /* 0x0007380601007387 */ /* 0x0081e80000100800 */
[----:B0-----:R-:W3:Y:S04]  /*1b080*/  LDL.LU R6, [R1+0x584] ;  /* 0x0005840001067983 */ /* 0x001ee80000300800 */
        /* <DEDUP_REMOVED lines=15> */
[----:B0-----:R-:W2:Y:S04]  /*1b180*/  LDL.LU R6, [R1+0x58c] ;  /* 0x00058c0001067983 */ /* 0x001ea80000300800 */
[----:B------:R-:W3:Y:S04]  /*1b190*/  LDL.LU R5, [R1+0x5d4] ;  /* 0x0005d40001057983 */ /* 0x000ee80000300800 */
[----:B---3--:R0:W-:Y:S04]  /*1b1a0*/  STL [R1+0x734], R5 ;  /* 0x0007340501007387 */ /* 0x0081e80000100800 */
[----:B0-----:R-:W3:Y:S04]  /*1b1b0*/  LDL.LU R5, [R1+0x5a4] ;  /* 0x0005a40001057983 */ /* 0x001ee80000300800 */
[----:B------:R-:W4:Y:S04]  /*1b1c0*/  LDL.LU R4, [R1+0x5f4] ;  /* 0x0005f40001047983 */ /* 0x000f280000300800 */
[----:B----4-:R0:W-:Y:S04]  /*1b1d0*/  STL [R1+0x730], R4 ;  /* 0x0007300401007387 */ /* 0x0101e80000100800 */
[----:B0-----:R-:W4:Y:S04]  /*1b1e0*/  LDL.LU R4, [R1+0x5c4] ;  /* 0x0005c40001047983 */ /* 0x001f280000300800 */
[----:B------:R-:W2:Y:S04]  /*1b1f0*/  LDL.LU R11, [R1+0x590] ;  /* 0x00059000010b7983 */ /* 0x000ea80000300800 */
[----:B--2---:R0:W-:Y:S04]  /*1b200*/  STL [R1+0x72c], R11 ;  /* 0x00072c0b01007387 */ /* 0x0041e80000100800 */
        /* <DEDUP_REMOVED lines=43> */
[----:B------:R-:W2:Y:S01]  /*1b4c0*/  LDL.LU R3, [R1+0x664] ;  /* 0x0006640001037983 */ /* 0x000ea20000300800 */
[----:B------:R-:W-:-:S03]  /*1b4d0*/  F2FP.F16.F32.PACK_AB R7, R6, R7 ;  /* 0x000000070607723e */ /* 0x000fc600000000ff */
[----:B--2---:R0:W-:Y:S04]  /*1b4e0*/  STL [R1+0x6f0], R3 ;  /* 0x0006f00301007387 */ /* 0x0041e80000100800 */
[----:B0-----:R-:W2:Y:S04]  /*1b4f0*/  LDL.LU R3, [R1+0x644] ;  /* 0x0006440001037983 */ /* 0x001ea80000300800 */
[----:B------:R-:W2:Y:S04]  /*1b500*/  LDL.LU R20, [R1+0x674] ;  /* 0x0006740001147983 */ /* 0x000ea80000300800 */
[----:B-----5:R-:W2:Y:S04]  /*1b510*/  LDL.LU R0, [R1+0x600] ;  /* 0x0006000001007983 */ /* 0x020ea80000300800 */
[----:B------:R-:W2:Y:S04]  /*1b520*/  LDL.LU R27, [R1+0x610] ;  /* 0x00061000011b7983 */ /* 0x000ea80000300800 */
[----:B------:R-:W2:Y:S04]  /*1b530*/  LDL.LU R2, [R1+0x620] ;  /* 0x0006200001027983 */ /* 0x000ea80000300800 */
[----:B------:R-:W2:Y:S04]  /*1b540*/  LDL.LU R26, [R1+0x630] ;  /* 0x00063000011a7983 */ /* 0x000ea80000300800 */
[----:B------:R-:W2:Y:S04]  /*1b550*/  LDL.LU R24, [R1+0x640] ;  /* 0x0006400001187983 */ /* 0x000ea80000300800 */
[----:B------:R-:W2:Y:S04]  /*1b560*/  LDL.LU R25, [R1+0x650] ;  /* 0x0006500001197983 */ /* 0x000ea80000300800 */
[----:B------:R-:W2:Y:S04]  /*1b570*/  LDL.LU R28, [R1+0x660] ;  /* 0x00066000011c7983 */ /* 0x000ea80000300800 */
[----:B------:R-:W2:Y:S04]  /*1b580*/  LDL.LU R29, [R1+0x670] ;  /* 0x00067000011d7983 */ /* 0x000ea80000300800 */
[----:B------:R-:W3:Y:S04]  /*1b590*/  LDL.LU R6, [R1+0x778] ;  /* 0x0007780001067983 */ /* 0x000ee80000300800 */
[----:B------:R0:W-:Y:S04]  /*1b5a0*/  STL [R1+0x1c], R7 ;  /* 0x00001c0701007387 */ /* 0x0001e80000100800 */
[----:B0-----:R-:W3:Y:S02]  /*1b5b0*/  LDL.LU R7, [R1+0x774] ;  /* 0x0007740001077983 */ /* 0x001ee40000300800 */
[----:B---3--:R-:W-:-:S02]  /*1b5c0*/  F2FP.F16.F32.PACK_AB R7, R6, R7 ;  /* 0x000000070607723e */ /* 0x008fc400000000ff */
        /* <DEDUP_REMOVED lines=25> */
[----:B------:R0:W-:Y:S04]  /*1b760*/  STL [R1], R7 ;  /* 0x0000000701007387 */ /* 0x0001e80000100800 */
[----:B0-----:R-:W3:Y:S02]  /*1b770*/  LDL.LU R7, [R1+0x73c] ;  /* 0x00073c0001077983 */ /* 0x001ee40000300800 */
[----:B---3--:R-:W-:-:S02]  /*1b780*/  F2FP.F16.F32.PACK_AB R7, R6, R7 ;  /* 0x000000070607723e */ /* 0x008fc400000000ff */
[----:B------:R-:W3:Y:S02]  /*1b790*/  LDL.LU R6, [R1+0x738] ;  /* 0x0007380001067983 */ /* 0x000ee40000300800 */
[----:B---3--:R-:W-:Y:S02]  /*1b7a0*/  F2FP.F16.F32.PACK_AB R6, R5, R6 ;  /* 0x000000060506723e */ /* 0x008fe400000000ff */
[----:B------:R-:W3:Y:S02]  /*1b7b0*/  LDL.LU R5, [R1+0x734] ;  /* 0x0007340001057983 */ /* 0x000ee40000300800 */
[----:B---3--:R-:W-:Y:S02]  /*1b7c0*/  F2FP.F16.F32.PACK_AB R5, R4, R5 ;  /* 0x000000050405723e */ /* 0x008fe400000000ff */
[----:B------:R-:W3:Y:S02]  /*1b7d0*/  LDL.LU R4, [R1+0x730] ;  /* 0x0007300001047983 */ /* 0x000ee40000300800 */
        /* <DEDUP_REMOVED lines=27> */
[----:B------:R-:W4:Y:S02]  /*1b990*/  LDL.LU R22, [R1+0x6f8] ;  /* 0x0006f80001167983 */ /* 0x000f240000300800 */
[----:B----4-:R-:W-:Y:S02]  /*1b9a0*/  F2FP.F16.F32.PACK_AB R22, R21, R22 ;  /* 0x000000161516723e */ /* 0x010fe400000000ff */
[----:B------:R-:W2:Y:S02]  /*1b9b0*/  LDL.LU R21, [R1+0x6f4] ;  /* 0x0006f40001157983 */ /* 0x000ea40000300800 */
[----:B--2---:R-:W-:-:S02]  /*1b9c0*/  F2FP.F16.F32.PACK_AB R21, R3, R21 ;  /* 0x000000150315723e */ /* 0x004fc400000000ff */
[----:B------:R-:W2:Y:S01]  /*1b9d0*/  LDL.LU R3, [R1+0x6f0] ;  /* 0x0006f00001037983 */ /* 0x000ea20000300800 */
[----:B------:R-:W-:Y:S02]  /*1b9e0*/  F2FP.F16.F32.PACK_AB R25, R24, R25 ;  /* 0x000000191819723e */ /* 0x000fe400000000ff */
[----:B------:R-:W-:Y:S02]  /*1b9f0*/  F2FP.F16.F32.PACK_AB R27, R0, R27 ;  /* 0x0000001b001b723e */ /* 0x000fe400000000ff */
[----:B------:R-:W-:Y:S02]  /*1ba00*/  F2FP.F16.F32.PACK_AB R26, R2, R26 ;  /* 0x0000001a021a723e */ /* 0x000fe400000000ff */
[----:B------:R-:W-:Y:S02]  /*1ba10*/  F2FP.F16.F32.PACK_AB R24, R28, R29 ;  /* 0x0000001d1c18723e */ /* 0x000fe400000000ff */
[----:B--2---:R-:W-:-:S07]  /*1ba20*/  F2FP.F16.F32.PACK_AB R20, R3, R20 ;  /* 0x000000140314723e */ /* 0x004fce00000000ff */
.L_x_1:
[----:B0-----:R-:W2:Y:S01]  /*1ba30*/  LDL.LU R2, [R1+0x6c8] ;  /* 0x0006c80001027983 */ /* 0x001ea20000300800 */
[----:B------:R-:W0:Y:S01]  /*1ba40*/  S2R R28, SR_TID.X ;  /* 0x00000000001c7919 */ /* 0x000e220000002100 */
[----:B------:R-:W1:Y:S01]  /*1ba50*/  S2UR UR5, SR_CgaCtaId ;  /* 0x00000000000579c3 */ /* 0x000e620000008800 */
[----:B------:R-:W-:Y:S01]  /*1ba60*/  UMOV UR4, 0x400 ;  /* 0x0000040000047882 */ /* 0x000fe20000000000 */
[----:B------:R-:W-:Y:S01]  /*1ba70*/  ULDC.64 UR10, c[0x0][0x228] ;  /* 0x00008a00000a7ab9 */ /* 0x000fe20000000a00 */
[----:B------:R-:W3:Y:S01]  /*1ba80*/  LDL.LU R3, [R1+0x6cc] ;  /* 0x0006cc0001037983 */ /* 0x000ee20000300800 */
[----:B------:R-:W-:-:S03]  /*1ba90*/  ULDC.64 UR6, c[0x0][0x220] ;  /* 0x0000880000067ab9 */ /* 0x000fc60000000a00 */
[----:B------:R-:W4:Y:S01]  /*1baa0*/  LDL.LU R29, [R1+0x6a0] ;  /* 0x0006a000011d7983 */ /* 0x000f220000300800 */
[----:B-1----:R-:W-:-:S03]  /*1bab0*/  ULEA UR4, UR5, UR4, 0x18 ;  /* 0x0000000405047291 */ /* 0x002fc6000f8ec03f */
[----:B------:R-:W-:Y:S01]  /*1bac0*/  ULDC UR5, c[0x0][0x244] ;  /* 0x0000910000057ab9 */ /* 0x000fe20000000800 */
[----:B0-----:R-:W-:Y:S01]  /*1bad0*/  IMAD.SHL.U32 R0, R28, 0x80, RZ ;  /* 0x000000801c007824 */ /* 0x001fe200078e00ff */
[----:B------:R-:W-:Y:S04]  /*1bae0*/  BAR.SYNC.DEFER_BLOCKING 0x0 ;  /* 0x0000000000007b1d */ /* 0x000fe80000010000 */
[----:B--2---:R-:W-:Y:S01]  /*1baf0*/  LOP3.LUT R0, R2, 0xc00, R0, 0xf8, !PT ;  /* 0x00000c0002007812 */ /* 0x004fe200078ef800 */
[C---:B------:R-:W-:Y:S02]  /*1bb00*/  IMAD.SHL.U32 R2, R28.reuse, 0x4, RZ ;  /* 0x000000041c027824 */ /* 0x040fe400078e00ff */
[----:B------:R-:W-:-:S03]  /*1bb10*/  IMAD.SHL.U32 R28, R28, 0x200, RZ ;  /* 0x000002001c1c7824 */ /* 0x000fc600078e00ff */
[----:B------:R-:W-:Y:S02]  /*1bb20*/  LOP3.LUT R0, R0, 0x70, R2, 0x78, !PT ;  /* 0x0000007000007812 */ /* 0x000fe400078e7802 */
[----:B------:R-:W0:Y:S01]  /*1bb30*/  S2R R2, SR_TID.X ;  /* 0x0000000000027919 */ /* 0x000e220000002100 */
[----:B------:R-:W-:Y:S02]  /*1bb40*/  LOP3.LUT R28, R28, 0xc00, RZ, 0xc0, !PT ;  /* 0x00000c001c1c7812 */ /* 0x000fe400078ec0ff */
[----:B---3--:R-:W-:-:S05]  /*1bb50*/  IADD3 R3, R0, UR4, R3 ;  /* 0x0000000400037c10 */ /* 0x008fca000fffe003 */
[----:B------:R1:W-:Y:S04]  /*1bb60*/  STS.128 [R3+0x100], R20 ;  /* 0x0001001403007388 */ /* 0x0003e80000000c00 */
[----:B------:R2:W-:Y:S04]  /*1bb70*/  STS.128 [R3+0x180], R12 ;  /* 0x0001800c03007388 */ /* 0x0005e80000000c00 */
[----:B------:R-:W-:Y:S04]  /*1bb80*/  STS.128 [R3], R24 ;  /* 0x0000001803007388 */ /* 0x000fe80000000c00 */
[----:B------:R-:W-:Y:S01]  /*1bb90*/  STS.128 [R3+0x80], R16 ;  /* 0x0000801003007388 */ /* 0x000fe20000000c00 */
[----:B0-----:R-:W-:-:S05]  /*1bba0*/  LOP3.LUT R2, R2, 0x1f, RZ, 0xc0, !PT ;  /* 0x0000001f02027812 */ /* 0x001fca00078ec0ff */
[----:B------:R-:W-:Y:S02]  /*1bbb0*/  IMAD R28, R2, 0x10, R28 ;  /* 0x00000010021c7824 */ /* 0x000fe400078e021c */
[----:B------:R-:W1:Y:S02]  /*1bbc0*/  S2R R2, SR_TID.X ;  /* 0x0000000000027919 */ /* 0x000e640000002100 */
[--C-:B-1----:R-:W-:Y:S02]  /*1bbd0*/  SHF.R.U32.HI R23, RZ, 0x4, R2.reuse ;  /* 0x00000004ff177819 */ /* 0x102fe40000011602 */
[----:B------:R-:W-:Y:S01]  /*1bbe0*/  LOP3.LUT R28, R28, 0x20, R2, 0x78, !PT ;  /* 0x000000201c1c7812 */ /* 0x000fe200078e7802 */
[----:B------:R-:W-:Y:S01]  /*1bbf0*/  BAR.SYNC.DEFER_BLOCKING 0x0 ;  /* 0x0000000000007b1d */ /* 0x000fe20000010000 */
[----:B------:R-:W-:Y:S02]  /*1bc00*/  SGXT.U32 R23, R23, 0x2 ;  /* 0x000000021717781a */ /* 0x000fe40000000000 */
[----:B----4-:R-:W-:-:S02]  /*1bc10*/  LEA.HI R2, R2, R29, RZ, 0x1c ;  /* 0x0000001d02027211 */ /* 0x010fc400078fe0ff */
[C-C-:B--2---:R-:W-:Y:S02]  /*1bc20*/  LOP3.LUT R12, R29.reuse, 0xf8, R23.reuse, 0xfe, !PT ;  /* 0x000000f81d0c7812 */ /* 0x144fe400078efe17 */
[C-C-:B------:R-:W-:Y:S01]  /*1bc30*/  LOP3.LUT R14, R29.reuse, 0xf0, R23.reuse, 0xfe, !PT ;  /* 0x000000f01d0e7812 */ /* 0x140fe200078efe17 */
[----:B------:R0:W-:Y:S01]  /*1bc40*/  STL [R1+0x3c], R2 ;  /* 0x00003c0201007387 */ /* 0x0001e20000100800 */
[C---:B------:R-:W-:Y:S02]  /*1bc50*/  LOP3.LUT R13, R29.reuse, 0xec, R23, 0xfe, !PT ;  /* 0x000000ec1d0d7812 */ /* 0x040fe400078efe17 */
[----:B------:R-:W-:Y:S01]  /*1bc60*/  LOP3.LUT R20, R28, 0x40, RZ, 0x3c, !PT ;  /* 0x000000401c147812 */ /* 0x000fe200078e3cff */
[----:B------:R1:W-:Y:S01]  /*1bc70*/  STL [R1+0x10c], R12 ;  /* 0x00010c0c01007387 */ /* 0x0003e20000100800 */
[----:B------:R-:W-:-:S03]  /*1bc80*/  LOP3.LUT R0, R29, R23, RZ, 0xfc, !PT ;  /* 0x000000171d007212 */ /* 0x000fc600078efcff */
[----:B------:R2:W-:Y:S01]  /*1bc90*/  STL [R1+0x108], R14 ;  /* 0x0001080e01007387 */ /* 0x0005e20000100800 */
[----:B0-----:R-:W-:-:S03]  /*1bca0*/  LOP3.LUT R2, R29, 0xf4, R23, 0xfe, !PT ;  /* 0x000000f41d027812 */ /* 0x001fc600078efe17 */
[----:B------:R0:W-:Y:S01]  /*1bcb0*/  STL [R1+0x104], R13 ;  /* 0x0001040d01007387 */ /* 0x0001e20000100800 */
[----:B-1----:R-:W-:-:S03]  /*1bcc0*/  LOP3.LUT R12, R29, 0xe8, R23, 0xfe, !PT ;  /* 0x000000e81d0c7812 */ /* 0x002fc600078efe17 */
[----:B------:R-:W-:Y:S01]  /*1bcd0*/  LDS.128 R16, [R20+UR4] ;  /* 0x0000000414107984 */ /* 0x000fe20008000c00 */
[----:B--2---:R-:W-:-:S03]  /*1bce0*/  LOP3.LUT R14, R29, 0xe4, R23, 0xfe, !PT ;  /* 0x000000e41d0e7812 */ /* 0x004fc600078efe17 */
[----:B------:R1:W-:Y:S01]  /*1bcf0*/  STL [R1+0x100], R12 ;  /* 0x0001000c01007387 */ /* 0x0003e20000100800 */
[----:B0-----:R-:W-:-:S03]  /*1bd00*/  LOP3.LUT R13, R29, 0xe0, R23, 0xfe, !PT ;  /* 0x000000e01d0d7812 */ /* 0x001fc600078efe17 */
[----:B------:R0:W-:Y:S04]  /*1bd10*/  STL [R1+0x90], R14 ;  /* 0x0000900e01007387 */ /* 0x0001e80000100800 */
[----:B------:R2:W-:Y:S01]  /*1bd20*/  STL [R1+0xfc], R13 ;  /* 0x0000fc0d01007387 */ /* 0x0005e20000100800 */
[----:B-1----:R-:W-:-:S03]  /*1bd30*/  LOP3.LUT R12, R29, 0xdc, R23, 0xfe, !PT ;  /* 0x000000dc1d0c7812 */ /* 0x002fc600078efe17 */
[----:B------:R-:W-:Y:S01]  /*1bd40*/  LDS.128 R24, [R28+UR4+0x200] ;  /* 0x000200041c187984 */ /* 0x000fe20008000c00 */
[----:B0-----:R-:W-:-:S03]  /*1bd50*/  LOP3.LUT R14, R29, 0xd8, R23, 0xfe, !PT ;  /* 0x000000d81d0e7812 */ /* 0x001fc600078efe17 */
[----:B------:R0:W-:Y:S01]  /*1bd60*/  STL [R1+0xf8], R12 ;  /* 0x0000f80c01007387 */ /* 0x0001e20000100800 */
[----:B--2---:R-:W-:-:S03]  /*1bd70*/  LOP3.LUT R13, R29, 0xd4, R23, 0xfe, !PT ;  /* 0x000000d41d0d7812 */ /* 0x004fc600078efe17 */
[----:B------:R1:W-:Y:S04]  /*1bd80*/  STL [R1+0xf4], R14 ;  /* 0x0000f40e01007387 */ /* 0x0003e80000100800 */
[----:B------:R2:W-:Y:S01]  /*1bd90*/  STL [R1+0xf0], R13 ;  /* 0x0000f00d01007387 */ /* 0x0005e20000100800 */
[C-C-:B0-----:R-:W-:Y:S02]  /*1bda0*/  LOP3.LUT R12, R29.reuse, 0xd0, R23.reuse, 0xfe, !PT ;  /* 0x000000d01d0c7812 */ /* 0x141fe400078efe17 */
[----:B-1----:R-:W-:-:S03]  /*1bdb0*/  LOP3.LUT R14, R29, 0xcc, R23, 0xfe, !PT ;  /* 0x000000cc1d0e7812 */ /* 0x002fc600078efe17 */
        /* <DEDUP_REMOVED lines=74> */
[----:B------:R-:W-:Y:S04]  /*1c260*/  STL [R1+0x50], R14 ;  /* 0x0000500e01007387 */ /* 0x000fe80000100800 */
[----:B------:R-:W-:Y:S01]  /*1c270*/  STL [R1+0x4c], R13 ;  /* 0x00004c0d01007387 */ /* 0x000fe20000100800 */
[----:B0-----:R-:W-:-:S05]  /*1c280*/  LOP3.LUT R12, R29, 0x28, R23, 0xfe, !PT ;  /* 0x000000281d0c7812 */ /* 0x001fca00078efe17 */
[----:B------:R-:W-:Y:S04]  /*1c290*/  STL [R1+0x48], R12 ;  /* 0x0000480c01007387 */ /* 0x000fe80000100800 */
[----:B------:R-:W0:Y:S04]  /*1c2a0*/  LDS.128 R12, [R28+UR4] ;  /* 0x000000041c0c7984 */ /* 0x000e280008000c00 */
[----:B0-----:R0:W-:Y:S04]  /*1c2b0*/  STL [R1+0x6f8], R13 ;  /* 0x0006f80d01007387 */ /* 0x0011e80000100800 */
[----:B------:R1:W-:Y:S04]  /*1c2c0*/  STL [R1+0x6f4], R14 ;  /* 0x0006f40e01007387 */ /* 0x0003e80000100800 */
[----:B------:R2:W-:Y:S01]  /*1c2d0*/  STL [R1+0x6f0], R15 ;  /* 0x0006f00f01007387 */ /* 0x0005e20000100800 */
[----:B0-----:R-:W-:-:S03]  /*1c2e0*/  LOP3.LUT R13, R29, 0x24, R23, 0xfe, !PT ;  /* 0x000000241d0d7812 */ /* 0x001fc600078efe17 */
[----:B------:R-:W3:Y:S01]  /*1c2f0*/  LDL.LU R21, [R1+0x6d0] ;  /* 0x0006d00001157983 */ /* 0x000ee20000300800 */
[----:B-1----:R-:W-:-:S03]  /*1c300*/  LOP3.LUT R14, R29, 0x1c, R23, 0xfe, !PT ;  /* 0x0000001c1d0e7812 */ /* 0x002fc600078efe17 */
[----:B------:R0:W-:Y:S01]  /*1c310*/  STL [R1+0x44], R13 ;  /* 0x0000440d01007387 */ /* 0x0001e20000100800 */
[----:B--2---:R-:W-:-:S05]  /*1c320*/  LOP3.LUT R15, R29, 0x20, R23, 0xfe, !PT ;  /* 0x000000201d0f7812 */ /* 0x004fca00078efe17 */
[----:B------:R1:W-:Y:S01]  /*1c330*/  STL [R1+0x6fc], R15 ;  /* 0x0006fc0f01007387 */ /* 0x0003e20000100800 */
[----:B0-----:R-:W-:-:S03]  /*1c340*/  LOP3.LUT R13, R29, 0x18, R23, 0xfe, !PT ;  /* 0x000000181d0d7812 */ /* 0x001fc600078efe17 */
[----:B------:R0:W-:Y:S04]  /*1c350*/  STL [R1+0x704], R18 ;  /* 0x0007041201007387 */ /* 0x0001e80000100800 */
[----:B------:R-:W-:Y:S01]  /*1c360*/  STL [R1+0x700], R19 ;  /* 0x0007001301007387 */ /* 0x000fe20000100800 */
[C-C-:B-1----:R-:W-:Y:S02]  /*1c370*/  LOP3.LUT R15, R29.reuse, 0x10, R23.reuse, 0xfe, !PT ;  /* 0x000000101d0f7812 */ /* 0x142fe400078efe17 */
[----:B0-----:R-:W-:-:S03]  /*1c380*/  LOP3.LUT R18, R29, 0x14, R23, 0xfe, !PT ;  /* 0x000000141d127812 */ /* 0x001fc600078efe17 */
[----:B------:R-:W-:Y:S04]  /*1c390*/  STL.64 [R1+0x710], R14 ;  /* 0x0007100e01007387 */ /* 0x000fe80000100a00 */
[----:B------:R-:W-:Y:S04]  /*1c3a0*/  STL [R1+0x2c], R18 ;  /* 0x00002c1201007387 */ /* 0x000fe80000100800 */
[----:B------:R0:W-:Y:S04]  /*1c3b0*/  STL.64 [R1+0x708], R12 ;  /* 0x0007080c01007387 */ /* 0x0001e80000100a00 */
[----:B0-----:R-:W2:Y:S04]  /*1c3c0*/  LDL.LU R12, [R1+0x10] ;  /* 0x00001000010c7983 */ /* 0x001ea80000300800 */
[----:B------:R-:W2:Y:S04]  /*1c3d0*/  LDL.LU R13, [R1+0x14] ;  /* 0x00001400010d7983 */ /* 0x000ea80000300800 */
[----:B------:R-:W2:Y:S04]  /*1c3e0*/  LDL.LU R14, [R1+0x18] ;  /* 0x00001800010e7983 */ /* 0x000ea80000300800 */
[----:B------:R-:W2:Y:S01]  /*1c3f0*/  LDL.LU R15, [R1+0x1c] ;  /* 0x00001c00010f7983 */ /* 0x000ea20000300800 */
[----:B------:R-:W-:-:S02]  /*1c400*/  LOP3.LUT R19, R29, 0xc, R23, 0xfe, !PT ;  /* 0x0000000c1d137812 */ /* 0x000fc400078efe17 */
[C-C-:B------:R-:W-:Y:S02]  /*1c410*/  LOP3.LUT R18, R29.reuse, 0x8, R23.reuse, 0xfe, !PT ;  /* 0x000000081d127812 */ /* 0x140fe400078efe17 */
[----:B------:R-:W-:Y:S02]  /*1c420*/  LOP3.LUT R29, R29, 0x4, R23, 0xfe, !PT ;  /* 0x000000041d1d7812 */ /* 0x000fe400078efe17 */
[----:B---3--:R-:W-:-:S04]  /*1c430*/  ISETP.GE.AND P0, PT, R21, UR10, PT ;  /* 0x0000000a15007c0c */ /* 0x008fc8000bf06270 */
[----:B------:R-:W-:Y:S01]  /*1c440*/  ISETP.LT.AND P2, PT, R2, UR11, !P0 ;  /* 0x0000000b02007c0c */ /* 0x000fe2000c741270 */
[----:B------:R-:W-:Y:S02]  /*1c450*/  IMAD.MOV.U32 R2, RZ, RZ, R21 ;  /* 0x000000ffff027224 */ /* 0x000fe400078e0015 */
[----:B------:R-:W0:Y:S01]  /*1c460*/  LDS.128 R20, [R20+UR4+0x200] ;  /* 0x0002000414147984 */ /* 0x000e220008000c00 */
[----:B------:R-:W-:Y:S06]  /*1c470*/  BAR.SYNC.DEFER_BLOCKING 0x0 ;  /* 0x0000000000007b1d */ /* 0x000fec0000010000 */
[----:B------:R1:W-:Y:S04]  /*1c480*/  STS.128 [R3], R8 ;  /* 0x0000000803007388 */ /* 0x0003e80000000c00 */
[----:B------:R3:W-:Y:S04]  /*1c490*/  STS.128 [R3+0x100], R4 ;  /* 0x0001000403007388 */ /* 0x0007e80000000c00 */
[----:B-1----:R-:W4:Y:S01]  /*1c4a0*/  LDL.LU R10, [R1+0x38] ;  /* 0x00003800010a7983 */ /* 0x002f220000300800 */
[----:B------:R-:W1:Y:S01]  /*1c4b0*/  LDC R8, c[0x0][0x248] ;  /* 0x00009200ff087b82 */ /* 0x000e620000000800 */
[----:B------:R-:W-:Y:S01]  /*1c4c0*/  ISETP.LT.AND P4, PT, R29, UR11, !P0 ;  /* 0x0000000b1d007c0c */ /* 0x000fe2000c781270 */
[----:B------:R-:W-:Y:S01]  /*1c4d0*/  IMAD R2, R2, UR5, RZ ;  /* 0x0000000502027c24 */ /* 0x000fe2000f8e02ff */
[----:B------:R-:W5:Y:S04]  /*1c4e0*/  LDL.LU R11, [R1+0x2c] ;  /* 0x00002c00010b7983 */ /* 0x000f680000300800 */
[----:B---3--:R-:W3:Y:S04]  /*1c4f0*/  LDL.LU R4, [R1] ;  /* 0x0000000001047983 */ /* 0x008ee80000300800 */
[----:B------:R-:W3:Y:S04]  /*1c500*/  LDL.LU R5, [R1+0x4] ;  /* 0x0000040001057983 */ /* 0x000ee80000300800 */
[----:B------:R-:W3:Y:S04]  /*1c510*/  LDL.LU R6, [R1+0x8] ;  /* 0x0000080001067983 */ /* 0x000ee80000300800 */
[----:B------:R-:W3:Y:S01]  /*1c520*/  LDL.LU R7, [R1+0xc] ;  /* 0x00000c0001077983 */ /* 0x000ee20000300800 */
[----:B------:R-:W-:-:S03]  /*1c530*/  ISETP.LT.AND P1, PT, R0, UR11, !P0 ;  /* 0x0000000b00007c0c */ /* 0x000fc6000c721270 */
[----:B--2---:R2:W-:Y:S01]  /*1c540*/  STS.128 [R3+0x180], R12 ;  /* 0x0001800c03007388 */ /* 0x0045e20000000c00 */
[----:B-1----:R-:W-:Y:S01]  /*1c550*/  IMAD R9, R0, R8, RZ ;  /* 0x0000000800097224 */ /* 0x002fe200078e02ff */
[----:B------:R-:W-:-:S04]  /*1c560*/  LEA R0, P3, R2, UR6, 0x1 ;  /* 0x0000000602007c11 */ /* 0x000fc8000f8608ff */
[----:B------:R-:W-:Y:S01]  /*1c570*/  LEA.HI.X.SX32 R2, R2, UR7, 0x1, P3 ;  /* 0x0000000702027c11 */ /* 0x000fe200098f0eff */
[----:B--2---:R-:W2:Y:S04]  /*1c580*/  LDL.LU.64 R14, [R1+0x710] ;  /* 0x00071000010e7983 */ /* 0x004ea80000300a00 */
[----:B------:R-:W4:Y:S01]  /*1c590*/  LDL.LU.64 R12, [R1+0x708] ;  /* 0x00070800010c7983 */ /* 0x000f220000300a00 */
[----:B------:R-:W-:-:S03]  /*1c5a0*/  ISETP.LT.AND P3, PT, R18, UR11, !P0 ;  /* 0x0000000b12007c0c */ /* 0x000fc6000c761270 */
[----:B---3--:R1:W-:Y:S02]  /*1c5b0*/  STS.128 [R3+0x80], R4 ;  /* 0x0000800403007388 */ /* 0x0083e40000000c00 */
[----:B-1----:R-:W-:Y:S01]  /*1c5c0*/  IMAD R7, R29, R8, RZ ;  /* 0x000000081d077224 */ /* 0x002fe200078e02ff */
[----:B------:R-:W-:Y:S01]  /*1c5d0*/  BAR.SYNC.DEFER_BLOCKING 0x0 ;  /* 0x0000000000007b1d */ /* 0x000fe20000010000 */
[----:B------:R-:W-:-:S07]  /*1c5e0*/  LEA R4, P5, R9, R0, 0x1 ;  /* 0x0000000009047211 */ /* 0x000fce00078a08ff */
[----:B------:R-:W1:Y:S01]  /*1c5f0*/  LDC R29, c[0x0][0x248] ;  /* 0x00009200ff1d7b82 */ /* 0x000e620000000800 */
[----:B------:R-:W-:Y:S02]  /*1c600*/  LEA.HI.X.SX32 R5, R9, R2, 0x1, P5 ;  /* 0x0000000209057211 */ /* 0x000fe400028f0eff */
[----:B------:R-:W-:-:S04]  /*1c610*/  LEA R6, P6, R7, R0, 0x1 ;  /* 0x0000000007067211 */ /* 0x000fc800078c08ff */
[----:B------:R-:W-:Y:S02]  /*1c620*/  LEA.HI.X.SX32 R7, R7, R2, 0x1, P6 ;  /* 0x0000000207077211 */ /* 0x000fe400030f0eff */
[----:B------:R-:W-:Y:S01]  /*1c630*/  ISETP.LT.AND P5, PT, R19, UR11, !P0 ;  /* 0x0000000b13007c0c */ /* 0x000fe2000c7a1270 */
[----:B----4-:R3:W-:Y:S01]  /*1c640*/  @P1 STG.E.U16 desc[UR8][R4.64], R12 ;  /* 0x0000000c04001986 */ /* 0x0107e2000c101508 */
[----:B-1----:R-:W-:-:S03]  /*1c650*/  IMAD R3, R18, R29, RZ ;  /* 0x0000001d12037224 */ /* 0x002fc600078e02ff */
[----:B------:R1:W-:Y:S01]  /*1c660*/  @P4 STG.E.U16 desc[UR8][R6.64], R16 ;  /* 0x0000001006004986 */ /* 0x0003e2000c101508 */
[----:B------:R-:W-:-:S03]  /*1c670*/  IMAD R8, R19, R29, RZ ;  /* 0x0000001d13087224 */ /* 0x000fc600078e02ff */
[----:B------:R-:W4:Y:S01]  /*1c680*/  LDL.LU R18, [R1+0x704] ;  /* 0x0007040001127983 */ /* 0x000f220000300800 */
[----:B---3--:R-:W-:Y:S02]  /*1c690*/  LEA R4, P1, R3, R0, 0x1 ;  /* 0x0000000003047211 */ /* 0x008fe400078208ff */
[----:B--2---:R-:W-:Y:S01]  /*1c6a0*/  ISETP.LT.AND P4, PT, R15, UR11, !P0 ;  /* 0x0000000b0f007c0c */ /* 0x004fe2000c781270 */
[----:B------:R-:W2:Y:S01]  /*1c6b0*/  LDL.LU R19, [R1+0x700] ;  /* 0x0007000001137983 */ /* 0x000ea20000300800 */
[----:B------:R-:W-:Y:S01]  /*1c6c0*/  LEA.HI.X.SX32 R5, R3, R2, 0x1, P1 ;  /* 0x0000000203057211 */ /* 0x000fe200008f0eff */
[----:B------:R-:W-:Y:S02]  /*1c6d0*/  IMAD R3, R15, R29, RZ ;  /* 0x0000001d0f037224 */ /* 0x000fe400078e02ff */
[----:B------:R-:W3:Y:S01]  /*1c6e0*/  LDL.LU R15, [R1+0x6fc] ;  /* 0x0006fc00010f7983 */ /* 0x000ee20000300800 */
[----:B-1----:R-:W-:-:S03]  /*1c6f0*/  LEA R6, P6, R8, R0, 0x1 ;  /* 0x0000000008067211 */ /* 0x002fc600078c08ff */
[----:B------:R1:W-:Y:S01]  /*1c700*/  @P3 STG.E.U16 desc[UR8][R4.64], R24 ;  /* 0x0000001804003986 */ /* 0x0003e2000c101508 */
[----:B------:R-:W-:Y:S01]  /*1c710*/  LEA.HI.X.SX32 R7, R8, R2, 0x1, P6 ;  /* 0x0000000208077211 */ /* 0x000fe200030f0eff */
[C---:B-----5:R-:W-:Y:S01]  /*1c720*/  IMAD R8, R11.reuse, R29, RZ ;  /* 0x0000001d0b087224 */ /* 0x060fe200078e02ff */
[----:B------:R-:W-:-:S03]  /*1c730*/  ISETP.LT.AND P3, PT, R11, UR11, !P0 ;  /* 0x0000000b0b007c0c */ /* 0x000fc6000c761270 */
[----:B0-----:R0:W-:Y:S01]  /*1c740*/  @P5 STG.E.U16 desc[UR8][R6.64], R20 ;  /* 0x0000001406005986 */ /* 0x0011e2000c101508 */
[----:B------:R-:W-:Y:S02]  /*1c750*/  PRMT R12, R12, 0x7632, R12 ;  /* 0x000076320c0c7816 */ /* 0x000fe4000000000c */
[----:B-1----:R-:W-:-:S04]  /*1c760*/  LEA R4, P6, R3, R0, 0x1 ;  /* 0x0000000003047211 */ /* 0x002fc800078c08ff */
[----:B------:R-:W-:Y:S02]  /*1c770*/  LEA.HI.X.SX32 R5, R3, R2, 0x1, P6 ;  /* 0x0000000203057211 */ /* 0x000fe400030f0eff */
[----:B0-----:R-:W-:Y:S01]  /*1c780*/  LEA R6, P5, R8, R0, 0x1 ;  /* 0x0000000008067211 */ /* 0x001fe200078a08ff */
[C---:B------:R-:W-:Y:S01]  /*1c790*/  IMAD R3, R13.reuse, R29, RZ ;  /* 0x0000001d0d037224 */ /* 0x040fe200078e02ff */
[----:B------:R-:W-:Y:S02]  /*1c7a0*/  PRMT R16, R16, 0x7632, R16 ;  /* 0x0000763210107816 */ /* 0x000fe40000000010 */
[----:B------:R-:W-:Y:S01]  /*1c7b0*/  LEA.HI.X.SX32 R7, R8, R2, 0x1, P5 ;  /* 0x0000000208077211 */ /* 0x000fe200028f0eff */
[----:B------:R0:W-:Y:S01]  /*1c7c0*/  @P4 STG.E.U16 desc[UR8][R4.64], R12 ;  /* 0x0000000c04004986 */ /* 0x0001e2000c101508 */
[----:B------:R-:W-:Y:S02]  /*1c7d0*/  ISETP.LT.AND P6, PT, R13, UR11, !P0 ;  /* 0x0000000b0d007c0c */ /* 0x000fe4000c7c1270 */
[----:B------:R-:W-:Y:S01]  /*1c7e0*/  ISETP.LT.AND P1, PT, R10, UR11, !P0 ;  /* 0x0000000b0a007c0c */ /* 0x000fe2000c721270 */
[----:B------:R-:W5:Y:S04]  /*1c7f0*/  LDL.LU R13, [R1+0x6f8] ;  /* 0x0006f800010d7983 */ /* 0x000f680000300800 */
[----:B------:R-:W4:Y:S01]  /*1c800*/  LDL.LU R10, [R1+0x4c] ;  /* 0x00004c00010a7983 */ /* 0x000f220000300800 */
[----:B0-----:R-:W-:-:S03]  /*1c810*/  LEA R4, P4, R3, R0, 0x1 ;  /* 0x0000000003047211 */ /* 0x001fc600078808ff */
[----:B------:R-:W2:Y:S04]  /*1c820*/  LDL.LU R8, [R1+0x48] ;  /* 0x0000480001087983 */ /* 0x000ea80000300800 */
[----:B------:R0:W-:Y:S01]  /*1c830*/  @P3 STG.E.U16 desc[UR8][R6.64], R16 ;  /* 0x0000001006003986 */ /* 0x0001e2000c101508 */
[C---:B------:R-:W-:Y:S02]  /*1c840*/  ISETP.LT.AND P3, PT, R14.reuse, UR11, !P0 ;  /* 0x0000000b0e007c0c */ /* 0x040fe4000c761270 */
[----:B------:R-:W-:Y:S01]  /*1c850*/  LEA.HI.X.SX32 R5, R3, R2, 0x1, P4 ;  /* 0x0000000203057211 */ /* 0x000fe200020f0eff */
[----:B------:R-:W4:Y:S01]  /*1c860*/  LDL.LU R12, [R1+0x50] ;  /* 0x00005000010c7983 */ /* 0x000f220000300800 */
[----:B0-----:R-:W-:-:S03]  /*1c870*/  IMAD R7, R14, R29, RZ ;  /* 0x0000001d0e077224 */ /* 0x001fc600078e02ff */
[----:B------:R-:W4:Y:S04]  /*1c880*/  LDL.LU R14, [R1+0x6f4] ;  /* 0x0006f400010e7983 */ /* 0x000f280000300800 */
[----:B------:R-:W4:Y:S01]  /*1c890*/  LDL.LU R3, [R1+0x44] ;  /* 0x0000440001037983 */ /* 0x000f220000300800 */
[----:B---3--:R-:W-:-:S03]  /*1c8a0*/  ISETP.LT.AND P4, PT, R15, UR11, !P0 ;  /* 0x0000000b0f007c0c */ /* 0x008fc6000c781270 */
[----:B------:R-:W3:Y:S04]  /*1c8b0*/  LDL.LU R15, [R1+0x6f0] ;  /* 0x0006f000010f7983 */ /* 0x000ee80000300800 */
[----:B------:R-:W3:Y:S01]  /*1c8c0*/  LDL.LU R11, [R1+0x54] ;  /* 0x00005400010b7983 */ /* 0x000ee20000300800 */
[----:B------:R-:W-:Y:S01]  /*1c8d0*/  PRMT R24, R24, 0x7632, R24 ;  /* 0x0000763218187816 */ /* 0x000fe20000000018 */
[----:B------:R-:W-:Y:S01]  /*1c8e0*/  IMAD R9, R29, 0x20, R9 ;  /* 0x000000201d097824 */ /* 0x000fe200078e0209 */
[C---:B------:R-:W-:Y:S01]  /*1c8f0*/  LEA R6, P5, R7.reuse, R0, 0x1 ;  /* 0x0000000007067211 */ /* 0x040fe200078a08ff */
[----:B------:R-:W3:Y:S01]  /*1c900*/  LDL R16, [R1+0x3c] ;  /* 0x00003c0001107983 */ /* 0x000ee20000100800 */
[----:B------:R-:W-:Y:S02]  /*1c910*/  PRMT R20, R20, 0x7632, R20 ;  /* 0x0000763214147816 */ /* 0x000fe40000000014 */
[----:B------:R-:W-:Y:S01]  /*1c920*/  LEA.HI.X.SX32 R7, R7, R2, 0x1, P5 ;  /* 0x0000000207077211 */ /* 0x000fe200028f0eff */
[----:B------:R0:W-:Y:S04]  /*1c930*/  @P6 STG.E.U16 desc[UR8][R4.64], R24 ;  /* 0x0000001804006986 */ /* 0x0001e8000c101508 */
[----:B------:R1:W-:Y:S01]  /*1c940*/  @P3 STG.E.U16 desc[UR8][R6.64], R20 ;  /* 0x0000001406003986 */ /* 0x0003e2000c101508 */
[----:B0-----:R-:W-:-:S03]  /*1c950*/  LEA R4, P6, R9, R0, 0x1 ;  /* 0x0000000009047211 */ /* 0x001fc600078c08ff */
[----:B------:R-:W3:Y:S01]  /*1c960*/  LDL.LU R24, [R1+0x58] ;  /* 0x0000580001187983 */ /* 0x000ee20000300800 */
[----:B------:R-:W-:-:S05]  /*1c970*/  LEA.HI.X.SX32 R5, R9, R2, 0x1, P6 ;  /* 0x0000000209057211 */ /* 0x000fca00030f0eff */
[----:B-----5:R0:W-:Y:S01]  /*1c980*/  @P4 STG.E.U16 desc[UR8][R4.64], R13 ;  /* 0x0000000d04004986 */ /* 0x0201e2000c101508 */
[----:B--2---:R-:W-:Y:S02]  /*1c990*/  ISETP.LT.AND P3, PT, R8, UR11, !P0 ;  /* 0x0000000b08007c0c */ /* 0x004fe4000c761270 */
[----:B----4-:R-:W-:Y:S02]  /*1c9a0*/  ISETP.LT.AND P4, PT, R10, UR11, !P0 ;  /* 0x0000000b0a007c0c */ /* 0x010fe4000c781270 */
[----:B------:R-:W2:Y:S01]  /*1c9b0*/  LDL.LU R10, [R1+0x5c] ;  /* 0x00005c00010a7983 */ /* 0x000ea20000300800 */
[----:B------:R-:W-:Y:S01]  /*1c9c0*/  ISETP.LT.AND P5, PT, R3, UR11, !P0 ;  /* 0x0000000b03007c0c */ /* 0x000fe2000c7a1270 */
[----:B------:R-:W-:-:S04]  /*1c9d0*/  IMAD R3, R29, 0x4, R9 ;  /* 0x000000041d037824 */ /* 0x000fc800078e0209 */
[----:B------:R-:W-:Y:S01]  /*1c9e0*/  IMAD R8, R29, 0x4, R3 ;  /* 0x000000041d087824 */ /* 0x000fe200078e0203 */
[----:B-1----:R-:W-:-:S04]  /*1c9f0*/  LEA R6, P6, R3, R0, 0x1 ;  /* 0x0000000003067211 */ /* 0x002fc800078c08ff */
[----:B------:R-:W-:Y:S02]  /*1ca00*/  LEA.HI.X.SX32 R7, R3, R2, 0x1, P6 ;  /* 0x0000000203077211 */ /* 0x000fe400030f0eff */
[----:B0-----:R-:W-:-:S04]  /*1ca10*/  LEA R4, P6, R8, R0, 0x1 ;  /* 0x0000000008047211 */ /* 0x001fc800078c08ff */
[----:B------:R-:W-:Y:S01]  /*1ca20*/  LEA.HI.X.SX32 R5, R8, R2, 0x1, P6 ;  /* 0x0000000208057211 */ /* 0x000fe200030f0eff */
[----:B------:R0:W-:Y:S01]  /*1ca30*/  @P5 STG.E.U16 desc[UR8][R6.64], R17 ;  /* 0x0000001106005986 */ /* 0x0001e2000c101508 */
[----:B------:R-:W-:-:S03]  /*1ca40*/  ISETP.LT.AND P5, PT, R12, UR11, !P0 ;  /* 0x0000000b0c007c0c */ /* 0x000fc6000c7a1270 */
[----:B------:R1:W-:Y:S04]  /*1ca50*/  @P3 STG.E.U16 desc[UR8][R4.64], R25 ;  /* 0x0000001904003986 */ /* 0x0003e8000c101508 */
[----:B------:R-:W4:Y:S01]  /*1ca60*/  LDL.LU R12, [R1+0x60] ;  /* 0x00006000010c7983 */ /* 0x000f220000300800 */
[----:B---3--:R-:W-:-:S03]  /*1ca70*/  ISETP.LT.AND P3, PT, R11, UR11, !P0 ;  /* 0x0000000b0b007c0c */ /* 0x008fc6000c761270 */
[----:B------:R-:W3:Y:S01]  /*1ca80*/  LDL.LU R11, [R1+0x64] ;  /* 0x00006400010b7983 */ /* 0x000ee20000300800 */
[----:B------:R-:W-:Y:S01]  /*1ca90*/  IMAD R3, R29, 0x4, R8 ;  /* 0x000000041d037824 */ /* 0x000fe200078e0208 */
[----:B------:R-:W-:Y:S02]  /*1caa0*/  PRMT R13, R13, 0x7632, R13 ;  /* 0x000076320d0d7816 */ /* 0x000fe4000000000d */
[----:B------:R-:W5:Y:S02]  /*1cab0*/  LDL.LU R20, [R1+0x68] ;  /* 0x0000680001147983 */ /* 0x000f640000300800 */
[----:B0-----:R-:W-:Y:S02]  /*1cac0*/  LEA R6, P6, R3, R0, 0x1 ;  /* 0x0000000003067211 */ /* 0x001fe400078c08ff */
[----:B------:R-:W-:Y:S01]  /*1cad0*/  LEA R8, R29, R3, 0x2 ;  /* 0x000000031d087211 */ /* 0x000fe200078e10ff */
[----:B------:R-:W5:Y:S01]  /*1cae0*/  LDL.LU R9, [R1+0x6c] ;  /* 0x00006c0001097983 */ /* 0x000f620000300800 */
[----:B------:R-:W-:-:S02]  /*1caf0*/  LEA.HI.X.SX32 R7, R3, R2, 0x1, P6 ;  /* 0x0000000203077211 */ /* 0x000fc400030f0eff */
[----:B-1----:R-:W-:Y:S01]  /*1cb00*/  LEA R4, P6, R8, R0, 0x1 ;  /* 0x0000000008047211 */ /* 0x002fe200078c08ff */
[----:B------:R-:W-:-:S03]  /*1cb10*/  IMAD R3, R29, 0x4, R8 ;  /* 0x000000041d037824 */ /* 0x000fc600078e0208 */
[----:B------:R-:W-:Y:S01]  /*1cb20*/  LEA.HI.X.SX32 R5, R8, R2, 0x1, P6 ;  /* 0x0000000208057211 */ /* 0x000fe200030f0eff */
[----:B------:R0:W-:Y:S01]  /*1cb30*/  @P4 STG.E.U16 desc[UR8][R6.64], R21 ;  /* 0x0000001506004986 */ /* 0x0001e2000c101508 */
[----:B------:R-:W-:-:S03]  /*1cb40*/  IMAD R8, R29, 0x4, R3 ;  /* 0x000000041d087824 */ /* 0x000fc600078e0203 */
[----:B------:R1:W-:Y:S01]  /*1cb50*/  @P5 STG.E.U16 desc[UR8][R4.64], R13 ;  /* 0x0000000d04005986 */ /* 0x0003e2000c101508 */
[----:B------:R-:W-:Y:S02]  /*1cb60*/  PRMT R17, R17, 0x7632, R17 ;  /* 0x0000763211117816 */ /* 0x000fe40000000011 */
[----:B------:R-:W-:Y:S02]  /*1cb70*/  ISETP.LT.AND P4, PT, R24, UR11, !P0 ;  /* 0x0000000b18007c0c */ /* 0x000fe4000c781270 */
[----:B------:R-:W5:Y:S01]  /*1cb80*/  LDL.LU R24, [R1+0x70] ;  /* 0x0000700001187983 */ /* 0x000f620000300800 */
[----:B0-----:R-:W-:Y:S01]  /*1cb90*/  LEA R6, P6, R3, R0, 0x1 ;  /* 0x0000000003067211 */ /* 0x001fe200078c08ff */
[----:B-1----:R-:W-:-:S03]  /*1cba0*/  VIADD R5, R16, 0x3c ;  /* 0x0000003c10057836 */ /* 0x002fc60000000000 */
[----:B------:R-:W-:Y:S02]  /*1cbb0*/  LEA.HI.X.SX32 R7, R3, R2, 0x1, P6 ;  /* 0x0000000203077211 */ /* 0x000fe400030f0eff */
[C---:B------:R-:W-:Y:S01]  /*1cbc0*/  LEA R4, P6, R8.reuse, R0, 0x1 ;  /* 0x0000000008047211 */ /* 0x040fe200078c08ff */
[C---:B------:R-:W-:Y:S01]  /*1cbd0*/  IMAD R3, R5.reuse, R29, RZ ;  /* 0x0000001d05037224 */ /* 0x040fe200078e02ff */
[----:B------:R-:W-:Y:S01]  /*1cbe0*/  ISETP.LT.AND P5, PT, R5, UR11, !P0 ;  /* 0x0000000b05007c0c */ /* 0x000fe2000c7a1270 */
[----:B------:R0:W-:Y:S01]  /*1cbf0*/  @P3 STG.E.U16 desc[UR8][R6.64], R17 ;  /* 0x0000001106003986 */ /* 0x0001e2000c101508 */
[----:B------:R-:W-:Y:S02]  /*1cc00*/  LEA.HI.X.SX32 R5, R8, R2, 0x1, P6 ;  /* 0x0000000208057211 */ /* 0x000fe400030f0eff */
[----:B------:R-:W-:Y:S02]  /*1cc10*/  PRMT R25, R25, 0x7632, R25 ;  /* 0x0000763219197816 */ /* 0x000fe40000000019 */
[----:B------:R-:W-:-:S02]  /*1cc20*/  PRMT R21, R21, 0x7632, R21 ;  /* 0x0000763215157816 */ /* 0x000fc40000000015 */
[----:B0-----:R-:W-:-:S04]  /*1cc30*/  LEA R6, P6, R3, R0, 0x1 ;  /* 0x0000000003067211 */ /* 0x001fc800078c08ff */
[----:B------:R-:W-:Y:S01]  /*1cc40*/  LEA.HI.X.SX32 R7, R3, R2, 0x1, P6 ;  /* 0x0000000203077211 */ /* 0x000fe200030f0eff */
[----:B------:R0:W-:Y:S01]  /*1cc50*/  @P4 STG.E.U16 desc[UR8][R4.64], R25 ;  /* 0x0000001904004986 */ /* 0x0001e2000c101508 */
[----:B--2---:R-:W-:-:S03]  /*1cc60*/  ISETP.LT.AND P3, PT, R10, UR11, !P0 ;  /* 0x0000000b0a007c0c */ /* 0x004fc6000c761270 */
[----:B------:R-:W2:Y:S04]  /*1cc70*/  LDL.LU R10, [R1+0x74] ;  /* 0x00007400010a7983 */ /* 0x000ea80000300800 */
[----:B------:R1:W-:Y:S01]  /*1cc80*/  @P5 STG.E.U16 desc[UR8][R6.64], R21 ;  /* 0x0000001506005986 */ /* 0x0003e2000c101508 */
[----:B----4-:R-:W-:-:S03]  /*1cc90*/  ISETP.LT.AND P4, PT, R12, UR11, !P0 ;  /* 0x0000000b0c007c0c */ /* 0x010fc6000c781270 */
[----:B------:R-:W4:Y:S01]  /*1cca0*/  LDL.LU R12, [R1+0x78] ;  /* 0x00007800010c7983 */ /* 0x000f220000300800 */
[----:B---3--:R-:W-:-:S03]  /*1ccb0*/  ISETP.LT.AND P5, PT, R11, UR11, !P0 ;  /* 0x0000000b0b007c0c */ /* 0x008fc6000c7a1270 */
[----:B------:R-:W3:Y:S01]  /*1ccc0*/  LDL.LU R11, [R1+0x7c] ;  /* 0x00007c00010b7983 */ /* 0x000ee20000300800 */
[----:B------:R-:W-:-:S04]  /*1ccd0*/  IMAD R8, R29, 0x8, R8 ;  /* 0x000000081d087824 */ /* 0x000fc800078e0208 */
[----:B------:R-:W-:Y:S01]  /*1cce0*/  IMAD R3, R29, 0x4, R8 ;  /* 0x000000041d037824 */ /* 0x000fe200078e0208 */
[----:B0-----:R-:W-:-:S04]  /*1ccf0*/  LEA R4, P6, R8, R0, 0x1 ;  /* 0x0000000008047211 */ /* 0x001fc800078c08ff */
[----:B------:R-:W-:Y:S01]  /*1cd00*/  LEA.HI.X.SX32 R5, R8, R2, 0x1, P6 ;  /* 0x0000000208057211 */ /* 0x000fe200030f0eff */
[----:B------:R-:W-:Y:S01]  /*1cd10*/  IMAD R8, R29, 0x4, R3 ;  /* 0x000000041d087824 */ /* 0x000fe200078e0203 */
[----:B-1----:R-:W-:-:S03]  /*1cd20*/  LEA R6, P6, R3, R0, 0x1 ;  /* 0x0000000003067211 */ /* 0x002fc600078c08ff */
[----:B------:R0:W-:Y:S01]  /*1cd30*/  @P3 STG.E.U16 desc[UR8][R4.64], R14 ;  /* 0x0000000e04003986 */ /* 0x0001e2000c101508 */
[----:B------:R-:W-:Y:S01]  /*1cd40*/  LEA.HI.X.SX32 R7, R3, R2, 0x1, P6 ;  /* 0x0000000203077211 */ /* 0x000fe200030f0eff */
[----:B------:R-:W-:Y:S01]  /*1cd50*/  IMAD R3, R29, 0x4, R8 ;  /* 0x000000041d037824 */ /* 0x000fe200078e0208 */
[----:B-----5:R-:W-:Y:S02]  /*1cd60*/  ISETP.LT.AND P3, PT, R20, UR11, !P0 ;  /* 0x0000000b14007c0c */ /* 0x020fe4000c761270 */
[----:B------:R-:W5:Y:S01]  /*1cd70*/  LDL.LU R20, [R1+0x84] ;  /* 0x0000840001147983 */ /* 0x000f620000300800 */
[----:B0-----:R-:W-:-:S03]  /*1cd80*/  LEA R4, P6, R8, R0, 0x1 ;  /* 0x0000000008047211 */ /* 0x001fc600078c08ff */
[----:B------:R0:W-:Y:S01]  /*1cd90*/  @P4 STG.E.U16 desc[UR8][R6.64], R18 ;  /* 0x0000001206004986 */ /* 0x0001e2000c101508 */
[----:B------:R-:W-:Y:S01]  /*1cda0*/  LEA.HI.X.SX32 R5, R8, R2, 0x1, P6 ;  /* 0x0000000208057211 */ /* 0x000fe200030f0eff */
[----:B------:R-:W-:Y:S01]  /*1cdb0*/  IMAD R8, R29, 0x4, R3 ;  /* 0x000000041d087824 */ /* 0x000fe200078e0203 */
[----:B------:R-:W-:Y:S02]  /*1cdc0*/  ISETP.LT.AND P4, PT, R9, UR11, !P0 ;  /* 0x0000000b09007c0c */ /* 0x000fe4000c781270 */
[----:B------:R-:W5:Y:S01]  /*1cdd0*/  LDL.LU R9, [R1+0x80] ;  /* 0x0000800001097983 */ /* 0x000f620000300800 */
[----:B0-----:R-:W-:-:S03]  /*1cde0*/  LEA R6, P6, R3, R0, 0x1 ;  /* 0x0000000003067211 */ /* 0x001fc600078c08ff */
[----:B------:R0:W-:Y:S01]  /*1cdf0*/  @P5 STG.E.U16 desc[UR8][R4.64], R26 ;  /* 0x0000001a04005986 */ /* 0x0001e2000c101508 */
[----:B------:R-:W-:Y:S02]  /*1ce00*/  ISETP.LT.AND P5, PT, R24, UR11, !P0 ;  /* 0x0000000b18007c0c */ /* 0x000fe4000c7a1270 */
[----:B------:R-:W-:Y:S01]  /*1ce10*/  LEA.HI.X.SX32 R7, R3, R2, 0x1, P6 ;  /* 0x0000000203077211 */ /* 0x000fe200030f0eff */
[----:B------:R-:W-:Y:S01]  /*1ce20*/  IMAD R3, R29, 0x4, R8 ;  /* 0x000000041d037824 */ /* 0x000fe200078e0208 */
[----:B------:R-:W-:Y:S01]  /*1ce30*/  PRMT R14, R14, 0x7632, R14 ;  /* 0x000076320e0e7816 */ /* 0x000fe2000000000e */
[----:B------:R-:W5:Y:S01]  /*1ce40*/  LDL.LU R24, [R1+0x90] ;  /* 0x0000900001187983 */ /* 0x000f620000300800 */
[----:B0-----:R-:W-:-:S03]  /*1ce50*/  LEA R4, P6, R8, R0, 0x1 ;  /* 0x0000000008047211 */ /* 0x001fc600078c08ff */
[----:B------:R0:W-:Y:S01]  /*1ce60*/  @P3 STG.E.U16 desc[UR8][R6.64], R22 ;  /* 0x0000001606003986 */ /* 0x0001e2000c101508 */
[----:B------:R-:W-:Y:S02]  /*1ce70*/  LEA.HI.X.SX32 R5, R8, R2, 0x1, P6 ;  /* 0x0000000208057211 */ /* 0x000fe400030f0eff */
[----:B------:R-:W-:Y:S02]  /*1ce80*/  PRMT R18, R18, 0x7632, R18 ;  /* 0x0000763212127816 */ /* 0x000fe40000000012 */
[----:B0-----:R-:W-:-:S04]  /*1ce90*/  LEA R6, P6, R3, R0, 0x1 ;  /* 0x0000000003067211 */ /* 0x001fc800078c08ff */
[----:B------:R-:W-:Y:S01]  /*1cea0*/  LEA.HI.X.SX32 R7, R3, R2, 0x1, P6 ;  /* 0x0000000203077211 */ /* 0x000fe200030f0eff */
[----:B------:R0:W-:Y:S01]  /*1ceb0*/  @P4 STG.E.U16 desc[UR8][R4.64], R14 ;  /* 0x0000000e04004986 */ /* 0x0001e2000c101508 */
[----:B--2---:R-:W-:-:S03]  /*1cec0*/  ISETP.LT.AND P3, PT, R10, UR11, !P0 ;  /* 0x0000000b0a007c0c */ /* 0x004fc6000c761270 */
[----:B------:R-:W2:Y:S01]  /*1ced0*/  LDL.LU R10, [R1+0x88] ;  /* 0x00008800010a7983 */ /* 0x000ea20000300800 */
[----:B----4-:R-:W-:-:S03]  /*1cee0*/  ISETP.LT.AND P4, PT, R12, UR11, !P0 ;  /* 0x0000000b0c007c0c */ /* 0x010fc6000c781270 */
[----:B------:R1:W-:Y:S04]  /*1cef0*/  @P5 STG.E.U16 desc[UR8][R6.64], R18 ;  /* 0x0000001206005986 */ /* 0x0003e8000c101508 */
[----:B------:R-:W4:Y:S01]  /*1cf00*/  LDL.LU R12, [R1+0x8c] ;  /* 0x00008c00010c7983 */ /* 0x000f220000300800 */
[----:B---3--:R-:W-:-:S03]  /*1cf10*/  ISETP.LT.AND P5, PT, R11, UR11, !P0 ;  /* 0x0000000b0b007c0c */ /* 0x008fc6000c7a1270 */
[----:B------:R-:W3:Y:S01]  /*1cf20*/  LDL.LU R11, [R1+0x94] ;  /* 0x00009400010b7983 */ /* 0x000ee20000300800 */
[----:B0-----:R-:W-:-:S04]  /*1cf30*/  IMAD R5, R29, 0x4, R3 ;  /* 0x000000041d057824 */ /* 0x001fc800078e0203 */
[----:B------:R-:W-:Y:S01]  /*1cf40*/  IMAD R3, R29, 0x4, R5 ;  /* 0x000000041d037824 */ /* 0x000fe200078e0205 */
[C---:B------:R-:W-:Y:S02]  /*1cf50*/  LEA R4, P6, R5.reuse, R0, 0x1 ;  /* 0x0000000005047211 */ /* 0x040fe400078c08ff */
[----:B------:R-:W-:Y:S02]  /*1cf60*/  PRMT R26, R26, 0x7632, R26 ;  /* 0x000076321a1a7816 */ /* 0x000fe4000000001a */
[----:B------:R-:W-:Y:S01]  /*1cf70*/  LEA.HI.X.SX32 R5, R5, R2, 0x1, P6 ;  /* 0x0000000205057211 */ /* 0x000fe200030f0eff */
[----:B------:R-:W-:Y:S01]  /*1cf80*/  IMAD R8, R29, 0x4, R3 ;  /* 0x000000041d087824 */ /* 0x000fe200078e0203 */
[C---:B-1----:R-:W-:Y:S02]  /*1cf90*/  LEA R6, P6, R3.reuse, R0, 0x1 ;  /* 0x0000000003067211 */ /* 0x042fe400078c08ff */
[----:B------:R-:W-:Y:S01]  /*1cfa0*/  PRMT R22, R22, 0x7632, R22 ;  /* 0x0000763216167816 */ /* 0x000fe20000000016 */
[----:B------:R0:W-:Y:S01]  /*1cfb0*/  @P3 STG.E.U16 desc[UR8][R4.64], R26 ;  /* 0x0000001a04003986 */ /* 0x0001e2000c101508 */
[----:B------:R-:W-:Y:S01]  /*1cfc0*/  LEA.HI.X.SX32 R7, R3, R2, 0x1, P6 ;  /* 0x0000000203077211 */ /* 0x000fe200030f0eff */
[----:B------:R-:W-:-:S04]  /*1cfd0*/  IMAD R3, R29, 0x4, R8 ;  /* 0x000000041d037824 */ /* 0x000fc800078e0208 */
[----:B------:R1:W-:Y:S01]  /*1cfe0*/  @P4 STG.E.U16 desc[UR8][R6.64], R22 ;  /* 0x0000001606004986 */ /* 0x0003e2000c101508 */
[----:B0-----:R-:W-:-:S04]  /*1cff0*/  LEA R4, P3, R8, R0, 0x1 ;  /* 0x0000000008047211 */ /* 0x001fc800078608ff */
[----:B------:R-:W-:Y:S01]  /*1d000*/  LEA.HI.X.SX32 R5, R8, R2, 0x1, P3 ;  /* 0x0000000208057211 */ /* 0x000fe200018f0eff */
[----:B------:R-:W-:Y:S01]  /*1d010*/  IMAD R8, R29, 0x4, R3 ;  /* 0x000000041d087824 */ /* 0x000fe200078e0203 */
[----:B-1----:R-:W-:Y:S02]  /*1d020*/  LEA R6, P6, R3, R0, 0x1 ;  /* 0x0000000003067211 */ /* 0x002fe400078c08ff */
[----:B-----5:R-:W-:Y:S02]  /*1d030*/  ISETP.LT.AND P4, PT, R9, UR11, !P0 ;  /* 0x0000000b09007c0c */ /* 0x020fe4000c781270 */
[----:B------:R-:W-:Y:S01]  /*1d040*/  LEA.HI.X.SX32 R7, R3, R2, 0x1, P6 ;  /* 0x0000000203077211 */ /* 0x000fe200030f0eff */
[----:B------:R-:W-:Y:S01]  /*1d050*/  IMAD R3, R29, 0x4, R8 ;  /* 0x000000041d037824 */ /* 0x000fe200078e0208 */
[----:B------:R-:W-:Y:S01]  /*1d060*/  ISETP.LT.AND P3, PT, R20, UR11, !P0 ;  /* 0x0000000b14007c0c */ /* 0x000fe2000c761270 */
[----:B------:R0:W-:Y:S04]  /*1d070*/  @P5 STG.E.U16 desc[UR8][R4.64], R15 ;  /* 0x0000000f04005986 */ /* 0x0001e8000c101508 */
[----:B------:R1:W-:Y:S01]  /*1d080*/  @P1 STG.E.U16 desc[UR8][R6.64], R19 ;  /* 0x0000001306001986 */ /* 0x0003e2000c101508 */
[----:B0-----:R-:W-:-:S02]  /*1d090*/  LEA R4, P5, R8, R0, 0x1 ;  /* 0x0000000008047211 */ /* 0x001fc400078a08ff */
[C---:B-1----:R-:W-:Y:S02]  /*1d0a0*/  LEA R6, P6, R3.reuse, R0, 0x1 ;  /* 0x0000000003067211 */ /* 0x042fe400078c08ff */
[-C--:B------:R-:W-:Y:S02]  /*1d0b0*/  LEA.HI.X.SX32 R5, R8, R2.reuse, 0x1, P5 ;  /* 0x0000000208057211 */ /* 0x080fe400028f0eff */
[----:B------:R-:W-:Y:S01]  /*1d0c0*/  LEA.HI.X.SX32 R7, R3, R2, 0x1, P6 ;  /* 0x0000000203077211 */ /* 0x000fe200030f0eff */
[----:B------:R-:W-:Y:S02]  /*1d0d0*/  VIADD R22, R16, 0x7c ;  /* 0x0000007c10167836 */ /* 0x000fe40000000000 */
[----:B------:R-:W-:Y:S04]  /*1d0e0*/  @P4 STG.E.U16 desc[UR8][R4.64], R27 ;  /* 0x0000001b04004986 */ /* 0x000fe8000c101508 */
[----:B------:R0:W-:Y:S04]  /*1d0f0*/  @P3 STG.E.U16 desc[UR8][R6.64], R23 ;  /* 0x0000001706003986 */ /* 0x0001e8000c101508 */
[----:B------:R-:W1:Y:S01]  /*1d100*/  LDS.128 R4, [R28+UR4] ;  /* 0x000000041c047984 */ /* 0x000e620008000c00 */
[----:B0-----:R-:W-:-:S03]  /*1d110*/  PRMT R23, R19, 0x7632, R23 ;  /* 0x0000763213177816 */ /* 0x001fc60000000017 */
[----:B------:R0:W-:Y:S01]  /*1d120*/  LDS.128 R16, [R28+UR4+0x200] ;  /* 0x000200041c107984 */ /* 0x0001e20008000c00 */
[----:B---3--:R-:W-:Y:S02]  /*1d130*/  ISETP.LT.AND P3, PT, R11, UR11, !P0 ;  /* 0x0000000b0b007c0c */ /* 0x008fe4000c761270 */
[----:B------:R-:W-:Y:S02]  /*1d140*/  LOP3.LUT R11, R28, 0x40, RZ, 0x3c, !PT ;  /* 0x000000401c0b7812 */ /* 0x000fe400078e3cff */
[----:B0-----:R-:W3:Y:S04]  /*1d150*/  LDL.LU R28, [R1+0xa8] ;  /* 0x0000a800011c7983 */ /* 0x001ee80000300800 */
[----:B------:R-:W5:Y:S01]  /*1d160*/  LDL.LU R25, [R1+0xa0] ;  /* 0x0000a00001197983 */ /* 0x000f620000300800 */
[----:B--2---:R-:W-:Y:S01]  /*1d170*/  ISETP.LT.AND P5, PT, R10, UR11, !P0 ;  /* 0x0000000b0a007c0c */ /* 0x004fe2000c7a1270 */
[--C-:B------:R-:W-:Y:S01]  /*1d180*/  IMAD R10, R29, 0x4, R3.reuse ;  /* 0x000000041d0a7824 */ /* 0x100fe200078e0203 */
[----:B------:R-:W-:-:S04]  /*1d190*/  PRMT R3, R15, 0x7632, R3 ;  /* 0x000076320f037816 */ /* 0x000fc80000000003 */
[----:B------:R-:W-:-:S04]  /*1d1a0*/  LEA R8, P6, R10, R0, 0x1 ;  /* 0x000000000a087211 */ /* 0x000fc800078c08ff */
[----:B------:R-:W-:Y:S01]  /*1d1b0*/  LEA.HI.X.SX32 R9, R10, R2, 0x1, P6 ;  /* 0x000000020a097211 */ /* 0x000fe200030f0eff */
[----:B------:R-:W-:-:S04]  /*1d1c0*/  IMAD R10, R29, 0x4, R10 ;  /* 0x000000041d0a7824 */ /* 0x000fc800078e020a */
[----:B------:R0:W-:Y:S01]  /*1d1d0*/  @P5 STG.E.U16 desc[UR8][R8.64], R3 ;  /* 0x0000000308005986 */ /* 0x0001e2000c101508 */
[----:B------:R-:W-:Y:S02]  /*1d1e0*/  LEA R20, P5, R10, R0, 0x1 ;  /* 0x000000000a147211 */ /* 0x000fe400078a08ff */
[----:B----4-:R-:W-:Y:S02]  /*1d1f0*/  ISETP.LT.AND P4, PT, R12, UR11, !P0 ;  /* 0x0000000b0c007c0c */ /* 0x010fe4000c781270 */
[----:B------:R-:W-:Y:S01]  /*1d200*/  LEA.HI.X.SX32 R21, R10, R2, 0x1, P5 ;  /* 0x000000020a157211 */ /* 0x000fe200028f0eff */
[----:B------:R-:W2:Y:S01]  /*1d210*/  LDS.128 R12, [R11+UR4] ;  /* 0x000000040b0c7984 */ /* 0x000ea20008000c00 */
[----:B------:R-:W-:Y:S01]  /*1d220*/  ISETP.LT.AND P1, PT, R24, UR11, !P0 ;  /* 0x0000000b18007c0c */ /* 0x000fe2000c721270 */
[----:B0-----:R-:W-:Y:S02]  /*1d230*/  IMAD R3, R29, 0x4, R10 ;  /* 0x000000041d037824 */ /* 0x001fe400078e020a */
[----:B------:R-:W-:Y:S03]  /*1d240*/  @P3 STG.E.U16 desc[UR8][R20.64], R23 ;  /* 0x0000001714003986 */ /* 0x000fe6000c101508 */
[----:B------:R-:W-:Y:S01]  /*1d250*/  LEA R24, P6, R3, R0, 0x1 ;  /* 0x0000000003187211 */ /* 0x000fe200078c08ff */
[----:B------:R-:W0:Y:S01]  /*1d260*/  LDS.128 R8, [R11+UR4+0x200] ;  /* 0x000200040b087984 */ /* 0x000e220008000c00 */
[----:B------:R-:W-:-:S02]  /*1d270*/  PRMT R27, R27, 0x7632, R27 ;  /* 0x000076321b1b7816 */ /* 0x000fc4000000001b */
[----:B-----5:R-:W-:Y:S02]  /*1d280*/  ISETP.LT.AND P3, PT, R25, UR11, !P0 ;  /* 0x0000000b19007c0c */ /* 0x020fe4000c761270 */
[----:B------:R-:W-:-:S05]  /*1d290*/  LEA.HI.X.SX32 R25, R3, R2, 0x1, P6 ;  /* 0x0000000203197211 */ /* 0x000fca00030f0eff */
[----:B------:R4:W-:Y:S04]  /*1d2a0*/  @P4 STG.E.U16 desc[UR8][R24.64], R27 ;  /* 0x0000001b18004986 */ /* 0x0009e8000c101508 */
[----:B----4-:R-:W4:Y:S01]  /*1d2b0*/  LDL.LU R25, [R1+0xa4] ;  /* 0x0000a40001197983 */ /* 0x010f220000300800 */
[C---:B------:R-:W-:Y:S01]  /*1d2c0*/  ISETP.LT.AND P5, PT, R22.reuse, UR11, !P0 ;  /* 0x0000000b16007c0c */ /* 0x040fe2000c7a1270 */
[----:B------:R-:W-:Y:S02]  /*1d2d0*/  IMAD R22, R22, R29, RZ ;  /* 0x0000001d16167224 */ /* 0x000fe400078e02ff */
[----:B------:R-:W-:Y:S01]  /*1d2e0*/  IMAD R3, R29, 0x8, R3 ;  /* 0x000000081d037824 */ /* 0x000fe200078e0203 */
[----:B------:R-:W-:Y:S01]  /*1d2f0*/  PRMT R26, R23, 0x7632, R26 ;  /* 0x00007632171a7816 */ /* 0x000fe2000000001a */
[----:B------:R-:W5:Y:S01]  /*1d300*/  LDL.LU R27, [R1+0xb8] ;  /* 0x0000b800011b7983 */ /* 0x000f620000300800 */
[----:B------:R-:W-:Y:S01]  /*1d310*/  LEA R20, P6, R22, R0, 0x1 ;  /* 0x0000000016147211 */ /* 0x000fe200078c08ff */
[----:B------:R-:W-:-:S03]  /*1d320*/  IMAD R24, R29, 0x4, R3 ;  /* 0x000000041d187824 */ /* 0x000fc600078e0203 */
[----:B------:R-:W-:Y:S02]  /*1d330*/  LEA.HI.X.SX32 R21, R22, R2, 0x1, P6 ;  /* 0x0000000216157211 */ /* 0x000fe400030f0eff */
[----:B------:R-:W-:-:S03]  /*1d340*/  LEA R22, P6, R3, R0, 0x1 ;  /* 0x0000000003167211 */ /* 0x000fc600078c08ff */
[----:B------:R1:W-:Y:S01]  /*1d350*/  @P5 STG.E.U16 desc[UR8][R20.64], R26 ;  /* 0x0000001a14005986 */ /* 0x0003e2000c101508 */
[----:B------:R-:W-:Y:S01]  /*1d360*/  LEA.HI.X.SX32 R23, R3, R2, 0x1, P6 ;  /* 0x0000000203177211 */ /* 0x000fe200030f0eff */
[----:B------:R-:W-:Y:S01]  /*1d370*/  IMAD R3, R29, 0x4, R24 ;  /* 0x000000041d037824 */ /* 0x000fe200078e0218 */
[----:B---3--:R-:W-:Y:S02]  /*1d380*/  ISETP.LT.AND P5, PT, R28, UR11, !P0 ;  /* 0x0000000b1c007c0c */ /* 0x008fe4000c7a1270 */
[----:B-1----:R-:W-:-:S04]  /*1d390*/  LEA R20, P6, R24, R0, 0x1 ;  /* 0x0000000018147211 */ /* 0x002fc800078c08ff */
[----:B------:R-:W-:Y:S02]  /*1d3a0*/  LEA.HI.X.SX32 R21, R24, R2, 0x1, P6 ;  /* 0x0000000218157211 */ /* 0x000fe400030f0eff */
[----:B----4-:R-:W-:Y:S02]  /*1d3b0*/  ISETP.LT.AND P4, PT, R25, UR11, !P0 ;  /* 0x0000000b19007c0c */ /* 0x010fe4000c781270 */
[----:B------:R-:W3:Y:S04]  /*1d3c0*/  LDL.LU R25, [R1+0xbc] ;  /* 0x0000bc0001197983 */ /* 0x000ee80000300800 */
[----:B------:R-:W4:Y:S04]  /*1d3d0*/  LDL.LU R26, [R1+0xb4] ;  /* 0x0000b400011a7983 */ /* 0x000f280000300800 */
[----:B------:R-:W3:Y:S04]  /*1d3e0*/  LDL.LU R28, [R1+0xc0] ;  /* 0x0000c000011c7983 */ /* 0x000ee80000300800 */
[----:B------:R-:W2:Y:S04]  /*1d3f0*/  LDL.LU R24, [R1+0xac] ;  /* 0x0000ac0001187983 */ /* 0x000ea80000300800 */
[----:B------:R1:W-:Y:S02]  /*1d400*/  @P3 STG.E.U16 desc[UR8][R22.64], R4 ;  /* 0x0000000416003986 */ /* 0x0003e4000c101508 */
[----:B-1----:R-:W-:-:S04]  /*1d410*/  LEA R22, P6, R3, R0, 0x1 ;  /* 0x0000000003167211 */ /* 0x002fc800078c08ff */
[----:B------:R-:W-:Y:S02]  /*1d420*/  LEA.HI.X.SX32 R23, R3, R2, 0x1, P6 ;  /* 0x0000000203177211 */ /* 0x000fe400030f0eff */
[----:B--2---:R-:W-:Y:S01]  /*1d430*/  ISETP.LT.AND P3, PT, R24, UR11, !P0 ;  /* 0x0000000b18007c0c */ /* 0x004fe2000c761270 */
[----:B------:R-:W-:Y:S02]  /*1d440*/  IMAD R24, R29, 0x4, R3 ;  /* 0x000000041d187824 */ /* 0x000fe400078e0203 */
[----:B------:R-:W2:Y:S04]  /*1d450*/  LDL.LU R3, [R1+0xb0] ;  /* 0x0000b00001037983 */ /* 0x000ea80000300800 */
[----:B------:R1:W-:Y:S04]  /*1d460*/  @P4 STG.E.U16 desc[UR8][R20.64], R12 ;  /* 0x0000000c14004986 */ /* 0x0003e8000c101508 */
[----:B------:R3:W-:Y:S01]  /*1d470*/  @P5 STG.E.U16 desc[UR8][R22.64], R16 ;  /* 0x0000001016005986 */ /* 0x0007e2000c101508 */
[----:B----4-:R-:W-:-:S02]  /*1d480*/  ISETP.LT.AND P5, PT, R26, UR11, !P0 ;  /* 0x0000000b1a007c0c */ /* 0x010fc4000c7a1270 */
[----:B-1----:R-:W-:-:S04]  /*1d490*/  LEA R20, P6, R24, R0, 0x1 ;  /* 0x0000000018147211 */ /* 0x002fc800078c08ff */
[----:B------:R-:W-:Y:S02]  /*1d4a0*/  LEA.HI.X.SX32 R21, R24, R2, 0x1, P6 ;  /* 0x0000000218157211 */ /* 0x000fe400030f0eff */
[----:B------:R-:W-:-:S03]  /*1d4b0*/  PRMT R4, R4, 0x7632, R4 ;  /* 0x0000763204047816 */ /* 0x000fc60000000004 */
[----:B0-----:R0:W-:Y:S01]  /*1d4c0*/  @P3 STG.E.U16 desc[UR8][R20.64], R8 ;  /* 0x0000000814003986 */ /* 0x0011e2000c101508 */
[----:B-----5:R-:W-:Y:S02]  /*1d4d0*/  ISETP.LT.AND P3, PT, R27, UR11, !P0 ;  /* 0x0000000b1b007c0c */ /* 0x020fe4000c761270 */
[----:B------:R-:W-:Y:S02]  /*1d4e0*/  PRMT R12, R12, 0x7632, R12 ;  /* 0x000076320c0c7816 */ /* 0x000fe4000000000c */
[----:B---3--:R-:W-:Y:S02]  /*1d4f0*/  PRMT R16, R16, 0x7632, R16 ;  /* 0x0000763210107816 */ /* 0x008fe40000000010 */
[----:B--2---:R-:W-:Y:S01]  /*1d500*/  ISETP.LT.AND P4, PT, R3, UR11, !P0 ;  /* 0x0000000b03007c0c */ /* 0x004fe2000c781270 */
[----:B------:R-:W-:-:S04]  /*1d510*/  IMAD R3, R29, 0x4, R24 ;  /* 0x000000041d037824 */ /* 0x000fc800078e0218 */
[----:B------:R-:W-:Y:S01]  /*1d520*/  IMAD R24, R29, 0x4, R3 ;  /* 0x000000041d187824 */ /* 0x000fe200078e0203 */
[----:B------:R-:W-:-:S04]  /*1d530*/  LEA R22, P6, R3, R0, 0x1 ;  /* 0x0000000003167211 */ /* 0x000fc800078c08ff */
[----:B------:R-:W-:Y:S01]  /*1d540*/  LEA.HI.X.SX32 R23, R3, R2, 0x1, P6 ;  /* 0x0000000203177211 */ /* 0x000fe200030f0eff */
[----:B------:R-:W-:Y:S01]  /*1d550*/  IMAD R3, R29, 0x4, R24 ;  /* 0x000000041d037824 */ /* 0x000fe200078e0218 */
[----:B0-----:R-:W-:-:S03]  /*1d560*/  LEA R20, P6, R24, R0, 0x1 ;  /* 0x0000000018147211 */ /* 0x001fc600078c08ff */
[----:B------:R0:W-:Y:S01]  /*1d570*/  @P4 STG.E.U16 desc[UR8][R22.64], R4 ;  /* 0x0000000416004986 */ /* 0x0001e2000c101508 */
[----:B------:R-:W-:-:S03]  /*1d580*/  LEA.HI.X.SX32 R21, R24, R2, 0x1, P6 ;  /* 0x0000000218157211 */ /* 0x000fc600030f0eff */
[----:B------:R-:W2:Y:S01]  /*1d590*/  LDL.LU R24, [R1+0xcc] ;  /* 0x0000cc0001187983 */ /* 0x000ea20000300800 */
[----:B0-----:R-:W-:Y:S01]  /*1d5a0*/  LEA R22, P6, R3, R0, 0x1 ;  /* 0x0000000003167211 */ /* 0x001fe200078c08ff */
[----:B------:R-:W-:Y:S02]  /*1d5b0*/  IMAD R4, R29, 0x4, R3 ;  /* 0x000000041d047824 */ /* 0x000fe400078e0203 */
[----:B------:R0:W-:Y:S01]  /*1d5c0*/  @P5 STG.E.U16 desc[UR8][R20.64], R12 ;  /* 0x0000000c14005986 */ /* 0x0001e2000c101508 */
[----:B------:R-:W-:-:S03]  /*1d5d0*/  LEA.HI.X.SX32 R23, R3, R2, 0x1, P6 ;  /* 0x0000000203177211 */ /* 0x000fc600030f0eff */
[----:B------:R-:W3:Y:S01]  /*1d5e0*/  LDL.LU R26, [R1+0xd0] ;  /* 0x0000d000011a7983 */ /* 0x000ee20000300800 */
[----:B------:R-:W-:Y:S02]  /*1d5f0*/  ISETP.LT.AND P5, PT, R28, UR11, !P0 ;  /* 0x0000000b1c007c0c */ /* 0x000fe4000c7a1270 */
[----:B------:R-:W-:Y:S01]  /*1d600*/  ISETP.LT.AND P4, PT, R25, UR11, !P0 ;  /* 0x0000000b19007c0c */ /* 0x000fe2000c781270 */
[----:B------:R-:W4:Y:S01]  /*1d610*/  LDL.LU R28, [R1+0xd4] ;  /* 0x0000d400011c7983 */ /* 0x000f220000300800 */
[----:B0-----:R-:W-:-:S03]  /*1d620*/  LEA R20, P6, R4, R0, 0x1 ;  /* 0x0000000004147211 */ /* 0x001fc600078c08ff */
[----:B------:R-:W5:Y:S01]  /*1d630*/  LDL.LU R27, [R1+0xd8] ;  /* 0x0000d800011b7983 */ /* 0x000f620000300800 */
[----:B------:R-:W-:Y:S01]  /*1d640*/  IMAD R3, R29, 0x4, R4 ;  /* 0x000000041d037824 */ /* 0x000fe200078e0204 */
[----:B------:R-:W-:Y:S02]  /*1d650*/  LEA.HI.X.SX32 R21, R4, R2, 0x1, P6 ;  /* 0x0000000204157211 */ /* 0x000fe400030f0eff */
[----:B------:R-:W5:Y:S04]  /*1d660*/  LDL.LU R25, [R1+0x3c] ;  /* 0x00003c0001197983 */ /* 0x000f680000300800 */
[----:B------:R0:W-:Y:S04]  /*1d670*/  @P3 STG.E.U16 desc[UR8][R22.64], R16 ;  /* 0x0000001016003986 */ /* 0x0001e8000c101508 */
[----:B0-----:R-:W2:Y:S04]  /*1d680*/  LDL.LU R16, [R1+0xc8] ;  /* 0x0000c80001107983 */ /* 0x001ea80000300800 */
[----:B------:R-:W3:Y:S01]  /*1d690*/  LDL.LU R4, [R1+0xc4] ;  /* 0x0000c40001047983 */ /* 0x000ee20000300800 */
[----:B------:R-:W-:-:S02]  /*1d6a0*/  PRMT R8, R8, 0x7632, R8 ;  /* 0x0000763208087816 */ /* 0x000fc40000000008 */
[----:B------:R-:W-:-:S03]  /*1d6b0*/  LEA R22, P6, R3, R0, 0x1 ;  /* 0x0000000003167211 */ /* 0x000fc600078c08ff */
[----:B------:R0:W-:Y:S01]  /*1d6c0*/  @P4 STG.E.U16 desc[UR8][R20.64], R8 ;  /* 0x0000000814004986 */ /* 0x0001e2000c101508 */
[----:B------:R-:W-:-:S05]  /*1d6d0*/  LEA.HI.X.SX32 R23, R3, R2, 0x1, P6 ;  /* 0x0000000203177211 */ /* 0x000fca00030f0eff */
[----:B------:R1:W-:Y:S01]  /*1d6e0*/  @P5 STG.E.U16 desc[UR8][R22.64], R5 ;  /* 0x0000000516005986 */ /* 0x0003e2000c101508 */
[----:B---3--:R-:W-:Y:S01]  /*1d6f0*/  ISETP.LT.AND P3, PT, R4, UR11, !P0 ;  /* 0x0000000b04007c0c */ /* 0x008fe2000c761270 */
[C---:B------:R-:W-:Y:S01]  /*1d700*/  IMAD R4, R29.reuse, 0x4, R3 ;  /* 0x000000041d047824 */ /* 0x040fe200078e0203 */
[----:B--2---:R-:W-:Y:S02]  /*1d710*/  ISETP.LT.AND P4, PT, R16, UR11, !P0 ;  /* 0x0000000b10007c0c */ /* 0x004fe4000c781270 */
[----:B------:R-:W2:Y:S01]  /*1d720*/  LDL.LU R16, [R1+0xdc] ;  /* 0x0000dc0001107983 */ /* 0x000ea20000300800 */
[----:B------:R-:W-:Y:S01]  /*1d730*/  IMAD R3, R29, 0x4, R4 ;  /* 0x000000041d037824 */ /* 0x000fe200078e0204 */
[----:B0-----:R-:W-:-:S04]  /*1d740*/  LEA R20, P6, R4, R0, 0x1 ;  /* 0x0000000004147211 */ /* 0x001fc800078c08ff */
[----:B------:R-:W-:Y:S02]  /*1d750*/  LEA.HI.X.SX32 R21, R4, R2, 0x1, P6 ;  /* 0x0000000204157211 */ /* 0x000fe400030f0eff */
[----:B-1----:R-:W-:-:S04]  /*1d760*/  LEA R22, P6, R3, R0, 0x1 ;  /* 0x0000000003167211 */ /* 0x002fc800078c08ff */
[----:B------:R-:W-:Y:S01]  /*1d770*/  LEA.HI.X.SX32 R23, R3, R2, 0x1, P6 ;  /* 0x0000000203177211 */ /* 0x000fe200030f0eff */
[----:B------:R0:W-:Y:S01]  /*1d780*/  @P3 STG.E.U16 desc[UR8][R20.64], R13 ;  /* 0x0000000d14003986 */ /* 0x0001e2000c101508 */
[----:B------:R-:W-:-:S03]  /*1d790*/  ISETP.LT.AND P3, PT, R26, UR11, !P0 ;  /* 0x0000000b1a007c0c */ /* 0x000fc6000c761270 */
[----:B------:R-:W3:Y:S04]  /*1d7a0*/  LDL.LU R26, [R1+0xe0] ;  /* 0x0000e000011a7983 */ /* 0x000ee80000300800 */
[----:B------:R1:W-:Y:S01]  /*1d7b0*/  @P4 STG.E.U16 desc[UR8][R22.64], R17 ;  /* 0x0000001116004986 */ /* 0x0003e2000c101508 */
[----:B----4-:R-:W-:-:S03]  /*1d7c0*/  ISETP.LT.AND P4, PT, R28, UR11, !P0 ;  /* 0x0000000b1c007c0c */ /* 0x010fc6000c781270 */
[----:B------:R-:W4:Y:S01]  /*1d7d0*/  LDL.LU R28, [R1+0xe4] ;  /* 0x0000e400011c7983 */ /* 0x000f220000300800 */
[----:B------:R-:W-:Y:S01]  /*1d7e0*/  IMAD R4, R29, 0x4, R3 ;  /* 0x000000041d047824 */ /* 0x000fe200078e0203 */
[----:B------:R-:W-:-:S03]  /*1d7f0*/  ISETP.LT.AND P5, PT, R24, UR11, !P0 ;  /* 0x0000000b18007c0c */ /* 0x000fc6000c7a1270 */
[----:B------:R-:W-:Y:S01]  /*1d800*/  IMAD R3, R29, 0x4, R4 ;  /* 0x000000041d037824 */ /* 0x000fe200078e0204 */
[C---:B0-----:R-:W-:Y:S02]  /*1d810*/  LEA R20, P6, R4.reuse, R0, 0x1 ;  /* 0x0000000004147211 */ /* 0x041fe400078c08ff */
[----:B------:R-:W-:Y:S01]  /*1d820*/  PRMT R12, R5, 0x7632, R12 ;  /* 0x00007632050c7816 */ /* 0x000fe2000000000c */
[----:B-1----:R-:W4:Y:S01]  /*1d830*/  LDL.LU R23, [R1+0xe8] ;  /* 0x0000e80001177983 */ /* 0x002f220000300800 */
[----:B------:R-:W-:Y:S02]  /*1d840*/  LEA.HI.X.SX32 R21, R4, R2, 0x1, P6 ;  /* 0x0000000204157211 */ /* 0x000fe400030f0eff */
[----:B------:R-:W-:Y:S01]  /*1d850*/  LEA R4, P6, R3, R0, 0x1 ;  /* 0x0000000003047211 */ /* 0x000fe200078c08ff */
[----:B------:R-:W-:Y:S01]  /*1d860*/  IMAD R8, R29, 0x4, R3 ;  /* 0x000000041d087824 */ /* 0x000fe200078e0203 */
[----:B------:R-:W4:Y:S02]  /*1d870*/  LDL.LU R24, [R1+0xec] ;  /* 0x0000ec0001187983 */ /* 0x000f240000300800 */
[----:B------:R-:W-:Y:S01]  /*1d880*/  LEA.HI.X.SX32 R5, R3, R2, 0x1, P6 ;  /* 0x0000000203057211 */ /* 0x000fe200030f0eff */
[----:B------:R-:W-:Y:S01]  /*1d890*/  IMAD R3, R29, 0x4, R8 ;  /* 0x000000041d037824 */ /* 0x000fe200078e0208 */
[----:B------:R0:W-:Y:S04]  /*1d8a0*/  @P5 STG.E.U16 desc[UR8][R20.64], R9 ;  /* 0x0000000914005986 */ /* 0x0001e8000c101508 */
[----:B------:R1:W-:Y:S01]  /*1d8b0*/  @P3 STG.E.U16 desc[UR8][R4.64], R12 ;  /* 0x0000000c04003986 */ /* 0x0003e2000c101508 */
[----:B-----5:R-:W-:-:S02]  /*1d8c0*/  ISETP.LT.AND P5, PT, R27, UR11, !P0 ;  /* 0x0000000b1b007c0c */ /* 0x020fc4000c7a1270 */
[----:B------:R-:W-:Y:S01]  /*1d8d0*/  PRMT R13, R13, 0x7632, R13 ;  /* 0x000076320d0d7816 */ /* 0x000fe2000000000d */
[----:B------:R-:W5:Y:S01]  /*1d8e0*/  LDL.LU R27, [R1+0xf0] ;  /* 0x0000f000011b7983 */ /* 0x000f620000300800 */
[----:B0-----:R-:W-:Y:S01]  /*1d8f0*/  LEA R20, P6, R8, R0, 0x1 ;  /* 0x0000000008147211 */ /* 0x001fe200078c08ff */
[----:B-1----:R-:W-:-:S03]  /*1d900*/  VIADD R5, R25, 0xbc ;  /* 0x000000bc19057836 */ /* 0x002fc60000000000 */
[----:B------:R-:W-:Y:S02]  /*1d910*/  LEA.HI.X.SX32 R21, R8, R2, 0x1, P6 ;  /* 0x0000000208157211 */ /* 0x000fe400030f0eff */
[----:B------:R-:W-:Y:S01]  /*1d920*/  LEA R4, P6, R3, R0, 0x1 ;  /* 0x0000000003047211 */ /* 0x000fe200078c08ff */
[C---:B------:R-:W-:Y:S01]  /*1d930*/  IMAD R8, R5.reuse, R29, RZ ;  /* 0x0000001d05087224 */ /* 0x040fe200078e02ff */
[----:B------:R-:W-:Y:S02]  /*1d940*/  ISETP.LT.AND P3, PT, R5, UR11, !P0 ;  /* 0x0000000b05007c0c */ /* 0x000fe4000c761270 */
[----:B------:R-:W-:Y:S02]  /*1d950*/  LEA.HI.X.SX32 R5, R3, R2, 0x1, P6 ;  /* 0x0000000203057211 */ /* 0x000fe400030f0eff */
[----:B------:R-:W-:Y:S01]  /*1d960*/  LEA R12, P6, R8, R0, 0x1 ;  /* 0x00000000080c7211 */ /* 0x000fe200078c08ff */
[----:B------:R0:W-:Y:S01]  /*1d970*/  @P4 STG.E.U16 desc[UR8][R20.64], R13 ;  /* 0x0000000d14004986 */ /* 0x0001e2000c101508 */
[----:B------:R-:W-:-:S05]  /*1d980*/  PRMT R17, R17, 0x7632, R17 ;  /* 0x0000763211117816 */ /* 0x000fca0000000011 */
[----:B------:R1:W-:Y:S01]  /*1d990*/  @P5 STG.E.U16 desc[UR8][R4.64], R17 ;  /* 0x0000001104005986 */ /* 0x0003e2000c101508 */
[----:B0-----:R-:W-:Y:S02]  /*1d9a0*/  LEA.HI.X.SX32 R13, R8, R2, 0x1, P6 ;  /* 0x00000002080d7211 */ /* 0x001fe400030f0eff */
[----:B------:R-:W-:-:S05]  /*1d9b0*/  PRMT R8, R9, 0x7632, R8 ;  /* 0x0000763209087816 */ /* 0x000fca0000000008 */
[----:B------:R0:W-:Y:S01]  /*1d9c0*/  @P3 STG.E.U16 desc[UR8][R12.64], R8 ;  /* 0x000000080c003986 */ /* 0x0001e2000c101508 */
[----:B--2---:R-:W-:-:S03]  /*1d9d0*/  ISETP.LT.AND P4, PT, R16, UR11, !P0 ;  /* 0x0000000b10007c0c */ /* 0x004fc6000c781270 */
[----:B------:R-:W2:Y:S01]  /*1d9e0*/  LDL.LU R16, [R1+0xf4] ;  /* 0x0000f40001107983 */ /* 0x000ea20000300800 */
[----:B---3--:R-:W-:-:S03]  /*1d9f0*/  ISETP.LT.AND P5, PT, R26, UR11, !P0 ;  /* 0x0000000b1a007c0c */ /* 0x008fc6000c7a1270 */
[----:B------:R-:W3:Y:S01]  /*1da00*/  LDL.LU R26, [R1+0xf8] ;  /* 0x0000f800011a7983 */ /* 0x000ee20000300800 */
[----:B----4-:R-:W-:-:S03]  /*1da10*/  ISETP.LT.AND P3, PT, R28, UR11, !P0 ;  /* 0x0000000b1c007c0c */ /* 0x010fc6000c761270 */
[----:B------:R-:W4:Y:S01]  /*1da20*/  LDL.LU R28, [R1+0xfc] ;  /* 0x0000fc00011c7983 */ /* 0x000f220000300800 */
[----:B------:R-:W-:-:S04]  /*1da30*/  IMAD R3, R29, 0x8, R3 ;  /* 0x000000081d037824 */ /* 0x000fc800078e0203 */
[----:B------:R-:W-:Y:S01]  /*1da40*/  IMAD R9, R29, 0x4, R3 ;  /* 0x000000041d097824 */ /* 0x000fe200078e0203 */
[----:B-1----:R-:W-:-:S04]  /*1da50*/  LEA R4, P6, R3, R0, 0x1 ;  /* 0x0000000003047211 */ /* 0x002fc800078c08ff */
[----:B------:R-:W-:Y:S01]  /*1da60*/  LEA.HI.X.SX32 R5, R3, R2, 0x1, P6 ;  /* 0x0000000203057211 */ /* 0x000fe200030f0eff */
[----:B------:R-:W-:Y:S01]  /*1da70*/  IMAD R3, R29, 0x4, R9 ;  /* 0x000000041d037824 */ /* 0x000fe200078e0209 */
[----:B0-----:R-:W-:-:S03]  /*1da80*/  LEA R8, P6, R9, R0, 0x1 ;  /* 0x0000000009087211 */ /* 0x001fc600078c08ff */
[----:B------:R0:W-:Y:S01]  /*1da90*/  @P4 STG.E.U16 desc[UR8][R4.64], R6 ;  /* 0x0000000604004986 */ /* 0x0001e2000c101508 */
[----:B------:R-:W-:Y:S01]  /*1daa0*/  LEA.HI.X.SX32 R9, R9, R2, 0x1, P6 ;  /* 0x0000000209097211 */ /* 0x000fe200030f0eff */
[----:B------:R-:W-:Y:S01]  /*1dab0*/  IMAD R17, R29, 0x4, R3 ;  /* 0x000000041d117824 */ /* 0x000fe200078e0203 */
[----:B------:R-:W-:-:S03]  /*1dac0*/  ISETP.LT.AND P4, PT, R23, UR11, !P0 ;  /* 0x0000000b17007c0c */ /* 0x000fc6000c781270 */
[----:B------:R1:W-:Y:S01]  /*1dad0*/  @P5 STG.E.U16 desc[UR8][R8.64], R14 ;  /* 0x0000000e08005986 */ /* 0x0003e2000c101508 */
[----:B0-----:R-:W-:-:S04]  /*1dae0*/  LEA R4, P6, R3, R0, 0x1 ;  /* 0x0000000003047211 */ /* 0x001fc800078c08ff */
[----:B------:R-:W-:Y:S01]  /*1daf0*/  LEA.HI.X.SX32 R5, R3, R2, 0x1, P6 ;  /* 0x0000000203057211 */ /* 0x000fe200030f0eff */
[----:B------:R-:W-:Y:S01]  /*1db00*/  IMAD R3, R29, 0x4, R17 ;  /* 0x000000041d037824 */ /* 0x000fe200078e0211 */
[C---:B-1----:R-:W-:Y:S02]  /*1db10*/  LEA R8, P6, R17.reuse, R0, 0x1 ;  /* 0x0000000011087211 */ /* 0x042fe400078c08ff */
[----:B------:R-:W-:Y:S01]  /*1db20*/  ISETP.LT.AND P5, PT, R24, UR11, !P0 ;  /* 0x0000000b18007c0c */ /* 0x000fe2000c7a1270 */
[----:B------:R0:W-:Y:S01]  /*1db30*/  @P3 STG.E.U16 desc[UR8][R4.64], R18 ;  /* 0x0000001204003986 */ /* 0x0001e2000c101508 */
[----:B------:R-:W-:Y:S01]  /*1db40*/  LEA.HI.X.SX32 R9, R17, R2, 0x1, P6 ;  /* 0x0000000211097211 */ /* 0x000fe200030f0eff */
[----:B------:R-:W-:Y:S01]  /*1db50*/  IMAD R13, R29, 0x4, R3 ;  /* 0x000000041d0d7824 */ /* 0x000fe200078e0203 */
[----:B-----5:R-:W-:Y:S01]  /*1db60*/  ISETP.LT.AND P3, PT, R27, UR11, !P0 ;  /* 0x0000000b1b007c0c */ /* 0x020fe2000c761270 */
[----:B------:R-:W5:Y:S04]  /*1db70*/  LDL.LU R24, [R1+0x104] ;  /* 0x0001040001187983 */ /* 0x000f680000300800 */
[----:B------:R-:W5:Y:S01]  /*1db80*/  LDL.LU R27, [R1+0x100] ;  /* 0x00010000011b7983 */ /* 0x000f620000300800 */
[----:B0-----:R-:W-:-:S03]  /*1db90*/  LEA R4, P6, R3, R0, 0x1 ;  /* 0x0000000003047211 */ /* 0x001fc600078c08ff */
[----:B------:R0:W-:Y:S01]  /*1dba0*/  @P4 STG.E.U16 desc[UR8][R8.64], R10 ;  /* 0x0000000a08004986 */ /* 0x0001e2000c101508 */
[----:B------:R-:W-:Y:S02]  /*1dbb0*/  LEA.HI.X.SX32 R5, R3, R2, 0x1, P6 ;  /* 0x0000000203057211 */ /* 0x000fe400030f0eff */
[----:B------:R-:W-:Y:S02]  /*1dbc0*/  PRMT R6, R6, 0x7632, R6 ;  /* 0x0000763206067816 */ /* 0x000fe40000000006 */
[----:B------:R-:W-:Y:S02]  /*1dbd0*/  PRMT R14, R14, 0x7632, R14 ;  /* 0x000076320e0e7816 */ /* 0x000fe4000000000e */
[C---:B0-----:R-:W-:Y:S01]  /*1dbe0*/  LEA R8, P6, R13.reuse, R0, 0x1 ;  /* 0x000000000d087211 */ /* 0x041fe200078c08ff */
[----:B------:R0:W-:Y:S03]  /*1dbf0*/  @P5 STG.E.U16 desc[UR8][R4.64], R6 ;  /* 0x0000000604005986 */ /* 0x0001e6000c101508 */
[----:B------:R-:W-:-:S05]  /*1dc00*/  LEA.HI.X.SX32 R9, R13, R2, 0x1, P6 ;  /* 0x000000020d097211 */ /* 0x000fca00030f0eff */
[----:B------:R1:W-:Y:S01]  /*1dc10*/  @P3 STG.E.U16 desc[UR8][R8.64], R14 ;  /* 0x0000000e08003986 */ /* 0x0003e2000c101508 */
[----:B---3--:R-:W-:-:S03]  /*1dc20*/  ISETP.LT.AND P5, PT, R26, UR11, !P0 ;  /* 0x0000000b1a007c0c */ /* 0x008fc6000c7a1270 */
[----:B------:R-:W3:Y:S01]  /*1dc30*/  LDL.LU R26, [R1+0x108] ;  /* 0x00010800011a7983 */ /* 0x000ee20000300800 */
[----:B----4-:R-:W-:-:S03]  /*1dc40*/  ISETP.LT.AND P3, PT, R28, UR11, !P0 ;  /* 0x0000000b1c007c0c */ /* 0x010fc6000c761270 */
[----:B------:R-:W4:Y:S01]  /*1dc50*/  LDL.LU R28, [R1+0x10c] ;  /* 0x00010c00011c7983 */ /* 0x000f220000300800 */
[----:B------:R-:W-:Y:S01]  /*1dc60*/  IMAD R3, R29, 0x4, R13 ;  /* 0x000000041d037824 */ /* 0x000fe200078e020d */
[----:B--2---:R-:W-:-:S03]  /*1dc70*/  ISETP.LT.AND P4, PT, R16, UR11, !P0 ;  /* 0x0000000b10007c0c */ /* 0x004fc6000c781270 */
[----:B------:R-:W-:Y:S01]  /*1dc80*/  IMAD R13, R29, 0x4, R3 ;  /* 0x000000041d0d7824 */ /* 0x000fe200078e0203 */
[----:B0-----:R-:W-:-:S04]  /*1dc90*/  LEA R4, P6, R3, R0, 0x1 ;  /* 0x0000000003047211 */ /* 0x001fc800078c08ff */
[----:B------:R-:W-:Y:S01]  /*1dca0*/  LEA.HI.X.SX32 R5, R3, R2, 0x1, P6 ;  /* 0x0000000203057211 */ /* 0x000fe200030f0eff */
[----:B------:R-:W-:Y:S01]  /*1dcb0*/  IMAD R3, R29, 0x4, R13 ;  /* 0x000000041d037824 */ /* 0x000fe200078e020d */
[----:B------:R-:W-:Y:S02]  /*1dcc0*/  PRMT R18, R18, 0x7632, R18 ;  /* 0x0000763212127816 */ /* 0x000fe40000000012 */
[----:B------:R-:W-:Y:S01]  /*1dcd0*/  LEA R12, P6, R13, R0, 0x1 ;  /* 0x000000000d0c7211 */ /* 0x000fe200078c08ff */
[----:B------:R-:W-:Y:S02]  /*1dce0*/  IMAD R21, R29, 0x4, R3 ;  /* 0x000000041d157824 */ /* 0x000fe400078e0203 */
[----:B------:R0:W-:Y:S01]  /*1dcf0*/  @P4 STG.E.U16 desc[UR8][R4.64], R18 ;  /* 0x0000001204004986 */ /* 0x0001e2000c101508 */
[----:B------:R-:W-:Y:S01]  /*1dd00*/  LEA.HI.X.SX32 R13, R13, R2, 0x1, P6 ;  /* 0x000000020d0d7211 */ /* 0x000fe200030f0eff */
[----:B-1----:R-:W-:Y:S01]  /*1dd10*/  IMAD R9, R29, 0x4, R21 ;  /* 0x000000041d097824 */ /* 0x002fe200078e0215 */
[----:B------:R-:W-:-:S02]  /*1dd20*/  LEA R16, P4, R3, R0, 0x1 ;  /* 0x0000000003107211 */ /* 0x000fc400078808ff */
[----:B------:R-:W-:Y:S01]  /*1dd30*/  LEA R20, P6, R21, R0, 0x1 ;  /* 0x0000000015147211 */ /* 0x000fe200078c08ff */
[----:B------:R-:W-:Y:S01]  /*1dd40*/  IMAD R23, R29, 0x4, R9 ;  /* 0x000000041d177824 */ /* 0x000fe200078e0209 */
[----:B------:R-:W-:Y:S02]  /*1dd50*/  PRMT R6, R10, 0x7632, R6 ;  /* 0x000076320a067816 */ /* 0x000fe40000000006 */
[-C--:B------:R-:W-:Y:S02]  /*1dd60*/  LEA.HI.X.SX32 R17, R3, R2.reuse, 0x1, P4 ;  /* 0x0000000203117211 */ /* 0x080fe400020f0eff */
[----:B------:R-:W-:Y:S01]  /*1dd70*/  LEA.HI.X.SX32 R21, R21, R2, 0x1, P6 ;  /* 0x0000000215157211 */ /* 0x000fe200030f0eff */
[----:B------:R-:W-:Y:S01]  /*1dd80*/  VIADD R3, R25, 0xfc ;  /* 0x000000fc19037836 */ /* 0x000fe20000000000 */
[----:B------:R1:W-:Y:S01]  /*1dd90*/  @P5 STG.E.U16 desc[UR8][R12.64], R6 ;  /* 0x000000060c005986 */ /* 0x0003e2000c101508 */
[----:B------:R-:W-:-:S03]  /*1dda0*/  IMAD R25, R29, 0x4, R23 ;  /* 0x000000041d197824 */ /* 0x000fc600078e0217 */
[----:B------:R-:W-:Y:S04]  /*1ddb0*/  @P3 STG.E.U16 desc[UR8][R16.64], R7 ;  /* 0x0000000710003986 */ /* 0x000fe8000c101508 */
[----:B------:R2:W-:Y:S01]  /*1ddc0*/  @P1 STG.E.U16 desc[UR8][R20.64], R15 ;  /* 0x0000000f14001986 */ /* 0x0005e2000c101508 */
[----:B0-----:R-:W-:Y:S02]  /*1ddd0*/  LEA R4, P1, R9, R0, 0x1 ;  /* 0x0000000009047211 */ /* 0x001fe400078208ff */
[----:B-----5:R-:W-:Y:S01]  /*1dde0*/  ISETP.LT.AND P5, PT, R27, UR11, !P0 ;  /* 0x0000000b1b007c0c */ /* 0x020fe2000c7a1270 */
[----:B------:R-:W-:Y:S01]  /*1ddf0*/  IMAD R27, R29, 0x4, R25 ;  /* 0x000000041d1b7824 */ /* 0x000fe200078e0219 */
[----:B------:R-:W-:Y:S01]  /*1de00*/  LEA.HI.X.SX32 R5, R9, R2, 0x1, P1 ;  /* 0x0000000209057211 */ /* 0x000fe200008f0eff */
[----:B-1----:R-:W-:Y:S01]  /*1de10*/  IMAD R6, R3, R29, RZ ;  /* 0x0000001d03067224 */ /* 0x002fe200078e02ff */
[-C--:B------:R-:W-:Y:S01]  /*1de20*/  LEA R12, P1, R25, R0.reuse, 0x1 ;  /* 0x00000000190c7211 */ /* 0x080fe200078208ff */
[----:B------:R-:W-:Y:S01]  /*1de30*/  IMAD R29, R29, 0x4, R27 ;  /* 0x000000041d1d7824 */ /* 0x000fe200078e021b */
[----:B------:R-:W-:-:S02]  /*1de40*/  LEA R8, P3, R23, R0, 0x1 ;  /* 0x0000000017087211 */ /* 0x000fc400078608ff */
[----:B------:R-:W-:Y:S02]  /*1de50*/  LEA.HI.X.SX32 R13, R25, R2, 0x1, P1 ;  /* 0x00000002190d7211 */ /* 0x000fe400008f0eff */
[-C--:B--2---:R-:W-:Y:S02]  /*1de60*/  LEA R20, P1, R29, R0.reuse, 0x1 ;  /* 0x000000001d147211 */ /* 0x084fe400078208ff */
[----:B------:R-:W-:Y:S02]  /*1de70*/  LEA R16, P6, R27, R0, 0x1 ;  /* 0x000000001b107211 */ /* 0x000fe400078c08ff */
[----:B------:R-:W-:Y:S02]  /*1de80*/  ISETP.LT.AND P4, PT, R24, UR11, !P0 ;  /* 0x0000000b18007c0c */ /* 0x000fe4000c781270 */
[-C--:B------:R-:W-:Y:S02]  /*1de90*/  LEA.HI.X.SX32 R9, R23, R2.reuse, 0x1, P3 ;  /* 0x0000000217097211 */ /* 0x080fe400018f0eff */
[----:B------:R-:W-:-:S02]  /*1dea0*/  LEA.HI.X.SX32 R21, R29, R2, 0x1, P1 ;  /* 0x000000021d157211 */ /* 0x000fc400008f0eff */
[----:B------:R-:W-:Y:S02]  /*1deb0*/  LEA.HI.X.SX32 R17, R27, R2, 0x1, P6 ;  /* 0x000000021b117211 */ /* 0x000fe400030f0eff */
[C---:B------:R-:W-:Y:S02]  /*1dec0*/  LEA R22, P6, R6.reuse, R0, 0x1 ;  /* 0x0000000006167211 */ /* 0x040fe400078c08ff */
[----:B------:R-:W-:Y:S02]  /*1ded0*/  PRMT R15, R15, 0x7632, R15 ;  /* 0x000076320f0f7816 */ /* 0x000fe4000000000f */
[----:B------:R-:W-:Y:S02]  /*1dee0*/  LEA.HI.X.SX32 R23, R6, R2, 0x1, P6 ;  /* 0x0000000206177211 */ /* 0x000fe400030f0eff */
[----:B------:R-:W-:Y:S01]  /*1def0*/  PRMT R6, R7, 0x7632, R6 ;  /* 0x0000763207067816 */ /* 0x000fe20000000006 */
[----:B------:R0:W-:Y:S01]  /*1df00*/  @P5 STG.E.U16 desc[UR8][R4.64], R19 ;  /* 0x0000001304005986 */ /* 0x0001e2000c101508 */
[----:B------:R-:W-:-:S03]  /*1df10*/  PRMT R10, R19, 0x7632, R10 ;  /* 0x00007632130a7816 */ /* 0x000fc6000000000a */
[----:B------:R0:W-:Y:S01]  /*1df20*/  @P4 STG.E.U16 desc[UR8][R8.64], R11 ;  /* 0x0000000b08004986 */ /* 0x0001e2000c101508 */
[----:B---3--:R-:W-:Y:S02]  /*1df30*/  ISETP.LT.AND P3, PT, R26, UR11, !P0 ;  /* 0x0000000b1a007c0c */ /* 0x008fe4000c761270 */
[----:B----4-:R-:W-:Y:S02]  /*1df40*/  ISETP.LT.AND P1, PT, R28, UR11, !P0 ;  /* 0x0000000b1c007c0c */ /* 0x010fe4000c721270 */
[----:B------:R-:W-:-:S09]  /*1df50*/  ISETP.LT.AND P0, PT, R3, UR11, !P0 ;  /* 0x0000000b03007c0c */ /* 0x000fd2000c701270 */
[----:B------:R0:W-:Y:S04]  /*1df60*/  @P3 STG.E.U16 desc[UR8][R12.64], R6 ;  /* 0x000000060c003986 */ /* 0x0001e8000c101508 */
[----:B------:R0:W-:Y:S04]  /*1df70*/  @P2 STG.E.U16 desc[UR8][R16.64], R15 ;  /* 0x0000000f10002986 */ /* 0x0001e8000c101508 */
[----:B------:R0:W-:Y:S01]  /*1df80*/  @P1 STG.E.U16 desc[UR8][R20.64], R10 ;  /* 0x0000000a14001986 */ /* 0x0001e2000c101508 */
[----:B------:R-:W-:Y:S05]  /*1df90*/  @!P0 EXIT ;  /* 0x000000000000894d */ /* 0x000fea0003800000 */
[----:B0-----:R-:W-:-:S05]  /*1dfa0*/  PRMT R11, R11, 0x7632, R11 ;  /* 0x000076320b0b7816 */ /* 0x001fca000000000b */
[----:B------:R-:W-:Y:S01]  /*1dfb0*/  STG.E.U16 desc[UR8][R22.64], R11 ;  /* 0x0000000b16007986 */ /* 0x000fe2000c101508 */
[----:B------:R-:W-:Y:S05]  /*1dfc0*/  EXIT ;  /* 0x000000000000794d */ /* 0x000fea0003800000 */
.L_x_3:
[----:B------:R-:W-:-:S00]  /*1dfd0*/  BRA `(.L_x_3) ;  /* 0xfffffffc00fc7947 */ /* 0x000fc0000383ffff */
[----:B------:R-:W-:-:S00]  /*1dfe0*/  NOP ;  /* 0x0000000000007918 */ /* 0x000fc00000000000 */
        /* <DEDUP_REMOVED lines=9> */
.L_x_4:


//--------------------- .nv.shared.matmul_kernel  --------------------------
	.section	.nv.shared.matmul_kernel,"aw",@nobits
	.sectionflags	@""
	.align	16
	.zero		1024


//--------------------- .nv.shared.reserved.0     --------------------------
	.section	.nv.shared.reserved.0,"aw",@nobits
	.weak		__nv_reservedSMEM_offset_0_alias
	.size		__nv_reservedSMEM_offset_0_alias, 0, 0
	.other		__nv_reservedSMEM_offset_0_alias,@"STO_CUDA_RESERVED_SHARED STV_DEFAULT"
__nv_reservedSMEM_offset_0_alias:
	.zero		0


//--------------------- .nv.constant0.matmul_kernel --------------------------
	.section	.nv.constant0.matmul_kernel,"a",@progbits
	.sectionflags	@""
	.align	4
.nv.constant0.matmul_kernel:
	.zero		608


//--------------------- SYMBOLS --------------------------

	.type		.nv.reservedSmem.offset0,@object
	.size		.nv.reservedSmem.offset0,0x4
